def matmul_kernel(
    a_ptr,
    b_ptr,
    c_ptr,
    M,
    N,
    K,
    stride_am,
    stride_ak,
    stride_bk,
    stride_bn,
    stride_cm,
    stride_cn,
    BLOCK_M: tl.constexpr,
    BLOCK_N: tl.constexpr,
    BLOCK_K: tl.constexpr,
    GROUP_M: tl.constexpr,
):
    pid = tl.program_id(axis=0)
    num_pid_m = tl.cdiv(M, BLOCK_M)
    num_pid_n = tl.cdiv(N, BLOCK_N)
    num_pid_in_group = GROUP_M * num_pid_n
    group_id = pid // num_pid_in_group
    first_pid_m = group_id * GROUP_M
    group_size_m = min(num_pid_m - first_pid_m, GROUP_M)
    pid_m = first_pid_m + ((pid % num_pid_in_group) % group_size_m)
    pid_n = (pid % num_pid_in_group) // group_size_m

    offs_am = (pid_m * BLOCK_M + tl.arange(0, BLOCK_M)) % M
    offs_bn = (pid_n * BLOCK_N + tl.arange(0, BLOCK_N)) % N
    offs_k = tl.arange(0, BLOCK_K)
    a_ptrs = a_ptr + offs_am[:, None] * stride_am + offs_k[None, :] * stride_ak
    b_ptrs = b_ptr + offs_k[:, None] * stride_bk + offs_bn[None, :] * stride_bn

    acc = tl.zeros((BLOCK_M, BLOCK_N), dtype=tl.float32)
    for kk in range(0, tl.cdiv(K, BLOCK_K)):
        a = tl.load(a_ptrs, mask=offs_k[None, :] < K - kk * BLOCK_K, other=0.0)
        b = tl.load(b_ptrs, mask=offs_k[:, None] < K - kk * BLOCK_K, other=0.0)
        acc = tl.dot(a, b, acc)
        a_ptrs += BLOCK_K * stride_ak
        b_ptrs += BLOCK_K * stride_bk

    c = acc.to(c_ptr.dtype.element_ty)
    offs_cm = pid_m * BLOCK_M + tl.arange(0, BLOCK_M)
    offs_cn = pid_n * BLOCK_N + tl.arange(0, BLOCK_N)
    c_ptrs = c_ptr + offs_cm[:, None] * stride_cm + offs_cn[None, :] * stride_cn
    mask = (offs_cm[:, None] < M) & (offs_cn[None, :] < N)
    tl.store(c_ptrs, c, mask=mask)

# config = {"BLOCK_K": 128, "BLOCK_M": 128, "BLOCK_N": 64, "GROUP_M": 8, "arch": "sm_100", "dtype": "fp32", "num_ctas": 1, "num_stages": 3, "num_warps": 2}
# arch = sm_100


// ===== COMPILED SASS (sm_100a) =====

	.target	sm_100a

	.elftype	@"ET_EXEC"


//--------------------- .note.nv.tkinfo           --------------------------
	.section	.note.nv.tkinfo,"",@"SHT_NOTE"
	.sectionflags	@"SHF_NOTE_NV_TKINFO"
	.tkinfo
        /*0018*/ 	.word	0x00000081
        /*0030*/ 	.string	""
        /*0030*/ 	.string	"ptxas-blackwell"
        /*0030*/ 	.string	"Cuda compilation tools, release 12.9, V12.9.86"
        /*0030*/ 	.string	"Build cuda_12.9.r12.9/compiler.36037853_0"
        /*0030*/ 	.string	"-v  -suppress-debug-info  -lineinfo  -arch sm_100a "



//--------------------- .note.nv.cuver            --------------------------
	.section	.note.nv.cuver,"",@"SHT_NOTE"
	.sectionflags	@"SHF_NOTE_NV_CUVER"
        /*0018*/ 	.short	0x0001
        /*001a*/ 	.short	0x0064
        /*001c*/ 	.short	0x0001
        /*001e*/ 	.short	0x0000
        /*0020*/ 	.short	0x0001
        /*0022*/ 	.short	0x0000


//--------------------- .nv.info                  --------------------------
	.section	.nv.info,"",@"SHT_CUDA_INFO"
	.align	4


	//----- nvinfo : EIATTR_REGCOUNT
	.align		4
        /*0000*/ 	.byte	0x04, 0x2f
        /*0002*/ 	.short	(.L_1 - .L_0)
	.align		4
.L_0:
        /*0004*/ 	.word	index@(matmul_kernel)
        /*0008*/ 	.word	0x000000ff


	//----- nvinfo : EIATTR_FRAME_SIZE
	.align		4
.L_1:
        /*000c*/ 	.byte	0x04, 0x11
        /*000e*/ 	.short	(.L_3 - .L_2)
	.align		4
.L_2:
        /*0010*/ 	.word	index@(matmul_kernel)
        /*0014*/ 	.word	0x00001080


	//----- nvinfo : EIATTR_MIN_STACK_SIZE
	.align		4
.L_3:
        /*0018*/ 	.byte	0x04, 0x12
        /*001a*/ 	.short	(.L_5 - .L_4)
	.align		4
.L_4:
        /*001c*/ 	.word	index@(matmul_kernel)
        /*0020*/ 	.word	0x00001080
.L_5:


//--------------------- .nv.info.matmul_kernel    --------------------------
	.section	.nv.info.matmul_kernel,"",@"SHT_CUDA_INFO"
	.sectionflags	@""
	.align	4


	//----- nvinfo : EIATTR_CUDA_API_VERSION
	.align		4
        /*0000*/ 	.byte	0x04, 0x37
        /*0002*/ 	.short	(.L_7 - .L_6)
.L_6:
        /*0004*/ 	.word	0x00000081


	//----- nvinfo : EIATTR_KPARAM_INFO
	.align		4
.L_7:
        /*0008*/ 	.byte	0x04, 0x17
        /*000a*/ 	.short	(.L_9 - .L_8)
.L_8:
        /*000c*/ 	.word	0x00000000
        /*0010*/ 	.short	0x000d
        /*0012*/ 	.short	0x0048
        /*0014*/ 	.byte	0x00, 0xf4, 0x21, 0x00


	//----- nvinfo : EIATTR_KPARAM_INFO
	.align		4
.L_9:
        /*0018*/ 	.byte	0x04, 0x17
        /*001a*/ 	.short	(.L_11 - .L_10)
.L_10:
        /*001c*/ 	.word	0x00000000
        /*0020*/ 	.short	0x000c
        /*0022*/ 	.short	0x0040
        /*0024*/ 	.byte	0x00, 0xf4, 0x21, 0x00


	//----- nvinfo : EIATTR_KPARAM_INFO
	.align		4
.L_11:
        /*0028*/ 	.byte	0x04, 0x17
        /*002a*/ 	.short	(.L_13 - .L_12)
.L_12:
        /*002c*/ 	.word	0x00000000
        /*0030*/ 	.short	0x000b
        /*0032*/ 	.short	0x0038
        /*0034*/ 	.byte	0x00, 0xf0, 0x11, 0x00


	//----- nvinfo : EIATTR_KPARAM_INFO
	.align		4
.L_13:
        /*0038*/ 	.byte	0x04, 0x17
        /*003a*/ 	.short	(.L_15 - .L_14)
.L_14:
        /*003c*/ 	.word	0x00000000
        /*0040*/ 	.short	0x000a
        /*0042*/ 	.short	0x0034
        /*0044*/ 	.byte	0x00, 0xf0, 0x11, 0x00


	//----- nvinfo : EIATTR_KPARAM_INFO
	.align		4
.L_15:
        /*0048*/ 	.byte	0x04, 0x17
        /*004a*/ 	.short	(.L_17 - .L_16)
.L_16:
        /*004c*/ 	.word	0x00000000
        /*0050*/ 	.short	0x0009
        /*0052*/ 	.short	0x0030
        /*0054*/ 	.byte	0x00, 0xf0, 0x11, 0x00


	//----- nvinfo : EIATTR_KPARAM_INFO
	.align		4
.L_17:
        /*0058*/ 	.byte	0x04, 0x17
        /*005a*/ 	.short	(.L_19 - .L_18)
.L_18:
        /*005c*/ 	.word	0x00000000
        /*0060*/ 	.short	0x0008
        /*0062*/ 	.short	0x002c
        /*0064*/ 	.byte	0x00, 0xf0, 0x11, 0x00


	//----- nvinfo : EIATTR_KPARAM_INFO
	.align		4
.L_19:
        /*0068*/ 	.byte	0x04, 0x17
        /*006a*/ 	.short	(.L_21 - .L_20)
.L_20:
        /*006c*/ 	.word	0x00000000
        /*0070*/ 	.short	0x0007
        /*0072*/ 	.short	0x0028
        /*0074*/ 	.byte	0x00, 0xf0, 0x11, 0x00


	//----- nvinfo : EIATTR_KPARAM_INFO
	.align		4
.L_21:
        /*0078*/ 	.byte	0x04, 0x17
        /*007a*/ 	.short	(.L_23 - .L_22)
.L_22:
        /*007c*/ 	.word	0x00000000
        /*0080*/ 	.short	0x0006
        /*0082*/ 	.short	0x0024
        /*0084*/ 	.byte	0x00, 0xf0, 0x11, 0x00


	//----- nvinfo : EIATTR_KPARAM_INFO
	.align		4
.L_23:
        /*0088*/ 	.byte	0x04, 0x17
        /*008a*/ 	.short	(.L_25 - .L_24)
.L_24:
        /*008c*/ 	.word	0x00000000
        /*0090*/ 	.short	0x0005
        /*0092*/ 	.short	0x0020
        /*0094*/ 	.byte	0x00, 0xf0, 0x11, 0x00


	//----- nvinfo : EIATTR_KPARAM_INFO
	.align		4
.L_25:
        /*0098*/ 	.byte	0x04, 0x17
        /*009a*/ 	.short	(.L_27 - .L_26)
.L_26:
        /*009c*/ 	.word	0x00000000
        /*00a0*/ 	.short	0x0004
        /*00a2*/ 	.short	0x001c
        /*00a4*/ 	.byte	0x00, 0xf0, 0x11, 0x00


	//----- nvinfo : EIATTR_KPARAM_INFO
	.align		4
.L_27:
        /*00a8*/ 	.byte	0x04, 0x17
        /*00aa*/ 	.short	(.L_29 - .L_28)
.L_28:
        /*00ac*/ 	.word	0x00000000
        /*00b0*/ 	.short	0x0003
        /*00b2*/ 	.short	0x0018
        /*00b4*/ 	.byte	0x00, 0xf0, 0x11, 0x00


	//----- nvinfo : EIATTR_KPARAM_INFO
	.align		4
.L_29:
        /*00b8*/ 	.byte	0x04, 0x17
        /*00ba*/ 	.short	(.L_31 - .L_30)
.L_30:
        /*00bc*/ 	.word	0x00000000
        /*00c0*/ 	.short	0x0002
        /*00c2*/ 	.short	0x0010
        /*00c4*/ 	.byte	0x00, 0xf4, 0x21, 0x00


	//----- nvinfo : EIATTR_KPARAM_INFO
	.align		4
.L_31:
        /*00c8*/ 	.byte	0x04, 0x17
        /*00ca*/ 	.short	(.L_33 - .L_32)
.L_32:
        /*00cc*/ 	.word	0x00000000
        /*00d0*/ 	.short	0x0001
        /*00d2*/ 	.short	0x0008
        /*00d4*/ 	.byte	0x00, 0xf4, 0x21, 0x00


	//----- nvinfo : EIATTR_KPARAM_INFO
	.align		4
.L_33:
        /*00d8*/ 	.byte	0x04, 0x17
        /*00da*/ 	.short	(.L_35 - .L_34)
.L_34:
        /*00dc*/ 	.word	0x00000000
        /*00e0*/ 	.short	0x0000
        /*00e2*/ 	.short	0x0000
        /*00e4*/ 	.byte	0x00, 0xf4, 0x21, 0x00


	//----- nvinfo : EIATTR_SPARSE_MMA_MASK
	.align		4
.L_35:
        /*00e8*/ 	.byte	0x03, 0x50
        /*00ea*/ 	.short	0x0000


	//----- nvinfo : EIATTR_MAXREG_COUNT
	.align		4
        /*00ec*/ 	.byte	0x03, 0x1b
        /*00ee*/ 	.short	0x00ff


	//----- nvinfo : EIATTR_NUM_BARRIERS
	.align		4
        /*00f0*/ 	.byte	0x02, 0x4c
        /*00f2*/ 	.byte	0x01
	.zero		1


	//----- nvinfo : EIATTR_ANNOTATIONS
	.align		4
        /*00f4*/ 	.byte	0x04, 0x55
        /*00f6*/ 	.short	(.L_37 - .L_36)


	//   ....[0]....
.L_36:
        /*00f8*/ 	.word	0x00000001
        /*00fc*/ 	.byte	0xa0, 0x23, 0x00, 0x00, 0x01, 0x00, 0x00, 0x00, 0x90, 0x39, 0x00, 0x00, 0x01, 0x00, 0x00, 0x00
        /* <DEDUP_REMOVED lines=1784> */
        /*708c*/ 	.byte	0x70, 0xb5, 0x02, 0x00


	//----- nvinfo : EIATTR_VRC_CTA_INIT_COUNT
	.align		4
.L_37:
        /*7090*/ 	.byte	0x02, 0x4a
	.zero		1
	.zero		1


	//----- nvinfo : EIATTR_EXIT_INSTR_OFFSETS
	.align		4
        /*7094*/ 	.byte	0x04, 0x1c
        /*7096*/ 	.short	(.L_39 - .L_38)


	//   ....[0]....
.L_38:
        /*7098*/ 	.word	0x0002f560


	//   ....[1]....
        /*709c*/ 	.word	0x0002f580


	//----- nvinfo : EIATTR_REQNTID
	.align		4
.L_39:
        /*70a0*/ 	.byte	0x04, 0x10
        /*70a2*/ 	.short	(.L_41 - .L_40)
.L_40:
        /*70a4*/ 	.word	0x00000040
        /*70a8*/ 	.word	0x00000001
        /*70ac*/ 	.word	0x00000001


	//----- nvinfo : EIATTR_CBANK_PARAM_SIZE
	.align		4
.L_41:
        /*70b0*/ 	.byte	0x03, 0x19
        /*70b2*/ 	.short	0x0050


	//----- nvinfo : EIATTR_PARAM_CBANK
	.align		4
        /*70b4*/ 	.byte	0x04, 0x0a
        /*70b6*/ 	.short	(.L_43 - .L_42)
	.align		4
.L_42:
        /*70b8*/ 	.word	index@(.nv.constant0.matmul_kernel)
        /*70bc*/ 	.short	0x0380
        /*70be*/ 	.short	0x0050


	//----- nvinfo : EIATTR_SW_WAR
	.align		4
.L_43:
        /*70c0*/ 	.byte	0x04, 0x36
        /*70c2*/ 	.short	(.L_45 - .L_44)
.L_44:
        /*70c4*/ 	.word	0x00000008
.L_45:


//--------------------- .nv.compat                --------------------------
	.section	.nv.compat,"",@"SHT_CUDA_COMPAT_INFO"
	.align	4
        /*0000*/ 	.byte	0x02, 0x02, 0x01, 0x00, 0x02, 0x05, 0x05, 0x00, 0x02, 0x03, 0x00, 0x00, 0x02, 0x06, 0x01, 0x00


//--------------------- .nv.callgraph             --------------------------
	.section	.nv.callgraph,"",@"SHT_CUDA_CALLGRAPH"
	.align	4
	.sectionentsize	8
	.align		4
        /*0000*/ 	.word	0x00000000
	.align		4
        /*0004*/ 	.word	0xffffffff
	.align		4
        /*0008*/ 	.word	0x00000000
	.align		4
        /*000c*/ 	.word	0xfffffffe
	.align		4
        /*0010*/ 	.word	0x00000000
	.align		4
        /*0014*/ 	.word	0xfffffffd
	.align		4
        /*0018*/ 	.word	0x00000000
	.align		4
        /*001c*/ 	.word	0xfffffffc


//--------------------- .text.matmul_kernel       --------------------------
	.section	.text.matmul_kernel,"ax",@progbits
	.align	128
        .global         matmul_kernel
        .type           matmul_kernel,@function
        .size           matmul_kernel,(.L_x_3 - matmul_kernel)
        .other          matmul_kernel,@"STO_CUDA_ENTRY STV_DEFAULT"
matmul_kernel:
.text.matmul_kernel:
[----:B------:R-:W1:Y:S08]  /*0000*/  LDC R1, c[0x0][0x37c] ;  /* 0x0000df00ff017b82 */ /* 0x000e700000000800 */
[----:B------:R-:W2:Y:S01]  /*0010*/  LDC.64 R2, c[0x0][0x398] ;  /* 0x0000e600ff027b82 */ /* 0x000ea20000000a00 */
[----:B------:R-:W3:Y:S01]  /*0020*/  S2R R7, SR_CTAID.X ;  /* 0x0000000000077919 */ /* 0x000ee20000002500 */
[----:B------:R-:W4:Y:S01]  /*0030*/  LDCU.128 UR4, c[0x0][0x380] ;  /* 0x00007000ff0477ac */ /* 0x000f220008000c00 */
[----:B-1----:R-:W-:Y:S01]  /*0040*/  VIADD R1, R1, 0xffffef80 ;  /* 0xffffef8001017836 */ /* 0x002fe20000000000 */
[----:B------:R-:W1:Y:S01]  /*0050*/  S2R R82, SR_TID.X ;  /* 0x0000000000527919 */ /* 0x000e620000002100 */
[----:B------:R-:W1:Y:S03]  /*0060*/  LDCU UR9, c[0x0][0x3b0] ;  /* 0x00007600ff0977ac */ /* 0x000e660008000800 */
[----:B------:R-:W4:Y:S01]  /*0070*/  LDC R84, c[0x0][0x3a0] ;  /* 0x0000e800ff547b82 */ /* 0x000f220000000800 */
[----:B------:R-:W1:Y:S01]  /*0080*/  LDCU UR12, c[0x0][0x3b0] ;  /* 0x00007600ff0c77ac */ /* 0x000e620008000800 */
[----:B------:R-:W1:Y:S06]  /*0090*/  LDCU UR20, c[0x0][0x3b0] ;  /* 0x00007600ff1477ac */ /* 0x000e6c0008000800 */
[----:B------:R-:W4:Y:S01]  /*00a0*/  LDC R251, c[0x0][0x3a0] ;  /* 0x0000e800fffb7b82 */ /* 0x000f220000000800 */
[----:B------:R-:W1:Y:S01]  /*00b0*/  LDCU UR36, c[0x0][0x3b0] ;  /* 0x00007600ff2477ac */ /* 0x000e620008000800 */
[----:B------:R-:W1:Y:S01]  /*00c0*/  LDCU UR28, c[0x0][0x3b0] ;  /* 0x00007600ff1c77ac */ /* 0x000e620008000800 */
[----:B--2---:R-:W-:-:S05]  /*00d0*/  VIADD R0, R3, 0x3f ;  /* 0x0000003f03007836 */ /* 0x004fca0000000000 */
[----:B------:R-:W2:Y:S01]  /*00e0*/  LDC R252, c[0x0][0x3a0] ;  /* 0x0000e800fffc7b82 */ /* 0x000ea20000000800 */
[----:B------:R-:W2:Y:S01]  /*00f0*/  LDCU UR44, c[0x0][0x3b0] ;  /* 0x00007600ff2c77ac */ /* 0x000ea20008000800 */
[----:B------:R-:W-:Y:S01]  /*0100*/  SHF.R.S32.HI R5, RZ, 0x1f, R0 ;  /* 0x0000001fff057819 */ /* 0x000fe20000011400 */
[----:B------:R-:W2:Y:S03]  /*0110*/  LDCU UR52, c[0x0][0x3b0] ;  /* 0x00007600ff3477ac */ /* 0x000ea60008000800 */
[----:B------:R-:W-:Y:S01]  /*0120*/  LEA.HI R5, R5, R0, RZ, 0x6 ;  /* 0x0000000005057211 */ /* 0x000fe200078f30ff */
[----:B------:R-:W2:Y:S01]  /*0130*/  LDCU UR21, c[0x0][0x3b0] ;  /* 0x00007600ff1577ac */ /* 0x000ea20008000800 */
[----:B---3--:R-:W-:Y:S02]  /*0140*/  IABS R10, R7 ;  /* 0x00000007000a7213 */ /* 0x008fe40000000000 */
[----:B------:R-:W-:Y:S01]  /*0150*/  SHF.R.S32.HI R5, RZ, 0x6, R5 ;  /* 0x00000006ff057819 */ /* 0x000fe20000011405 */
[----:B------:R-:W3:Y:S01]  /*0160*/  LDCU UR13, c[0x0][0x3b0] ;  /* 0x00007600ff0d77ac */ /* 0x000ee20008000800 */
[----:B-1----:R-:W-:-:S02]  /*0170*/  LOP3.LUT R250, R82, 0x3f, RZ, 0xc0, !PT ;  /* 0x0000003f52fa7812 */ /* 0x002fc400078ec0ff */
[----:B------:R-:W-:Y:S01]  /*0180*/  SHF.L.U32 R6, R5, 0x3, RZ ;  /* 0x0000000305067819 */ /* 0x000fe200000006ff */
[----:B------:R-:W1:Y:S03]  /*0190*/  LDCU UR29, c[0x0][0x3b0] ;  /* 0x00007600ff1d77ac */ /* 0x000e660008000800 */
[-C--:B------:R-:W-:Y:S01]  /*01a0*/  IABS R9, R6.reuse ;  /* 0x0000000600097213 */ /* 0x080fe20000000000 */
[----:B------:R-:W1:Y:S01]  /*01b0*/  LDCU UR45, c[0x0][0x3b0] ;  /* 0x00007600ff2d77ac */ /* 0x000e620008000800 */
[----:B------:R-:W-:Y:S02]  /*01c0*/  IABS R12, R6 ;  /* 0x00000006000c7213 */ /* 0x000fe40000000000 */
[----:B------:R-:W1:Y:S01]  /*01d0*/  I2F.RP R0, R9 ;  /* 0x0000000900007306 */ /* 0x000e620000209400 */
[----:B------:R-:W2:Y:S01]  /*01e0*/  LDCU UR37, c[0x0][0x3b0] ;  /* 0x00007600ff2577ac */ /* 0x000ea20008000800 */
[----:B------:R-:W2:Y:S01]  /*01f0*/  LDCU UR53, c[0x0][0x3b0] ;  /* 0x00007600ff3577ac */ /* 0x000ea20008000800 */
[----:B------:R-:W2:Y:S01]  /*0200*/  LDCU UR14, c[0x0][0x3b0] ;  /* 0x00007600ff0e77ac */ /* 0x000ea20008000800 */
[----:B------:R-:W2:Y:S04]  /*0210*/  LDCU UR22, c[0x0][0x3b0] ;  /* 0x00007600ff1677ac */ /* 0x000ea80008000800 */
[----:B-1----:R-:W1:Y:S01]  /*0220*/  MUFU.RCP R0, R0 ;  /* 0x0000000000007308 */ /* 0x002e620000001000 */
[----:B------:R-:W2:Y:S01]  /*0230*/  LDCU UR30, c[0x0][0x3b0] ;  /* 0x00007600ff1e77ac */ /* 0x000ea20008000800 */
[----:B------:R-:W2:Y:S01]  /*0240*/  LDCU UR38, c[0x0][0x3b0] ;  /* 0x00007600ff2677ac */ /* 0x000ea20008000800 */
[----:B------:R-:W2:Y:S01]  /*0250*/  LDCU UR46, c[0x0][0x3b0] ;  /* 0x00007600ff2e77ac */ /* 0x000ea20008000800 */
[----:B------:R-:W2:Y:S01]  /*0260*/  LDCU UR54, c[0x0][0x3b0] ;  /* 0x00007600ff3677ac */ /* 0x000ea20008000800 */
[----:B-1----:R-:W-:Y:S01]  /*0270*/  VIADD R4, R0, 0xffffffe ;  /* 0x0ffffffe00047836 */ /* 0x002fe20000000000 */
[----:B------:R-:W1:Y:S01]  /*0280*/  LDCU UR15, c[0x0][0x3b0] ;  /* 0x00007600ff0f77ac */ /* 0x000e620008000800 */
[----:B------:R-:W-:-:S02]  /*0290*/  IMAD.MOV R0, RZ, RZ, -R12 ;  /* 0x000000ffff007224 */ /* 0x000fc400078e0a0c */
[----:B------:R2:W1:Y:S01]  /*02a0*/  F2I.FTZ.U32.TRUNC.NTZ R5, R4 ;  /* 0x0000000400057305 */ /* 0x000462000021f000 */
[----:B------:R-:W3:Y:S01]  /*02b0*/  LDCU UR23, c[0x0][0x3b0] ;  /* 0x00007600ff1777ac */ /* 0x000ee20008000800 */
[----:B------:R-:W3:Y:S01]  /*02c0*/  LDCU UR31, c[0x0][0x3b0] ;  /* 0x00007600ff1f77ac */ /* 0x000ee20008000800 */
[----:B--2---:R-:W-:Y:S01]  /*02d0*/  IMAD.MOV.U32 R4, RZ, RZ, RZ ;  /* 0x000000ffff047224 */ /* 0x004fe200078e00ff */
[----:B------:R-:W2:Y:S01]  /*02e0*/  LDCU UR39, c[0x0][0x3b0] ;  /* 0x00007600ff2777ac */ /* 0x000ea20008000800 */
[----:B------:R-:W2:Y:S01]  /*02f0*/  LDCU UR42, c[0x0][0x3b0] ;  /* 0x00007600ff2a77ac */ /* 0x000ea20008000800 */
[--C-:B-1----:R-:W-:Y:S01]  /*0300*/  IMAD.MOV R8, RZ, RZ, -R5.reuse ;  /* 0x000000ffff087224 */ /* 0x102fe200078e0a05 */
[----:B------:R-:W1:Y:S03]  /*0310*/  LDCU UR47, c[0x0][0x3b0] ;  /* 0x00007600ff2f77ac */ /* 0x000e660008000800 */
[----:B------:R-:W-:Y:S01]  /*0320*/  IMAD R11, R8, R9, RZ ;  /* 0x00000009080b7224 */ /* 0x000fe200078e02ff */
[----:B------:R-:W-:Y:S01]  /*0330*/  MOV R8, R10 ;  /* 0x0000000a00087202 */ /* 0x000fe20000000f00 */
[----:B------:R-:W1:Y:S02]  /*0340*/  LDCU UR55, c[0x0][0x3b0] ;  /* 0x00007600ff3777ac */ /* 0x000e640008000800 */
[----:B------:R-:W-:Y:S01]  /*0350*/  IMAD.HI.U32 R5, R5, R11, R4 ;  /* 0x0000000b05057227 */ /* 0x000fe200078e0004 */
[----:B------:R-:W1:Y:S05]  /*0360*/  LDCU UR16, c[0x0][0x3b0] ;  /* 0x00007600ff1077ac */ /* 0x000e6a0008000800 */
[----:B------:R-:W-:Y:S01]  /*0370*/  IMAD.HI.U32 R5, R5, R8, RZ ;  /* 0x0000000805057227 */ /* 0x000fe200078e00ff */
[----:B------:R-:W1:Y:S03]  /*0380*/  LDCU UR24, c[0x0][0x3b0] ;  /* 0x00007600ff1877ac */ /* 0x000e660008000800 */
[----:B------:R-:W-:Y:S01]  /*0390*/  IMAD R0, R5, R0, R8 ;  /* 0x0000000005007224 */ /* 0x000fe200078e0208 */
[----:B------:R-:W1:Y:S04]  /*03a0*/  LDCU UR32, c[0x0][0x3b0] ;  /* 0x00007600ff2077ac */ /* 0x000e680008000800 */
[----:B------:R-:W-:Y:S01]  /*03b0*/  ISETP.GT.U32.AND P1, PT, R9, R0, PT ;  /* 0x000000000900720c */ /* 0x000fe20003f24070 */
[----:B------:R-:W1:Y:S01]  /*03c0*/  LDCU UR40, c[0x0][0x3b0] ;  /* 0x00007600ff2877ac */ /* 0x000e620008000800 */
[----:B------:R-:W1:Y:S01]  /*03d0*/  LDCU UR10, c[0x0][0x3b0] ;  /* 0x00007600ff0a77ac */ /* 0x000e620008000800 */
[----:B------:R-:W1:Y:S10]  /*03e0*/  LDCU UR48, c[0x0][0x3b0] ;  /* 0x00007600ff3077ac */ /* 0x000e740008000800 */
[-C--:B------:R-:W-:Y:S01]  /*03f0*/  @!P1 IADD3 R0, PT, PT, R0, -R9.reuse, RZ ;  /* 0x8000000900009210 */ /* 0x080fe20007ffe0ff */
[----:B------:R-:W-:Y:S01]  /*0400*/  @!P1 VIADD R5, R5, 0x1 ;  /* 0x0000000105059836 */ /* 0x000fe20000000000 */
[----:B------:R-:W-:Y:S01]  /*0410*/  ISETP.NE.AND P1, PT, R6, RZ, PT ;  /* 0x000000ff0600720c */ /* 0x000fe20003f25270 */
[----:B------:R-:W1:Y:S01]  /*0420*/  LDCU UR27, c[0x0][0x3b0] ;  /* 0x00007600ff1b77ac */ /* 0x000e620008000800 */
[----:B------:R-:W-:-:S02]  /*0430*/  ISETP.GE.U32.AND P0, PT, R0, R9, PT ;  /* 0x000000090000720c */ /* 0x000fc40003f06070 */
[----:B------:R-:W-:Y:S01]  /*0440*/  LOP3.LUT R0, R7, R6, RZ, 0x3c, !PT ;  /* 0x0000000607007212 */ /* 0x000fe200078e3cff */
[----:B------:R-:W1:Y:S01]  /*0450*/  LDCU UR56, c[0x0][0x3b0] ;  /* 0x00007600ff3877ac */ /* 0x000e620008000800 */
[----:B------:R-:W-:Y:S02]  /*0460*/  IABS R9, R3 ;  /* 0x0000000300097213 */ /* 0x000fe40000000000 */
[----:B------:R-:W-:Y:S01]  /*0470*/  ISETP.GE.AND P2, PT, R0, RZ, PT ;  /* 0x000000ff0000720c */ /* 0x000fe20003f46270 */
[----:B------:R-:W-:Y:S01]  /*0480*/  VIADD R0, R2, 0x7f ;  /* 0x0000007f02007836 */ /* 0x000fe20000000000 */
[----:B------:R-:W1:Y:S01]  /*0490*/  LDCU UR17, c[0x0][0x3b0] ;  /* 0x00007600ff1177ac */ /* 0x000e620008000800 */
[----:B------:R-:W1:Y:S04]  /*04a0*/  LDCU UR19, c[0x0][0x3b0] ;  /* 0x00007600ff1377ac */ /* 0x000e680008000800 */
[----:B------:R-:W-:Y:S01]  /*04b0*/  @P0 VIADD R5, R5, 0x1 ;  /* 0x0000000105050836 */ /* 0x000fe20000000000 */
[----:B------:R-:W1:Y:S04]  /*04c0*/  LDCU UR25, c[0x0][0x3b0] ;  /* 0x00007600ff1977ac */ /* 0x000e680008000800 */
[----:B------:R-:W-:-:S02]  /*04d0*/  MOV R4, R5 ;  /* 0x0000000500047202 */ /* 0x000fc40000000f00 */
[----:B------:R-:W-:Y:S01]  /*04e0*/  SHF.R.S32.HI R5, RZ, 0x1f, R0 ;  /* 0x0000001fff057819 */ /* 0x000fe20000011400 */
[----:B------:R-:W1:Y:S02]  /*04f0*/  LDCU UR33, c[0x0][0x3b0] ;  /* 0x00007600ff2177ac */ /* 0x000e640008000800 */
[----:B------:R-:W-:Y:S01]  /*0500*/  @!P2 IMAD.MOV R4, RZ, RZ, -R4 ;  /* 0x000000ffff04a224 */ /* 0x000fe200078e0a04 */
[----:B------:R-:W-:Y:S01]  /*0510*/  @!P1 LOP3.LUT R4, RZ, R6, RZ, 0x33, !PT ;  /* 0x00000006ff049212 */ /* 0x000fe200078e33ff */
[----:B------:R-:W1:Y:S01]  /*0520*/  LDCU UR8, c[0x0][0x3a4] ;  /* 0x00007480ff0877ac */ /* 0x000e620008000800 */
[----:B------:R-:W-:Y:S02]  /*0530*/  LEA.HI R5, R5, R0, RZ, 0x7 ;  /* 0x0000000005057211 */ /* 0x000fe400078f38ff */
[----:B------:R-:W-:Y:S01]  /*0540*/  SHF.L.U32 R14, R4, 0x3, RZ ;  /* 0x00000003040e7819 */ /* 0x000fe200000006ff */
[----:B------:R-:W-:Y:S01]  /*0550*/  IMAD.MOV R4, RZ, RZ, -R4 ;  /* 0x000000ffff047224 */ /* 0x000fe200078e0a04 */
[----:B------:R-:W1:Y:S02]  /*0560*/  LDCU UR41, c[0x0][0x3b0] ;  /* 0x00007600ff2977ac */ /* 0x000e640008000800 */
[----:B------:R-:W-:Y:S01]  /*0570*/  LEA.HI.SX32 R5, R5, -R14, 0x19 ;  /* 0x8000000e05057211 */ /* 0x000fe200078fcaff */
[----:B------:R-:W-:Y:S01]  /*0580*/  IMAD R16, R6, R4, R7 ;  /* 0x0000000406107224 */ /* 0x000fe200078e0207 */
[----:B------:R-:W1:Y:S01]  /*0590*/  LDCU UR49, c[0x0][0x3b0] ;  /* 0x00007600ff3177ac */ /* 0x000e620008000800 */
[----:B------:R-:W-:Y:S01]  /*05a0*/  IMAD.MOV.U32 R4, RZ, RZ, RZ ;  /* 0x000000ffff047224 */ /* 0x000fe200078e00ff */
[----:B------:R-:W-:-:S02]  /*05b0*/  VIMNMX R17, PT, PT, R5, 0x8, PT ;  /* 0x0000000805117848 */ /* 0x000fc40003fe0100 */
[----:B------:R-:W-:Y:S01]  /*05c0*/  IABS R6, R16 ;  /* 0x0000001000067213 */ /* 0x000fe20000000000 */
[----:B------:R-:W1:Y:S01]  /*05d0*/  LDCU UR11, c[0x0][0x3b0] ;  /* 0x00007600ff0b77ac */ /* 0x000e620008000800 */
[----:B------:R-:W-:Y:S01]  /*05e0*/  IABS R11, R17 ;  /* 0x00000011000b7213 */ /* 0x000fe20000000000 */
[----:B------:R-:W1:Y:S03]  /*05f0*/  LDCU UR57, c[0x0][0x3b0] ;  /* 0x00007600ff3977ac */ /* 0x000e660008000800 */
[----:B------:R-:W1:Y:S01]  /*0600*/  I2F.RP R0, R11 ;  /* 0x0000000b00007306 */ /* 0x000e620000209400 */
[----:B------:R-:W2:Y:S01]  /*0610*/  LDCU UR18, c[0x0][0x3b0] ;  /* 0x00007600ff1277ac */ /* 0x000ea20008000800 */
[----:B------:R-:W2:Y:S01]  /*0620*/  LDCU UR26, c[0x0][0x3b0] ;  /* 0x00007600ff1a77ac */ /* 0x000ea20008000800 */
[----:B------:R-:W2:Y:S05]  /*0630*/  LDCU UR34, c[0x0][0x3b0] ;  /* 0x00007600ff2277ac */ /* 0x000eaa0008000800 */
[----:B-1----:R-:W1:Y:S01]  /*0640*/  MUFU.RCP R0, R0 ;  /* 0x0000000000007308 */ /* 0x002e620000001000 */
[----:B------:R-:W2:Y:S01]  /*0650*/  LDCU UR50, c[0x0][0x3b0] ;  /* 0x00007600ff3277ac */ /* 0x000ea20008000800 */
[----:B------:R-:W2:Y:S01]  /*0660*/  LDCU UR35, c[0x0][0x3b0] ;  /* 0x00007600ff2377ac */ /* 0x000ea20008000800 */
[----:B------:R-:W2:Y:S01]  /*0670*/  LDCU UR43, c[0x0][0x3b0] ;  /* 0x00007600ff2b77ac */ /* 0x000ea20008000800 */
[----:B------:R-:W2:Y:S01]  /*0680*/  LDCU UR51, c[0x0][0x3b0] ;  /* 0x00007600ff3377ac */ /* 0x000ea20008000800 */
[----:B-1----:R-:W-:-:S06]  /*0690*/  VIADD R5, R0, 0xffffffe ;  /* 0x0ffffffe00057836 */ /* 0x002fcc0000000000 */
[----:B------:R-:W1:Y:S02]  /*06a0*/  F2I.FTZ.U32.TRUNC.NTZ R5, R5 ;  /* 0x0000000500057305 */ /* 0x000e64000021f000 */
[----:B-1----:R-:W-:-:S05]  /*06b0*/  IADD3 R8, PT, PT, RZ, -R5, RZ ;  /* 0x80000005ff087210 */ /* 0x002fca0007ffe0ff */
[----:B------:R-:W-:Y:S01]  /*06c0*/  IMAD R7, R8, R11, RZ ;  /* 0x0000000b08077224 */ /* 0x000fe200078e02ff */
[----:B------:R-:W-:-:S03]  /*06d0*/  IABS R8, R17 ;  /* 0x0000001100087213 */ /* 0x000fc60000000000 */
[----:B------:R-:W-:Y:S01]  /*06e0*/  IMAD.HI.U32 R0, R5, R7, R4 ;  /* 0x0000000705007227 */ /* 0x000fe200078e0004 */
[----:B------:R-:W-:Y:S02]  /*06f0*/  IADD3 R7, PT, PT, RZ, -R8, RZ ;  /* 0x80000008ff077210 */ /* 0x000fe40007ffe0ff */
[----:B------:R-:W-:Y:S01]  /*0700*/  IABS R8, R2 ;  /* 0x0000000200087213 */ /* 0x000fe20000000000 */
[----:B------:R-:W-:Y:S02]  /*0710*/  IMAD.MOV.U32 R4, RZ, RZ, R9 ;  /* 0x000000ffff047224 */ /* 0x000fe400078e0009 */
[----:B------:R-:W-:Y:S02]  /*0720*/  IMAD.HI.U32 R5, R0, R6, RZ ;  /* 0x0000000600057227 */ /* 0x000fe400078e00ff */
[----:B------:R-:W1:Y:S02]  /*0730*/  I2F.RP R9, R4 ;  /* 0x0000000400097306 */ /* 0x000e640000209400 */
[----:B------:R-:W-:-:S02]  /*0740*/  IMAD R6, R5, R7, R6 ;  /* 0x0000000705067224 */ /* 0x000fc400078e0206 */
[----:B------:R-:W-:-:S03]  /*0750*/  IMAD.MOV.U32 R0, RZ, RZ, R8 ;  /* 0x000000ffff007224 */ /* 0x000fc600078e0008 */
[----:B------:R-:W-:Y:S01]  /*0760*/  ISETP.GT.U32.AND P1, PT, R11, R6, PT ;  /* 0x000000060b00720c */ /* 0x000fe20003f24070 */
[----:B------:R-:W2:Y:S08]  /*0770*/  I2F.RP R7, R0 ;  /* 0x0000000000077306 */ /* 0x000eb00000209400 */
[----:B-1----:R-:W1:Y:S04]  /*0780*/  MUFU.RCP R9, R9 ;  /* 0x0000000900097308 */ /* 0x002e680000001000 */
[----:B------:R-:W-:-:S02]  /*0790*/  @!P1 IMAD.IADD R6, R6, 0x1, -R11 ;  /* 0x0000000106069824 */ /* 0x000fc400078e0a0b */
[----:B------:R-:W-:Y:S01]  /*07a0*/  @!P1 VIADD R5, R5, 0x1 ;  /* 0x0000000105059836 */ /* 0x000fe20000000000 */
[----:B------:R-:W-:Y:S01]  /*07b0*/  ISETP.NE.AND P1, PT, R17, RZ, PT ;  /* 0x000000ff1100720c */ /* 0x000fe20003f25270 */
[----:B--2---:R-:W2:Y:S01]  /*07c0*/  MUFU.RCP R8, R7 ;  /* 0x0000000700087308 */ /* 0x004ea20000001000 */
[----:B------:R-:W-:Y:S02]  /*07d0*/  ISETP.GE.U32.AND P0, PT, R6, R11, PT ;  /* 0x0000000b0600720c */ /* 0x000fe40003f06070 */
[----:B------:R-:W-:-:S04]  /*07e0*/  LOP3.LUT R6, R16, R17, RZ, 0x3c, !PT ;  /* 0x0000001110067212 */ /* 0x000fc800078e3cff */
[----:B------:R-:W-:Y:S02]  /*07f0*/  ISETP.GE.AND P2, PT, R6, RZ, PT ;  /* 0x000000ff0600720c */ /* 0x000fe40003f46270 */
[----:B-1----:R-:W-:-:S04]  /*0800*/  IADD3 R10, PT, PT, R9, 0xffffffe, RZ ;  /* 0x0ffffffe090a7810 */ /* 0x002fc80007ffe0ff */
[----:B------:R1:W3:Y:S01]  /*0810*/  F2I.FTZ.U32.TRUNC.NTZ R11, R10 ;  /* 0x0000000a000b7305 */ /* 0x0002e2000021f000 */
[----:B------:R-:W-:Y:S02]  /*0820*/  @P0 VIADD R5, R5, 0x1 ;  /* 0x0000000105050836 */ /* 0x000fe40000000000 */
[----:B--2---:R-:W-:-:S03]  /*0830*/  VIADD R8, R8, 0xffffffe ;  /* 0x0ffffffe08087836 */ /* 0x004fc60000000000 */
[----:B------:R-:W-:Y:S02]  /*0840*/  MOV R12, R5 ;  /* 0x00000005000c7202 */ /* 0x000fe40000000f00 */
[----:B------:R-:W2:Y:S01]  /*0850*/  F2I.FTZ.U32.TRUNC.NTZ R9, R8 ;  /* 0x0000000800097305 */ /* 0x000ea2000021f000 */
[----:B-1----:R-:W-:Y:S02]  /*0860*/  MOV R10, RZ ;  /* 0x000000ff000a7202 */ /* 0x002fe40000000f00 */
[----:B------:R-:W-:Y:S01]  /*0870*/  @!P2 IMAD.MOV R12, RZ, RZ, -R12 ;  /* 0x000000ffff0ca224 */ /* 0x000fe200078e0a0c */
[----:B------:R-:W-:Y:S01]  /*0880*/  @!P1 LOP3.LUT R12, RZ, R17, RZ, 0x33, !PT ;  /* 0x00000011ff0c9212 */ /* 0x000fe200078e33ff */
[----:B---3--:R-:W-:-:S03]  /*0890*/  IMAD.MOV R5, RZ, RZ, -R11 ;  /* 0x000000ffff057224 */ /* 0x008fc600078e0a0b */
[----:B------:R-:W-:Y:S01]  /*08a0*/  SHF.L.U32 R7, R12, 0x6, RZ ;  /* 0x000000060c077819 */ /* 0x000fe200000006ff */
[----:B------:R-:W-:Y:S02]  /*08b0*/  IMAD.MOV R12, RZ, RZ, -R12 ;  /* 0x000000ffff0c7224 */ /* 0x000fe400078e0a0c */
[----:B------:R-:W-:Y:S01]  /*08c0*/  IMAD R5, R5, R4, RZ ;  /* 0x0000000405057224 */ /* 0x000fe200078e02ff */
[C---:B------:R-:W-:Y:S01]  /*08d0*/  IADD3 R30, PT, PT, R7.reuse, 0xf, RZ ;  /* 0x0000000f071e7810 */ /* 0x040fe20007ffe0ff */
[C---:B------:R-:W-:Y:S01]  /*08e0*/  VIADD R19, R7.reuse, 0x3f ;  /* 0x0000003f07137836 */ /* 0x040fe20000000000 */
[----:B------:R-:W-:Y:S01]  /*08f0*/  IADD3 R34, PT, PT, R7, 0x14, RZ ;  /* 0x0000001407227810 */ /* 0x000fe20007ffe0ff */
[----:B------:R-:W-:Y:S01]  /*0900*/  IMAD.HI.U32 R10, R11, R5, R10 ;  /* 0x000000050b0a7227 */ /* 0x000fe200078e000a */
[C---:B------:R-:W-:Y:S02]  /*0910*/  IADD3 R36, PT, PT, R7.reuse, 0x16, RZ ;  /* 0x0000001607247810 */ /* 0x040fe40007ffe0ff */
[----:B------:R-:W-:Y:S01]  /*0920*/  IABS R15, R19 ;  /* 0x00000013000f7213 */ /* 0x000fe20000000000 */
[----:B------:R-:W-:Y:S01]  /*0930*/  VIADD R18, R7, 0x1 ;  /* 0x0000000107127836 */ /* 0x000fe20000000000 */
[----:B------:R-:W-:Y:S01]  /*0940*/  ISETP.GE.AND P4, PT, R19, RZ, PT ;  /* 0x000000ff1300720c */ /* 0x000fe20003f86270 */
[----:B------:R-:W-:Y:S01]  /*0950*/  VIADD R20, R7, 0x2 ;  /* 0x0000000207147836 */ /* 0x000fe20000000000 */
[----:B------:R-:W-:Y:S01]  /*0960*/  IABS R33, R34 ;  /* 0x0000002200217213 */ /* 0x000fe20000000000 */
[----:B------:R-:W-:Y:S01]  /*0970*/  IMAD.HI.U32 R5, R10, R15, RZ ;  /* 0x0000000f0a057227 */ /* 0x000fe200078e00ff */
[----:B------:R-:W-:-:S02]  /*0980*/  IABS R13, R18 ;  /* 0x00000012000d7213 */ /* 0x000fc40000000000 */
[----:B------:R-:W-:Y:S01]  /*0990*/  IABS R6, R20 ;  /* 0x0000001400067213 */ /* 0x000fe20000000000 */
[----:B------:R-:W-:Y:S01]  /*09a0*/  IMAD R12, R17, R12, R16 ;  /* 0x0000000c110c7224 */ /* 0x000fe200078e0210 */
[----:B------:R-:W-:Y:S01]  /*09b0*/  IADD3 R5, PT, PT, -R5, RZ, RZ ;  /* 0x000000ff05057210 */ /* 0x000fe20007ffe1ff */
[----:B--2---:R-:W-:Y:S01]  /*09c0*/  IMAD.MOV R11, RZ, RZ, -R9 ;  /* 0x000000ffff0b7224 */ /* 0x004fe200078e0a09 */
[----:B------:R-:W-:Y:S01]  /*09d0*/  MOV R17, R6 ;  /* 0x0000000600117202 */ /* 0x000fe20000000f00 */
[----:B------:R-:W-:Y:S01]  /*09e0*/  IMAD.MOV.U32 R8, RZ, RZ, RZ ;  /* 0x000000ffff087224 */ /* 0x000fe200078e00ff */
[----:B------:R-:W-:Y:S01]  /*09f0*/  ISETP.GE.AND P0, PT, R18, RZ, PT ;  /* 0x000000ff1200720c */ /* 0x000fe20003f06270 */
[----:B------:R-:W-:Y:S01]  /*0a00*/  IMAD R15, R4, R5, R15 ;  /* 0x00000005040f7224 */ /* 0x000fe200078e020f */
[----:B------:R-:W-:Y:S01]  /*0a10*/  IADD3 R12, PT, PT, R14, R12, RZ ;  /* 0x0000000c0e0c7210 */ /* 0x000fe20007ffe0ff */
[----:B------:R-:W-:Y:S01]  /*0a20*/  IMAD.HI.U32 R5, R10, R13, RZ ;  /* 0x0000000d0a057227 */ /* 0x000fe200078e00ff */
[----:B------:R-:W-:-:S02]  /*0a30*/  ISETP.GE.AND P2, PT, R20, RZ, PT ;  /* 0x000000ff1400720c */ /* 0x000fc40003f46270 */
[----:B------:R-:W-:Y:S01]  /*0a40*/  ISETP.GT.U32.AND P3, PT, R4, R15, PT ;  /* 0x0000000f0400720c */ /* 0x000fe20003f64070 */
[----:B------:R-:W-:Y:S01]  /*0a50*/  IMAD.MOV R6, RZ, RZ, -R5 ;  /* 0x000000ffff067224 */ /* 0x000fe200078e0a05 */
[----:B------:R-:W-:Y:S01]  /*0a60*/  IABS R37, R36 ;  /* 0x0000002400257213 */ /* 0x000fe20000000000 */
[----:B------:R-:W-:Y:S01]  /*0a70*/  IMAD.HI.U32 R5, R10, R17, RZ ;  /* 0x000000110a057227 */ /* 0x000fe200078e00ff */
[C---:B------:R-:W-:Y:S02]  /*0a80*/  IADD3 R42, PT, PT, R7.reuse, 0x19, RZ ;  /* 0x00000019072a7810 */ /* 0x040fe40007ffe0ff */
[----:B------:R-:W-:Y:S01]  /*0a90*/  IADD3 R44, PT, PT, R7, 0x1c, RZ ;  /* 0x0000001c072c7810 */ /* 0x000fe20007ffe0ff */
[----:B------:R-:W-:Y:S01]  /*0aa0*/  IMAD R11, R11, R0, RZ ;  /* 0x000000000b0b7224 */ /* 0x000fe200078e02ff */
[----:B------:R-:W-:Y:S01]  /*0ab0*/  IABS R39, R42 ;  /* 0x0000002a00277213 */ /* 0x000fe20000000000 */
[----:B------:R-:W-:Y:S01]  /*0ac0*/  IMAD.MOV R5, RZ, RZ, -R5 ;  /* 0x000000ffff057224 */ /* 0x000fe200078e0a05 */
[----:B------:R-:W-:Y:S01]  /*0ad0*/  IADD3 R50, PT, PT, R7, 0x26, RZ ;  /* 0x0000002607327810 */ /* 0x000fe20007ffe0ff */
[----:B------:R-:W-:Y:S01]  /*0ae0*/  IMAD.HI.U32 R11, R9, R11, R8 ;  /* 0x0000000b090b7227 */ /* 0x000fe200078e0008 */
[----:B------:R-:W-:-:S02]  /*0af0*/  IADD3 R54, PT, PT, R7, 0x2b, RZ ;  /* 0x0000002b07367810 */ /* 0x000fc40007ffe0ff */
[----:B------:R-:W-:Y:S01]  /*0b00*/  @!P3 IADD3 R15, PT, PT, R15, -R4, RZ ;  /* 0x800000040f0fb210 */ /* 0x000fe20007ffe0ff */
[C---:B------:R-:W-:Y:S01]  /*0b10*/  IMAD R8, R4.reuse, R5, R17 ;  /* 0x0000000504087224 */ /* 0x040fe200078e0211 */
[----:B------:R-:W-:Y:S01]  /*0b20*/  IABS R51, R50 ;  /* 0x0000003200337213 */ /* 0x000fe20000000000 */
[C---:B------:R-:W-:Y:S01]  /*0b30*/  IMAD R6, R4.reuse, R6, R13 ;  /* 0x0000000604067224 */ /* 0x040fe200078e020d */
[C---:B------:R-:W-:Y:S01]  /*0b40*/  ISETP.GT.U32.AND P3, PT, R4.reuse, R15, PT ;  /* 0x0000000f0400720c */ /* 0x040fe20003f64070 */
[C---:B------:R-:W-:Y:S01]  /*0b50*/  VIADD R13, R7.reuse, 0x3 ;  /* 0x00000003070d7836 */ /* 0x040fe20000000000 */
[C---:B------:R-:W-:Y:S01]  /*0b60*/  ISETP.GT.U32.AND P6, PT, R4.reuse, R8, PT ;  /* 0x000000080400720c */ /* 0x040fe20003fc4070 */
[C---:B------:R-:W-:Y:S01]  /*0b70*/  VIADD R16, R7.reuse, 0x4 ;  /* 0x0000000407107836 */ /* 0x040fe20000000000 */
[----:B------:R-:W-:Y:S01]  /*0b80*/  ISETP.GT.U32.AND P1, PT, R4, R6, PT ;  /* 0x000000060400720c */ /* 0x000fe20003f24070 */
[C---:B------:R-:W-:Y:S01]  /*0b90*/  VIADD R18, R7.reuse, 0x5 ;  /* 0x0000000507127836 */ /* 0x040fe20000000000 */
[----:B------:R-:W-:Y:S01]  /*0ba0*/  IABS R9, R13 ;  /* 0x0000000d00097213 */ /* 0x000fe20000000000 */
[C---:B------:R-:W-:Y:S01]  /*0bb0*/  VIADD R20, R7.reuse, 0x8 ;  /* 0x0000000807147836 */ /* 0x040fe20000000000 */
[----:B------:R-:W-:Y:S01]  /*0bc0*/  IABS R17, R16 ;  /* 0x0000001000117213 */ /* 0x000fe20000000000 */
[----:B------:R-:W-:Y:S01]  /*0bd0*/  VIADD R24, R7, 0xa ;  /* 0x0000000a07187836 */ /* 0x000fe20000000000 */
[----:B------:R-:W-:Y:S01]  /*0be0*/  ISETP.GE.AND P5, PT, R13, RZ, PT ;  /* 0x000000ff0d00720c */ /* 0x000fe20003fa6270 */
[----:B------:R-:W-:Y:S01]  /*0bf0*/  IMAD.HI.U32 R5, R10, R9, RZ ;  /* 0x000000090a057227 */ /* 0x000fe200078e00ff */
[----:B------:R-:W-:-:S02]  /*0c00*/  IABS R19, R18 ;  /* 0x0000001200137213 */ /* 0x000fc40000000000 */
[----:B------:R-:W-:Y:S01]  /*0c10*/  IABS R23, R20 ;  /* 0x0000001400177213 */ /* 0x000fe20000000000 */
[----:B------:R-:W-:Y:S01]  /*0c20*/  IMAD.MOV R5, RZ, RZ, -R5 ;  /* 0x000000ffff057224 */ /* 0x000fe200078e0a05 */
[-C--:B------:R-:W-:Y:S01]  /*0c30*/  @!P6 IADD3 R8, PT, PT, R8, -R4.reuse, RZ ;  /* 0x800000040808e210 */ /* 0x080fe20007ffe0ff */
[----:B------:R-:W-:Y:S01]  /*0c40*/  @!P3 IMAD.IADD R15, R15, 0x1, -R4 ;  /* 0x000000010f0fb824 */ /* 0x000fe200078e0a04 */
[----:B------:R-:W-:Y:S01]  /*0c50*/  @!P1 IADD3 R6, PT, PT, R6, -R4, RZ ;  /* 0x8000000406069210 */ /* 0x000fe20007ffe0ff */
[----:B------:R-:W-:Y:S01]  /*0c60*/  IMAD.HI.U32 R13, R10, R17, RZ ;  /* 0x000000110a0d7227 */ /* 0x000fe200078e00ff */
[C---:B------:R-:W-:Y:S02]  /*0c70*/  ISETP.GT.U32.AND P3, PT, R4.reuse, R8, PT ;  /* 0x000000080400720c */ /* 0x040fe40003f64070 */
[C---:B------:R-:W-:Y:S01]  /*0c80*/  ISETP.GT.U32.AND P1, PT, R4.reuse, R6, PT ;  /* 0x000000060400720c */ /* 0x040fe20003f24070 */
[----:B------:R-:W-:Y:S01]  /*0c90*/  IMAD R9, R4, R5, R9 ;  /* 0x0000000504097224 */ /* 0x000fe200078e0209 */
[----:B------:R-:W-:Y:S01]  /*0ca0*/  IADD3 R13, PT, PT, -R13, RZ, RZ ;  /* 0x000000ff0d0d7210 */ /* 0x000fe20007ffe1ff */
[----:B------:R-:W-:Y:S01]  /*0cb0*/  IMAD.HI.U32 R14, R10, R19, RZ ;  /* 0x000000130a0e7227 */ /* 0x000fe200078e00ff */
[----:B------:R-:W-:-:S02]  /*0cc0*/  IABS R65, R7 ;  /* 0x0000000700417213 */ /* 0x000fc40000000000 */
[C---:B------:R-:W-:Y:S01]  /*0cd0*/  ISETP.GT.U32.AND P6, PT, R4.reuse, R9, PT ;  /* 0x000000090400720c */ /* 0x040fe20003fc4070 */
[----:B------:R-:W-:Y:S01]  /*0ce0*/  IMAD.MOV.U32 R5, RZ, RZ, R15 ;  /* 0x000000ffff057224 */ /* 0x000fe200078e000f */
[C---:B------:R-:W-:Y:S01]  /*0cf0*/  IADD3 R66, PT, PT, R7.reuse, 0x37, RZ ;  /* 0x0000003707427810 */ /* 0x040fe20007ffe0ff */
[----:B------:R-:W-:Y:S01]  /*0d00*/  IMAD.MOV R15, RZ, RZ, -R14 ;  /* 0x000000ffff0f7224 */ /* 0x000fe200078e0a0e */
[C---:B------:R-:W-:Y:S01]  /*0d10*/  IADD3 R78, PT, PT, R7.reuse, 0x3d, RZ ;  /* 0x0000003d074e7810 */ /* 0x040fe20007ffe0ff */
[----:B------:R-:W-:Y:S01]  /*0d20*/  IMAD R14, R4, R13, R17 ;  /* 0x0000000d040e7224 */ /* 0x000fe200078e0211 */
[----:B------:R-:W-:Y:S01]  /*0d30*/  IADD3 R74, PT, PT, R7, 0x3b, RZ ;  /* 0x0000003b074a7810 */ /* 0x000fe20007ffe0ff */
[--C-:B------:R-:W-:Y:S01]  /*0d40*/  @!P3 IMAD.IADD R8, R8, 0x1, -R4.reuse ;  /* 0x000000010808b824 */ /* 0x100fe200078e0a04 */
[----:B------:R-:W-:Y:S01]  /*0d50*/  IABS R83, R78 ;  /* 0x0000004e00537213 */ /* 0x000fe20000000000 */
[----:B------:R-:W-:Y:S01]  /*0d60*/  @!P1 IMAD.IADD R6, R6, 0x1, -R4 ;  /* 0x0000000106069824 */ /* 0x000fe200078e0a04 */
[C---:B------:R-:W-:Y:S01]  /*0d70*/  ISETP.GT.U32.AND P3, PT, R4.reuse, R14, PT ;  /* 0x0000000e0400720c */ /* 0x040fe20003f64070 */
[----:B------:R-:W-:Y:S01]  /*0d80*/  IMAD R15, R4, R15, R19 ;  /* 0x0000000f040f7224 */ /* 0x000fe200078e0213 */
[----:B------:R-:W-:Y:S01]  /*0d90*/  @!P2 IADD3 R8, PT, PT, -R8, RZ, RZ ;  /* 0x000000ff0808a210 */ /* 0x000fe20007ffe1ff */
[----:B------:R-:W-:Y:S01]  /*0da0*/  @!P0 IMAD.MOV R6, RZ, RZ, -R6 ;  /* 0x000000ffff068224 */ /* 0x000fe200078e0a06 */
[----:B------:R-:W-:Y:S01]  /*0db0*/  @!P6 IADD3 R9, PT, PT, R9, -R4, RZ ;  /* 0x800000040909e210 */ /* 0x000fe20007ffe0ff */
[----:B------:R-:W-:Y:S01]  /*0dc0*/  @!P4 IMAD.MOV R5, RZ, RZ, -R5 ;  /* 0x000000ffff05c224 */ /* 0x000fe200078e0a05 */
[----:B------:R-:W-:Y:S01]  /*0dd0*/  ISETP.GT.U32.AND P0, PT, R4, R15, PT ;  /* 0x0000000f0400720c */ /* 0x000fe20003f04070 */
[C---:B------:R-:W-:Y:S01]  /*0de0*/  VIADD R17, R7.reuse, 0x7 ;  /* 0x0000000707117836 */ /* 0x040fe20000000000 */
[----:B------:R-:W-:Y:S01]  /*0df0*/  ISETP.GE.AND P4, PT, R16, RZ, PT ;  /* 0x000000ff1000720c */ /* 0x000fe20003f86270 */
[C---:B------:R-:W-:Y:S01]  /*0e00*/  VIADD R28, R7.reuse, 0xc ;  /* 0x0000000c071c7836 */ /* 0x040fe20000000000 */
[C---:B------:R-:W-:Y:S01]  /*0e10*/  IADD3 R16, PT, PT, R7.reuse, 0x6, RZ ;  /* 0x0000000607107810 */ /* 0x040fe20007ffe0ff */
[C---:B------:R-:W-:Y:S01]  /*0e20*/  VIADD R26, R7.reuse, 0xb ;  /* 0x0000000b071a7836 */ /* 0x040fe20000000000 */
[----:B------:R-:W-:Y:S01]  /*0e30*/  ISETP.GT.U32.AND P6, PT, R4, R9, PT ;  /* 0x000000090400720c */ /* 0x000fe20003fc4070 */
[----:B------:R-:W-:Y:S01]  /*0e40*/  @!P3 IMAD.IADD R14, R14, 0x1, -R4 ;  /* 0x000000010e0eb824 */ /* 0x000fe200078e0a04 */
[----:B------:R-:W-:Y:S01]  /*0e50*/  IABS R19, R16 ;  /* 0x0000001000137213 */ /* 0x000fe20000000000 */
[C---:B------:R-:W-:Y:S01]  /*0e60*/  VIADD R29, R7.reuse, 0xe ;  /* 0x0000000e071d7836 */ /* 0x040fe20000000000 */
[----:B------:R-:W-:Y:S01]  /*0e70*/  IABS R21, R17 ;  /* 0x0000001100157213 */ /* 0x000fe20000000000 */
[----:B------:R-:W-:Y:S01]  /*0e80*/  VIADD R32, R7, 0x13 ;  /* 0x0000001307207836 */ /* 0x000fe20000000000 */
[----:B------:R-:W-:Y:S01]  /*0e90*/  ISETP.GT.U32.AND P3, PT, R4, R14, PT ;  /* 0x0000000e0400720c */ /* 0x000fe20003f64070 */
[----:B------:R-:W-:Y:S01]  /*0ea0*/  IMAD.HI.U32 R13, R10, R19, RZ ;  /* 0x000000130a0d7227 */ /* 0x000fe200078e00ff */
[----:B------:R-:W-:-:S02]  /*0eb0*/  ISETP.GE.AND P2, PT, R16, RZ, PT ;  /* 0x000000ff1000720c */ /* 0x000fc40003f46270 */
[----:B------:R-:W-:Y:S01]  /*0ec0*/  ISETP.GE.AND P1, PT, R18, RZ, PT ;  /* 0x000000ff1200720c */ /* 0x000fe20003f26270 */
[----:B------:R-:W-:Y:S01]  /*0ed0*/  @!P0 IMAD.IADD R15, R15, 0x1, -R4 ;  /* 0x000000010f0f8824 */ /* 0x000fe200078e0a04 */
[----:B------:R-:W-:Y:S01]  /*0ee0*/  IABS R27, R28 ;  /* 0x0000001c001b7213 */ /* 0x000fe20000000000 */
[----:B------:R-:W-:Y:S01]  /*0ef0*/  IMAD.MOV R16, RZ, RZ, -R13 ;  /* 0x000000ffff107224 */ /* 0x000fe200078e0a0d */
[----:B------:R-:W-:Y:S01]  /*0f00*/  @!P6 IADD3 R9, PT, PT, R9, -R4, RZ ;  /* 0x800000040909e210 */ /* 0x000fe20007ffe0ff */
[----:B------:R-:W-:Y:S01]  /*0f10*/  IMAD.HI.U32 R13, R10, R21, RZ ;  /* 0x000000150a0d7227 */ /* 0x000fe200078e00ff */
[----:B------:R-:W-:Y:S02]  /*0f20*/  ISETP.GE.AND P6, PT, R17, RZ, PT ;  /* 0x000000ff1100720c */ /* 0x000fe40003fc6270 */
[----:B------:R-:W-:Y:S01]  /*0f30*/  ISETP.GT.U32.AND P0, PT, R4, R15, PT ;  /* 0x0000000f0400720c */ /* 0x000fe20003f04070 */
[----:B------:R-:W-:Y:S01]  /*0f40*/  IMAD.HI.U32 R17, R10, R23, RZ ;  /* 0x000000170a117227 */ /* 0x000fe200078e00ff */
[----:B------:R-:W-:-:S02]  /*0f50*/  IABS R25, R26 ;  /* 0x0000001a00197213 */ /* 0x000fc40000000000 */
[----:B------:R-:W-:Y:S01]  /*0f60*/  IABS R31, R32 ;  /* 0x00000020001f7213 */ /* 0x000fe20000000000 */
[----:B------:R-:W-:Y:S01]  /*0f70*/  IMAD.MOV R13, RZ, RZ, -R13 ;  /* 0x000000ffff0d7224 */ /* 0x000fe200078e0a0d */
[----:B------:R-:W-:Y:S01]  /*0f80*/  IADD3 R18, PT, PT, -R17, RZ, RZ ;  /* 0x000000ff11127210 */ /* 0x000fe20007ffe1ff */
[----:B------:R-:W-:Y:S01]  /*0f90*/  IMAD R16, R4, R16, R19 ;  /* 0x0000001004107224 */ /* 0x000fe200078e0213 */
[----:B------:R-:W-:Y:S01]  /*0fa0*/  IABS R79, R74 ;  /* 0x0000004a004f7213 */ /* 0x000fe20000000000 */
[--C-:B------:R-:W-:Y:S01]  /*0fb0*/  @!P3 IMAD.IADD R14, R14, 0x1, -R4.reuse ;  /* 0x000000010e0eb824 */ /* 0x100fe200078e0a04 */
[----:B------:R-:W-:Y:S01]  /*0fc0*/  IADD3 R80, PT, PT, R7, 0x3e, RZ ;  /* 0x0000003e07507810 */ /* 0x000fe20007ffe0ff */
[C---:B------:R-:W-:Y:S01]  /*0fd0*/  IMAD R17, R4.reuse, R13, R21 ;  /* 0x0000000d04117224 */ /* 0x040fe200078e0215 */
[C---:B------:R-:W-:Y:S01]  /*0fe0*/  ISETP.GT.U32.AND P3, PT, R4.reuse, R16, PT ;  /* 0x000000100400720c */ /* 0x040fe20003f64070 */
[----:B------:R-:W-:Y:S01]  /*0ff0*/  IMAD R18, R4, R18, R23 ;  /* 0x0000001204127224 */ /* 0x000fe200078e0217 */
[----:B------:R-:W-:Y:S01]  /*1000*/  @!P4 IADD3 R14, PT, PT, -R14, RZ, RZ ;  /* 0x000000ff0e0ec210 */ /* 0x000fe20007ffe1ff */
[--C-:B------:R-:W-:Y:S01]  /*1010*/  @!P0 IMAD.IADD R15, R15, 0x1, -R4.reuse ;  /* 0x000000010f0f8824 */ /* 0x100fe200078e0a04 */
[C---:B------:R-:W-:Y:S01]  /*1020*/  ISETP.GT.U32.AND P4, PT, R4.reuse, R17, PT ;  /* 0x000000110400720c */ /* 0x040fe20003f84070 */
[----:B------:R-:W-:Y:S01]  /*1030*/  @!P5 IMAD.MOV R9, RZ, RZ, -R9 ;  /* 0x000000ffff09d224 */ /* 0x000fe200078e0a09 */
[C---:B------:R-:W-:Y:S01]  /*1040*/  IADD3 R13, PT, PT, R7.reuse, 0x9, RZ ;  /* 0x00000009070d7810 */ /* 0x040fe20007ffe0ff */
[----:B------:R-:W-:Y:S01]  /*1050*/  @!P1 IMAD.MOV R15, RZ, RZ, -R15 ;  /* 0x000000ffff0f9224 */ /* 0x000fe200078e0a0f */
[----:B------:R-:W-:Y:S01]  /*1060*/  ISETP.GT.U32.AND P1, PT, R4, R18, PT ;  /* 0x000000120400720c */ /* 0x000fe20003f24070 */
[C---:B------:R-:W-:Y:S01]  /*1070*/  VIADD R38, R7.reuse, 0x17 ;  /* 0x0000001707267836 */ /* 0x040fe20000000000 */
[----:B------:R-:W-:Y:S01]  /*1080*/  IABS R21, R13 ;  /* 0x0000000d00157213 */ /* 0x000fe20000000000 */
[C---:B------:R-:W-:Y:S01]  /*1090*/  VIADD R40, R7.reuse, 0x18 ;  /* 0x0000001807287836 */ /* 0x040fe20000000000 */
[----:B------:R-:W-:Y:S01]  /*10a0*/  IABS R23, R24 ;  /* 0x0000001800177213 */ /* 0x000fe20000000000 */
[C---:B------:R-:W-:Y:S01]  /*10b0*/  VIADD R43, R7.reuse, 0x1a ;  /* 0x0000001a072b7836 */ /* 0x040fe20000000000 */
[----:B------:R-:W-:Y:S01]  /*10c0*/  @!P3 IADD3 R16, PT, PT, R16, -R4, RZ ;  /* 0x800000041010b210 */ /* 0x000fe20007ffe0ff */
[----:B------:R-:W-:Y:S01]  /*10d0*/  VIADD R45, R7, 0x1f ;  /* 0x0000001f072d7836 */ /* 0x000fe20000000000 */
[----:B------:R-:W-:Y:S01]  /*10e0*/  ISETP.GE.AND P0, PT, R13, RZ, PT ;  /* 0x000000ff0d00720c */ /* 0x000fe20003f06270 */
[----:B------:R-:W-:Y:S01]  /*10f0*/  @!P4 IMAD.IADD R17, R17, 0x1, -R4 ;  /* 0x000000011111c824 */ /* 0x000fe200078e0a04 */
[----:B------:R-:W-:Y:S01]  /*1100*/  ISETP.GT.U32.AND P3, PT, R4, R16, PT ;  /* 0x000000100400720c */ /* 0x000fe20003f64070 */
[----:B------:R-:W-:Y:S01]  /*1110*/  IMAD.HI.U32 R13, R10, R21, RZ ;  /* 0x000000150a0d7227 */ /* 0x000fe200078e00ff */
[----:B------:R-:W-:-:S02]  /*1120*/  ISETP.GE.AND P5, PT, R20, RZ, PT ;  /* 0x000000ff1400720c */ /* 0x000fc40003fa6270 */
[----:B------:R-:W-:Y:S01]  /*1130*/  ISETP.GT.U32.AND P4, PT, R4, R17, PT ;  /* 0x000000110400720c */ /* 0x000fe20003f84070 */
[----:B------:R-:W-:Y:S01]  /*1140*/  IMAD.HI.U32 R19, R10, R23, RZ ;  /* 0x000000170a137227 */ /* 0x000fe200078e00ff */
[----:B------:R-:W-:Y:S02]  /*1150*/  IADD3 R20, PT, PT, -R13, RZ, RZ ;  /* 0x000000ff0d147210 */ /* 0x000fe40007ffe1ff */
[----:B------:R-:W-:Y:S01]  /*1160*/  IABS R41, R43 ;  /* 0x0000002b00297213 */ /* 0x000fe20000000000 */
[--C-:B------:R-:W-:Y:S01]  /*1170*/  @!P1 IMAD.IADD R18, R18, 0x1, -R4.reuse ;  /* 0x0000000112129824 */ /* 0x100fe200078e0a04 */
[----:B------:R-:W-:Y:S01]  /*1180*/  IABS R85, R80 ;  /* 0x0000005000557213 */ /* 0x000fe20000000000 */
[----:B------:R-:W-:Y:S02]  /*1190*/  IMAD.MOV R22, RZ, RZ, -R19 ;  /* 0x000000ffff167224 */ /* 0x000fe400078e0a13 */
[C---:B------:R-:W-:Y:S01]  /*11a0*/  IMAD R19, R4.reuse, R20, R21 ;  /* 0x0000001404137224 */ /* 0x040fe200078e0215 */
[----:B------:R-:W-:Y:S01]  /*11b0*/  ISETP.GT.U32.AND P1, PT, R4, R18, PT ;  /* 0x000000120400720c */ /* 0x000fe20003f24070 */
[----:B------:R-:W-:Y:S01]  /*11c0*/  @!P3 IMAD.IADD R16, R16, 0x1, -R4 ;  /* 0x000000011010b824 */ /* 0x000fe200078e0a04 */
[----:B------:R-:W-:Y:S01]  /*11d0*/  ISETP.GE.AND P3, PT, R24, RZ, PT ;  /* 0x000000ff1800720c */ /* 0x000fe20003f66270 */
[----:B------:R-:W-:-:S02]  /*11e0*/  IMAD R20, R4, R22, R23 ;  /* 0x0000001604147224 */ /* 0x000fc400078e0217 */
[----:B------:R-:W-:-:S04]  /*11f0*/  IMAD.HI.U32 R21, R10, R27, RZ ;  /* 0x0000001b0a157227 */ /* 0x000fc800078e00ff */
[----:B------:R-:W-:Y:S01]  /*1200*/  @!P4 IMAD.IADD R17, R17, 0x1, -R4 ;  /* 0x000000011111c824 */ /* 0x000fe200078e0a04 */
[C---:B------:R-:W-:Y:S01]  /*1210*/  ISETP.GT.U32.AND P4, PT, R4.reuse, R19, PT ;  /* 0x000000130400720c */ /* 0x040fe20003f84070 */
[----:B------:R-:W-:Y:S01]  /*1220*/  @!P2 IMAD.MOV R16, RZ, RZ, -R16 ;  /* 0x000000ffff10a224 */ /* 0x000fe200078e0a10 */
[----:B------:R-:W-:Y:S01]  /*1230*/  ISETP.GT.U32.AND P2, PT, R4, R20, PT ;  /* 0x000000140400720c */ /* 0x000fe20003f44070 */
[----:B------:R-:W-:Y:S01]  /*1240*/  @!P1 IMAD.IADD R18, R18, 0x1, -R4 ;  /* 0x0000000112129824 */ /* 0x000fe200078e0a04 */
[----:B------:R-:W-:Y:S01]  /*1250*/  IADD3 R22, PT, PT, -R21, RZ, RZ ;  /* 0x000000ff15167210 */ /* 0x000fe20007ffe1ff */
[----:B------:R-:W-:-:S03]  /*1260*/  IMAD.HI.U32 R13, R10, R25, RZ ;  /* 0x000000190a0d7227 */ /* 0x000fc600078e00ff */
[----:B------:R-:W-:Y:S01]  /*1270*/  @!P5 IADD3 R18, PT, PT, -R18, RZ, RZ ;  /* 0x000000ff1212d210 */ /* 0x000fe20007ffe1ff */
[----:B------:R-:W-:Y:S01]  /*1280*/  IMAD R22, R4, R22, R27 ;  /* 0x0000001604167224 */ /* 0x000fe200078e021b */
[----:B------:R-:W-:Y:S01]  /*1290*/  IADD3 R13, PT, PT, -R13, RZ, RZ ;  /* 0x000000ff0d0d7210 */ /* 0x000fe20007ffe1ff */
[----:B------:R-:W-:Y:S01]  /*12a0*/  @!P6 IMAD.MOV R17, RZ, RZ, -R17 ;  /* 0x000000ffff11e224 */ /* 0x000fe200078e0a11 */
[----:B------:R-:W-:Y:S01]  /*12b0*/  ISETP.GE.AND P6, PT, R26, RZ, PT ;  /* 0x000000ff1a00720c */ /* 0x000fe20003fc6270 */
[--C-:B------:R-:W-:Y:S01]  /*12c0*/  @!P4 IMAD.IADD R19, R19, 0x1, -R4.reuse ;  /* 0x000000011313c824 */ /* 0x100fe200078e0a04 */
[C---:B------:R-:W-:Y:S01]  /*12d0*/  IADD3 R26, PT, PT, R7.reuse, 0xd, RZ ;  /* 0x0000000d071a7810 */ /* 0x040fe20007ffe0ff */
[----:B------:R-:W-:Y:S01]  /*12e0*/  @!P2 IMAD.IADD R20, R20, 0x1, -R4 ;  /* 0x000000011414a824 */ /* 0x000fe200078e0a04 */
[C---:B------:R-:W-:Y:S01]  /*12f0*/  ISETP.GT.U32.AND P5, PT, R4.reuse, R22, PT ;  /* 0x000000160400720c */ /* 0x040fe20003fa4070 */
[C---:B------:R-:W-:Y:S01]  /*1300*/  IMAD R21, R4.reuse, R13, R25 ;  /* 0x0000000d04157224 */ /* 0x040fe200078e0219 */
[----:B------:R-:W-:Y:S01]  /*1310*/  IABS R23, R26 ;  /* 0x0000001a00177213 */ /* 0x000fe20000000000 */
[C---:B------:R-:W-:Y:S01]  /*1320*/  VIADD R46, R7.reuse, 0x20 ;  /* 0x00000020072e7836 */ /* 0x040fe20000000000 */
[C---:B------:R-:W-:Y:S01]  /*1330*/  ISETP.GT.U32.AND P4, PT, R4.reuse, R19, PT ;  /* 0x000000130400720c */ /* 0x040fe20003f84070 */
[----:B------:R-:W-:Y:S01]  /*1340*/  VIADD R48, R7, 0x23 ;  /* 0x0000002307307836 */ /* 0x000fe20000000000 */
[----:B------:R-:W-:Y:S01]  /*1350*/  ISETP.GT.U32.AND P2, PT, R4, R20, PT ;  /* 0x000000140400720c */ /* 0x000fe20003f44070 */
[----:B------:R-:W-:Y:S01]  /*1360*/  IMAD.HI.U32 R13, R10, R23, RZ ;  /* 0x000000170a0d7227 */ /* 0x000fe200078e00ff */
[----:B------:R-:W-:-:S02]  /*1370*/  ISETP.GT.U32.AND P1, PT, R4, R21, PT ;  /* 0x000000150400720c */ /* 0x000fc40003f24070 */
[----:B------:R-:W-:Y:S01]  /*1380*/  IABS R27, R30 ;  /* 0x0000001e001b7213 */ /* 0x000fe20000000000 */
[----:B------:R-:W-:Y:S01]  /*1390*/  IMAD.MOV R13, RZ, RZ, -R13 ;  /* 0x000000ffff0d7224 */ /* 0x000fe200078e0a0d */
[----:B------:R-:W-:Y:S01]  /*13a0*/  IABS R25, R29 ;  /* 0x0000001d00197213 */ /* 0x000fe20000000000 */
[--C-:B------:R-:W-:Y:S02]  /*13b0*/  @!P5 IMAD.IADD R22, R22, 0x1, -R4.reuse ;  /* 0x000000011616d824 */ /* 0x100fe400078e0a04 */
[C---:B------:R-:W-:Y:S02]  /*13c0*/  IMAD R23, R4.reuse, R13, R23 ;  /* 0x0000000d04177224 */ /* 0x040fe400078e0217 */
[--C-:B------:R-:W-:Y:S01]  /*13d0*/  @!P4 IMAD.IADD R19, R19, 0x1, -R4.reuse ;  /* 0x000000011313c824 */ /* 0x100fe200078e0a04 */
[----:B------:R-:W-:Y:S01]  /*13e0*/  ISETP.GT.U32.AND P5, PT, R4, R22, PT ;  /* 0x000000160400720c */ /* 0x000fe20003fa4070 */
[----:B------:R-:W-:Y:S01]  /*13f0*/  @!P2 IMAD.IADD R20, R20, 0x1, -R4 ;  /* 0x000000011414a824 */ /* 0x000fe200078e0a04 */
[----:B------:R-:W-:Y:S01]  /*1400*/  ISETP.GT.U32.AND P2, PT, R4, R23, PT ;  /* 0x000000170400720c */ /* 0x000fe20003f44070 */
[----:B------:R-:W-:Y:S01]  /*1410*/  IMAD.HI.U32 R24, R10, R27, RZ ;  /* 0x0000001b0a187227 */ /* 0x000fe200078e00ff */
[----:B------:R-:W-:-:S02]  /*1420*/  ISETP.GE.AND P4, PT, R28, RZ, PT ;  /* 0x000000ff1c00720c */ /* 0x000fc40003f86270 */
[----:B------:R-:W-:Y:S01]  /*1430*/  @!P0 IADD3 R19, PT, PT, -R19, RZ, RZ ;  /* 0x000000ff13138210 */ /* 0x000fe20007ffe1ff */
[----:B------:R-:W-:Y:S01]  /*1440*/  IMAD.HI.U32 R13, R10, R25, RZ ;  /* 0x000000190a0d7227 */ /* 0x000fe200078e00ff */
[----:B------:R-:W-:Y:S02]  /*1450*/  ISETP.GE.AND P0, PT, R26, RZ, PT ;  /* 0x000000ff1a00720c */ /* 0x000fe40003f06270 */
[----:B------:R-:W-:Y:S01]  /*1460*/  IADD3 R26, PT, PT, -R24, RZ, RZ ;  /* 0x000000ff181a7210 */ /* 0x000fe20007ffe1ff */
[----:B------:R-:W-:Y:S01]  /*1470*/  IMAD.MOV R13, RZ, RZ, -R13 ;  /* 0x000000ffff0d7224 */ /* 0x000fe200078e0a0d */
[----:B------:R-:W-:Y:S01]  /*1480*/  @!P1 IADD3 R21, PT, PT, R21, -R4, RZ ;  /* 0x8000000415159210 */ /* 0x000fe20007ffe0ff */
[--C-:B------:R-:W-:Y:S02]  /*1490*/  @!P5 IMAD.IADD R22, R22, 0x1, -R4.reuse ;  /* 0x000000011616d824 */ /* 0x100fe400078e0a04 */
[C---:B------:R-:W-:Y:S01]  /*14a0*/  IMAD R24, R4.reuse, R13, R25 ;  /* 0x0000000d04187224 */ /* 0x040fe200078e0219 */
[C---:B------:R-:W-:Y:S01]  /*14b0*/  ISETP.GT.U32.AND P1, PT, R4.reuse, R21, PT ;  /* 0x000000150400720c */ /* 0x040fe20003f24070 */
[C---:B------:R-:W-:Y:S01]  /*14c0*/  IMAD R25, R4.reuse, R26, R27 ;  /* 0x0000001a04197224 */ /* 0x040fe200078e021b */
[----:B------:R-:W-:Y:S01]  /*14d0*/  IADD3 R13, PT, PT, R7, 0x10, RZ ;  /* 0x00000010070d7810 */ /* 0x000fe20007ffe0ff */
[----:B------:R-:W-:Y:S01]  /*14e0*/  @!P2 IMAD.IADD R23, R23, 0x1, -R4 ;  /* 0x000000011717a824 */ /* 0x000fe200078e0a04 */
[C---:B------:R-:W-:Y:S01]  /*14f0*/  ISETP.GT.U32.AND P5, PT, R4.reuse, R24, PT ;  /* 0x000000180400720c */ /* 0x040fe20003fa4070 */
[----:B------:R-:W-:Y:S01]  /*1500*/  @!P4 IMAD.MOV R22, RZ, RZ, -R22 ;  /* 0x000000ffff16c224 */ /* 0x000fe200078e0a16 */
[C---:B------:R-:W-:Y:S01]  /*1510*/  ISETP.GT.U32.AND P4, PT, R4.reuse, R25, PT ;  /* 0x000000190400720c */ /* 0x040fe20003f84070 */
[----:B------:R-:W-:Y:S01]  /*1520*/  VIADD R26, R7, 0x11 ;  /* 0x00000011071a7836 */ /* 0x000fe20000000000 */
[----:B------:R-:W-:Y:S01]  /*1530*/  ISETP.GT.U32.AND P2, PT, R4, R23, PT ;  /* 0x000000170400720c */ /* 0x000fe20003f44070 */
[----:B------:R-:W-:Y:S01]  /*1540*/  @!P3 IMAD.MOV R20, RZ, RZ, -R20 ;  /* 0x000000ffff14b224 */ /* 0x000fe200078e0a14 */
[----:B------:R-:W-:Y:S01]  /*1550*/  ISETP.GE.AND P3, PT, R29, RZ, PT ;  /* 0x000000ff1d00720c */ /* 0x000fe20003f66270 */
[----:B------:R-:W-:Y:S01]  /*1560*/  VIADD R52, R7, 0x27 ;  /* 0x0000002707347836 */ /* 0x000fe20000000000 */
[----:B------:R-:W-:Y:S01]  /*1570*/  IABS R27, R13 ;  /* 0x0000000d001b7213 */ /* 0x000fe20000000000 */
[--C-:B------:R-:W-:Y:S01]  /*1580*/  @!P1 IMAD.IADD R21, R21, 0x1, -R4.reuse ;  /* 0x0000000115159824 */ /* 0x100fe200078e0a04 */
[----:B------:R-:W-:Y:S01]  /*1590*/  IABS R29, R26 ;  /* 0x0000001a001d7213 */ /* 0x000fe20000000000 */
[----:B------:R-:W-:Y:S01]  /*15a0*/  VIADD R56, R7, 0x2c ;  /* 0x0000002c07387836 */ /* 0x000fe20000000000 */
[----:B------:R-:W-:Y:S01]  /*15b0*/  ISETP.GE.AND P1, PT, R30, RZ, PT ;  /* 0x000000ff1e00720c */ /* 0x000fe20003f26270 */
[--C-:B------:R-:W-:Y:S01]  /*15c0*/  @!P5 IMAD.IADD R24, R24, 0x1, -R4.reuse ;  /* 0x000000011818d824 */ /* 0x100fe200078e0a04 */
[----:B------:R-:W-:Y:S01]  /*15d0*/  @!P6 IADD3 R21, PT, PT, -R21, RZ, RZ ;  /* 0x000000ff1515e210 */ /* 0x000fe20007ffe1ff */
[--C-:B------:R-:W-:Y:S01]  /*15e0*/  @!P4 IMAD.IADD R25, R25, 0x1, -R4.reuse ;  /* 0x000000011919c824 */ /* 0x100fe200078e0a04 */
[----:B------:R-:W-:Y:S01]  /*15f0*/  ISETP.GE.AND P6, PT, R13, RZ, PT ;  /* 0x000000ff0d00720c */ /* 0x000fe20003fc6270 */
[----:B------:R-:W-:Y:S01]  /*1600*/  @!P2 IMAD.IADD R23, R23, 0x1, -R4 ;  /* 0x000000011717a824 */ /* 0x000fe200078e0a04 */
[----:B------:R-:W-:Y:S01]  /*1610*/  ISETP.GE.AND P2, PT, R26, RZ, PT ;  /* 0x000000ff1a00720c */ /* 0x000fe20003f46270 */
[----:B------:R-:W-:Y:S01]  /*1620*/  IMAD.HI.U32 R13, R10, R27, RZ ;  /* 0x0000001b0a0d7227 */ /* 0x000fe200078e00ff */
[----:B------:R-:W-:-:S02]  /*1630*/  ISETP.GT.U32.AND P4, PT, R4, R25, PT ;  /* 0x000000190400720c */ /* 0x000fc40003f84070 */
[----:B------:R-:W-:Y:S01]  /*1640*/  ISETP.GT.U32.AND P5, PT, R4, R24, PT ;  /* 0x000000180400720c */ /* 0x000fe20003fa4070 */
[----:B------:R-:W-:Y:S01]  /*1650*/  IMAD.HI.U32 R26, R10, R29, RZ ;  /* 0x0000001d0a1a7227 */ /* 0x000fe200078e00ff */
[----:B------:R-:W-:Y:S02]  /*1660*/  IADD3 R13, PT, PT, -R13, RZ, RZ ;  /* 0x000000ff0d0d7210 */ /* 0x000fe40007ffe1ff */
[C---:B------:R-:W-:Y:S01]  /*1670*/  IADD3 R30, PT, PT, R7.reuse, 0x12, RZ ;  /* 0x00000012071e7810 */ /* 0x040fe20007ffe0ff */
[----:B------:R-:W-:Y:S01]  /*1680*/  @!P0 IMAD.MOV R23, RZ, RZ, -R23 ;  /* 0x000000ffff178224 */ /* 0x000fe200078e0a17 */
[----:B------:R-:W-:Y:S01]  /*1690*/  IADD3 R28, PT, PT, -R26, RZ, RZ ;  /* 0x000000ff1a1c7210 */ /* 0x000fe20007ffe1ff */
[----:B------:R-:W-:Y:S01]  /*16a0*/  IMAD R26, R4, R13, R27 ;  /* 0x0000000d041a7224 */ /* 0x000fe200078e021b */
[----:B------:R-:W-:Y:S01]  /*16b0*/  ISETP.GE.AND P0, PT, R30, RZ, PT ;  /* 0x000000ff1e00720c */ /* 0x000fe20003f06270 */
[----:B------:R-:W-:Y:S01]  /*16c0*/  VIADD R60, R7, 0x31 ;  /* 0x00000031073c7836 */ /* 0x000fe20000000000 */
[----:B------:R-:W-:Y:S01]  /*16d0*/  IABS R30, R30 ;  /* 0x0000001e001e7213 */ /* 0x000fe20000000000 */
[----:B------:R-:W-:Y:S01]  /*16e0*/  IMAD R27, R4, R28, R29 ;  /* 0x0000001c041b7224 */ /* 0x000fe200078e021d */
[----:B------:R-:W-:Y:S01]  /*16f0*/  IABS R53, R52 ;  /* 0x0000003400357213 */ /* 0x000fe20000000000 */
[--C-:B------:R-:W-:Y:S01]  /*1700*/  @!P4 IMAD.IADD R25, R25, 0x1, -R4.reuse ;  /* 0x000000011919c824 */ /* 0x100fe200078e0a04 */
[----:B------:R-:W-:Y:S01]  /*1710*/  IABS R57, R56 ;  /* 0x0000003800397213 */ /* 0x000fe20000000000 */
[----:B------:R-:W-:Y:S01]  /*1720*/  @!P5 IMAD.IADD R24, R24, 0x1, -R4 ;  /* 0x000000011818d824 */ /* 0x000fe200078e0a04 */
[C---:B------:R-:W-:Y:S01]  /*1730*/  ISETP.GT.U32.AND P4, PT, R4.reuse, R27, PT ;  /* 0x0000001b0400720c */ /* 0x040fe20003f84070 */
[----:B------:R-:W-:Y:S01]  /*1740*/  IMAD.MOV.U32 R29, RZ, RZ, R30 ;  /* 0x000000ffff1d7224 */ /* 0x000fe200078e001e */
[----:B------:R-:W-:Y:S01]  /*1750*/  ISETP.GT.U32.AND P5, PT, R4, R26, PT ;  /* 0x0000001a0400720c */ /* 0x000fe20003fa4070 */
[----:B------:R-:W-:Y:S01]  /*1760*/  IMAD.HI.U32 R28, R10, R31, RZ ;  /* 0x0000001f0a1c7227 */ /* 0x000fe200078e00ff */
[----:B------:R-:W-:-:S02]  /*1770*/  @!P1 IADD3 R25, PT, PT, -R25, RZ, RZ ;  /* 0x000000ff19199210 */ /* 0x000fc40007ffe1ff */
[----:B------:R-:W-:Y:S01]  /*1780*/  ISETP.GE.AND P1, PT, R34, RZ, PT ;  /* 0x000000ff2200720c */ /* 0x000fe20003f26270 */
[----:B------:R-:W-:-:S04]  /*1790*/  IMAD.HI.U32 R13, R10, R29, RZ ;  /* 0x0000001d0a0d7227 */ /* 0x000fc800078e00ff */
[----:B------:R-:W-:Y:S01]  /*17a0*/  IMAD.MOV R30, RZ, RZ, -R28 ;  /* 0x000000ffff1e7224 */ /* 0x000fe200078e0a1c */
[----:B------:R-:W-:Y:S01]  /*17b0*/  IADD3 R13, PT, PT, -R13, RZ, RZ ;  /* 0x000000ff0d0d7210 */ /* 0x000fe20007ffe1ff */
[--C-:B------:R-:W-:Y:S02]  /*17c0*/  @!P4 IMAD.IADD R27, R27, 0x1, -R4.reuse ;  /* 0x000000011b1bc824 */ /* 0x100fe400078e0a04 */
[----:B------:R-:W-:Y:S02]  /*17d0*/  @!P5 IMAD.IADD R26, R26, 0x1, -R4 ;  /* 0x000000011a1ad824 */ /* 0x000fe400078e0a04 */
[C---:B------:R-:W-:Y:S01]  /*17e0*/  IMAD R28, R4.reuse, R13, R29 ;  /* 0x0000000d041c7224 */ /* 0x040fe200078e021d */
[C---:B------:R-:W-:Y:S01]  /*17f0*/  ISETP.GT.U32.AND P4, PT, R4.reuse, R27, PT ;  /* 0x0000001b0400720c */ /* 0x040fe20003f84070 */
[C---:B------:R-:W-:Y:S01]  /*1800*/  IMAD R29, R4.reuse, R30, R31 ;  /* 0x0000001e041d7224 */ /* 0x040fe200078e021f */
[----:B------:R-:W-:Y:S01]  /*1810*/  ISETP.GT.U32.AND P5, PT, R4, R26, PT ;  /* 0x0000001a0400720c */ /* 0x000fe20003fa4070 */
[----:B------:R-:W-:-:S02]  /*1820*/  VIADD R34, R7, 0x15 ;  /* 0x0000001507227836 */ /* 0x000fc40000000000 */
[----:B------:R-:W-:-:S03]  /*1830*/  IMAD.HI.U32 R13, R10, R33, RZ ;  /* 0x000000210a0d7227 */ /* 0x000fc600078e00ff */
[----:B------:R-:W-:Y:S01]  /*1840*/  IABS R35, R34 ;  /* 0x0000002200237213 */ /* 0x000fe20000000000 */
[----:B------:R-:W-:Y:S02]  /*1850*/  IMAD.MOV R13, RZ, RZ, -R13 ;  /* 0x000000ffff0d7224 */ /* 0x000fe400078e0a0d */
[----:B------:R-:W-:-:S04]  /*1860*/  IMAD.HI.U32 R31, R10, R37, RZ ;  /* 0x000000250a1f7227 */ /* 0x000fc800078e00ff */
[----:B------:R-:W-:Y:S01]  /*1870*/  @!P4 IMAD.IADD R27, R27, 0x1, -R4 ;  /* 0x000000011b1bc824 */ /* 0x000fe200078e0a04 */
[----:B------:R-:W-:Y:S01]  /*1880*/  @!P5 IADD3 R26, PT, PT, R26, -R4, RZ ;  /* 0x800000041a1ad210 */ /* 0x000fe20007ffe0ff */
[C---:B------:R-:W-:Y:S01]  /*1890*/  IMAD R30, R4.reuse, R13, R33 ;  /* 0x0000000d041e7224 */ /* 0x040fe200078e0221 */
[C---:B------:R-:W-:Y:S01]  /*18a0*/  ISETP.GT.U32.AND P4, PT, R4.reuse, R29, PT ;  /* 0x0000001d0400720c */ /* 0x040fe20003f84070 */
[----:B------:R-:W-:Y:S01]  /*18b0*/  @!P3 IMAD.MOV R24, RZ, RZ, -R24 ;  /* 0x000000ffff18b224 */ /* 0x000fe200078e0a18 */
[----:B------:R-:W-:Y:S01]  /*18c0*/  ISETP.GT.U32.AND P5, PT, R4, R28, PT ;  /* 0x0000001c0400720c */ /* 0x000fe20003fa4070 */
[----:B------:R-:W-:Y:S01]  /*18d0*/  IMAD.HI.U32 R13, R10, R35, RZ ;  /* 0x000000230a0d7227 */ /* 0x000fe200078e00ff */
[----:B------:R-:W-:Y:S02]  /*18e0*/  @!P2 IADD3 R27, PT, PT, -R27, RZ, RZ ;  /* 0x000000ff1b1ba210 */ /* 0x000fe40007ffe1ff */
[----:B------:R-:W-:Y:S01]  /*18f0*/  ISETP.GE.AND P3, PT, R32, RZ, PT ;  /* 0x000000ff2000720c */ /* 0x000fe20003f66270 */
[----:B------:R-:W-:Y:S01]  /*1900*/  IMAD.MOV R13, RZ, RZ, -R13 ;  /* 0x000000ffff0d7224 */ /* 0x000fe200078e0a0d */
[----:B------:R-:W-:Y:S01]  /*1910*/  IADD3 R32, PT, PT, -R31, RZ, RZ ;  /* 0x000000ff1f207210 */ /* 0x000fe20007ffe1ff */
[----:B------:R-:W-:Y:S01]  /*1920*/  @!P6 IMAD.MOV R26, RZ, RZ, -R26 ;  /* 0x000000ffff1ae224 */ /* 0x000fe200078e0a1a */
[----:B------:R-:W-:Y:S01]  /*1930*/  IABS R33, R38 ;  /* 0x0000002600217213 */ /* 0x000fe20000000000 */
[C---:B------:R-:W-:Y:S01]  /*1940*/  IMAD R31, R4.reuse, R13, R35 ;  /* 0x0000000d041f7224 */ /* 0x040fe200078e0223 */
[----:B------:R-:W-:Y:S01]  /*1950*/  ISETP.GT.U32.AND P6, PT, R4, R30, PT ;  /* 0x0000001e0400720c */ /* 0x000fe20003fc4070 */
[----:B------:R-:W-:-:S02]  /*1960*/  @!P4 IMAD.IADD R29, R29, 0x1, -R4 ;  /* 0x000000011d1dc824 */ /* 0x000fc400078e0a04 */
[----:B------:R-:W-:Y:S01]  /*1970*/  @!P5 IMAD.IADD R28, R28, 0x1, -R4 ;  /* 0x000000011c1cd824 */ /* 0x000fe200078e0a04 */
[----:B------:R-:W-:Y:S01]  /*1980*/  ISETP.GE.AND P5, PT, R34, RZ, PT ;  /* 0x000000ff2200720c */ /* 0x000fe20003fa6270 */
[C---:B------:R-:W-:Y:S01]  /*1990*/  IMAD R32, R4.reuse, R32, R37 ;  /* 0x0000002004207224 */ /* 0x040fe200078e0225 */
[----:B------:R-:W-:Y:S01]  /*19a0*/  ISETP.GT.U32.AND P4, PT, R4, R29, PT ;  /* 0x0000001d0400720c */ /* 0x000fe20003f84070 */
[----:B------:R-:W-:Y:S01]  /*19b0*/  IMAD.HI.U32 R13, R10, R33, RZ ;  /* 0x000000210a0d7227 */ /* 0x000fe200078e00ff */
[----:B------:R-:W-:Y:S02]  /*19c0*/  ISETP.GT.U32.AND P2, PT, R4, R28, PT ;  /* 0x0000001c0400720c */ /* 0x000fe40003f44070 */
[----:B------:R-:W-:Y:S01]  /*19d0*/  IABS R37, R40 ;  /* 0x0000002800257213 */ /* 0x000fe20000000000 */
[----:B------:R-:W-:Y:S01]  /*19e0*/  IMAD.HI.U32 R35, R10, R39, RZ ;  /* 0x000000270a237227 */ /* 0x000fe200078e00ff */
[----:B------:R-:W-:-:S03]  /*19f0*/  IADD3 R13, PT, PT, -R13, RZ, RZ ;  /* 0x000000ff0d0d7210 */ /* 0x000fc60007ffe1ff */
[--C-:B------:R-:W-:Y:S02]  /*1a00*/  @!P6 IMAD.IADD R30, R30, 0x1, -R4.reuse ;  /* 0x000000011e1ee824 */ /* 0x100fe400078e0a04 */
[C---:B------:R-:W-:Y:S02]  /*1a10*/  IMAD R33, R4.reuse, R13, R33 ;  /* 0x0000000d04217224 */ /* 0x040fe400078e0221 */
[--C-:B------:R-:W-:Y:S01]  /*1a20*/  @!P4 IMAD.IADD R29, R29, 0x1, -R4.reuse ;  /* 0x000000011d1dc824 */ /* 0x100fe200078e0a04 */
[----:B------:R-:W-:Y:S01]  /*1a30*/  ISETP.GT.U32.AND P4, PT, R4, R32, PT ;  /* 0x000000200400720c */ /* 0x000fe20003f84070 */
[----:B------:R-:W-:Y:S01]  /*1a40*/  @!P2 IMAD.IADD R28, R28, 0x1, -R4 ;  /* 0x000000011c1ca824 */ /* 0x000fe200078e0a04 */
[----:B------:R-:W-:Y:S01]  /*1a50*/  ISETP.GT.U32.AND P2, PT, R4, R31, PT ;  /* 0x0000001f0400720c */ /* 0x000fe20003f44070 */
[----:B------:R-:W-:Y:S01]  /*1a60*/  IMAD.HI.U32 R13, R10, R37, RZ ;  /* 0x000000250a0d7227 */ /* 0x000fe200078e00ff */
[----:B------:R-:W-:-:S03]  /*1a70*/  ISETP.GT.U32.AND P6, PT, R4, R30, PT ;  /* 0x0000001e0400720c */ /* 0x000fc60003fc4070 */
[----:B------:R-:W-:Y:S01]  /*1a80*/  @!P3 IMAD.MOV R29, RZ, RZ, -R29 ;  /* 0x000000ffff1db224 */ /* 0x000fe200078e0a1d */
[----:B------:R-:W-:Y:S01]  /*1a90*/  IADD3 R34, PT, PT, -R13, RZ, RZ ;  /* 0x000000ff0d227210 */ /* 0x000fe20007ffe1ff */
[----:B------:R-:W-:-:S04]  /*1aa0*/  IMAD.HI.U32 R13, R10, R41, RZ ;  /* 0x000000290a0d7227 */ /* 0x000fc800078e00ff */
[--C-:B------:R-:W-:Y:S01]  /*1ab0*/  @!P4 IMAD.IADD R32, R32, 0x1, -R4.reuse ;  /* 0x000000012020c824 */ /* 0x100fe200078e0a04 */
[----:B------:R-:W-:Y:S01]  /*1ac0*/  IADD3 R13, PT, PT, -R13, RZ, RZ ;  /* 0x000000ff0d0d7210 */ /* 0x000fe20007ffe1ff */
[----:B------:R-:W-:Y:S01]  /*1ad0*/  @!P2 IMAD.IADD R31, R31, 0x1, -R4 ;  /* 0x000000011f1fa824 */ /* 0x000fe200078e0a04 */
[----:B------:R-:W-:Y:S01]  /*1ae0*/  ISETP.GE.AND P4, PT, R38, RZ, PT ;  /* 0x000000ff2600720c */ /* 0x000fe20003f86270 */
[----:B------:R-:W-:Y:S01]  /*1af0*/  @!P0 IMAD.MOV R28, RZ, RZ, -R28 ;  /* 0x000000ffff1c8224 */ /* 0x000fe200078e0a1c */
[C---:B------:R-:W-:Y:S01]  /*1b00*/  ISETP.GT.U32.AND P3, PT, R4.reuse, R32, PT ;  /* 0x000000200400720c */ /* 0x040fe20003f64070 */
[----:B------:R-:W-:Y:S01]  /*1b10*/  IMAD.MOV R35, RZ, RZ, -R35 ;  /* 0x000000ffff237224 */ /* 0x000fe200078e0a23 */
[C---:B------:R-:W-:Y:S01]  /*1b20*/  ISETP.GT.U32.AND P2, PT, R4.reuse, R31, PT ;  /* 0x0000001f0400720c */ /* 0x040fe20003f44070 */
[----:B------:R-:W-:Y:S01]  /*1b30*/  IMAD R34, R4, R34, R37 ;  /* 0x0000002204227224 */ /* 0x000fe200078e0225 */
[----:B------:R-:W-:Y:S01]  /*1b40*/  ISETP.GE.AND P0, PT, R36, RZ, PT ;  /* 0x000000ff2400720c */ /* 0x000fe20003f06270 */
[----:B------:R-:W-:Y:S01]  /*1b50*/  IMAD R36, R4, R13, R41 ;  /* 0x0000000d04247224 */ /* 0x000fe200078e0229 */
[----:B------:R-:W-:Y:S01]  /*1b60*/  @!P6 IADD3 R30, PT, PT, R30, -R4, RZ ;  /* 0x800000041e1ee210 */ /* 0x000fe20007ffe0ff */
[C---:B------:R-:W-:Y:S01]  /*1b70*/  IMAD R35, R4.reuse, R35, R39 ;  /* 0x0000002304237224 */ /* 0x040fe200078e0227 */
[----:B------:R-:W-:Y:S01]  /*1b80*/  ISETP.GT.U32.AND P6, PT, R4, R33, PT ;  /* 0x000000210400720c */ /* 0x000fe20003fc4070 */
[C---:B------:R-:W-:Y:S01]  /*1b90*/  VIADD R62, R7.reuse, 0x32 ;  /* 0x00000032073e7836 */ /* 0x040fe20000000000 */
[----:B------:R-:W-:Y:S01]  /*1ba0*/  IABS R39, R44 ;  /* 0x0000002c00277213 */ /* 0x000fe20000000000 */
[----:B------:R-:W-:Y:S01]  /*1bb0*/  @!P1 IMAD.MOV R30, RZ, RZ, -R30 ;  /* 0x000000ffff1e9224 */ /* 0x000fe200078e0a1e */
[----:B------:R-:W-:Y:S01]  /*1bc0*/  ISETP.GE.AND P1, PT, R40, RZ, PT ;  /* 0x000000ff2800720c */ /* 0x000fe20003f26270 */
[--C-:B------:R-:W-:Y:S01]  /*1bd0*/  @!P3 IMAD.IADD R32, R32, 0x1, -R4.reuse ;  /* 0x000000012020b824 */ /* 0x100fe200078e0a04 */
[C---:B------:R-:W-:Y:S01]  /*1be0*/  ISETP.GT.U32.AND P3, PT, R4.reuse, R36, PT ;  /* 0x000000240400720c */ /* 0x040fe20003f64070 */
[----:B------:R-:W-:Y:S01]  /*1bf0*/  VIADD R40, R7, 0x1b ;  /* 0x0000001b07287836 */ /* 0x000fe20000000000 */
[----:B------:R-:W-:Y:S01]  /*1c00*/  @!P2 IADD3 R31, PT, PT, R31, -R4, RZ ;  /* 0x800000041f1fa210 */ /* 0x000fe20007ffe0ff */
[C---:B------:R-:W-:Y:S01]  /*1c10*/  VIADD R68, R7.reuse, 0x38 ;  /* 0x0000003807447836 */ /* 0x040fe20000000000 */
[C---:B------:R-:W-:Y:S01]  /*1c20*/  ISETP.GT.U32.AND P2, PT, R4.reuse, R34, PT ;  /* 0x000000220400720c */ /* 0x040fe20003f44070 */
[----:B------:R-:W-:Y:S01]  /*1c30*/  VIADD R72, R7, 0x3a ;  /* 0x0000003a07487836 */ /* 0x000fe20000000000 */
[----:B------:R-:W-:Y:S01]  /*1c40*/  IABS R37, R40 ;  /* 0x0000002800257213 */ /* 0x000fe20000000000 */
[----:B------:R-:W-:Y:S01]  /*1c50*/  @!P5 IMAD.MOV R31, RZ, RZ, -R31 ;  /* 0x000000ffff1fd224 */ /* 0x000fe200078e0a1f */
[----:B------:R-:W-:Y:S01]  /*1c60*/  ISETP.GT.U32.AND P5, PT, R4, R35, PT ;  /* 0x000000230400720c */ /* 0x000fe20003fa4070 */
[----:B------:R-:W-:Y:S01]  /*1c70*/  @!P6 IMAD.IADD R33, R33, 0x1, -R4 ;  /* 0x000000012121e824 */ /* 0x000fe200078e0a04 */
[----:B------:R-:W-:Y:S01]  /*1c80*/  @!P0 IADD3 R32, PT, PT, -R32, RZ, RZ ;  /* 0x000000ff20208210 */ /* 0x000fe20007ffe1ff */
[----:B------:R-:W-:Y:S01]  /*1c90*/  IMAD.HI.U32 R13, R10, R37, RZ ;  /* 0x000000250a0d7227 */ /* 0x000fe200078e00ff */
[----:B------:R-:W-:-:S02]  /*1ca0*/  IABS R63, R62 ;  /* 0x0000003e003f7213 */ /* 0x000fc40000000000 */
[----:B------:R-:W-:Y:S01]  /*1cb0*/  ISETP.GT.U32.AND P6, PT, R4, R33, PT ;  /* 0x000000210400720c */ /* 0x000fe20003fc4070 */
[--C-:B------:R-:W-:Y:S01]  /*1cc0*/  @!P3 IMAD.IADD R36, R36, 0x1, -R4.reuse ;  /* 0x000000012424b824 */ /* 0x100fe200078e0a04 */
[----:B------:R-:W-:Y:S01]  /*1cd0*/  IABS R73, R68 ;  /* 0x0000004400497213 */ /* 0x000fe20000000000 */
[----:B------:R-:W-:Y:S01]  /*1ce0*/  IMAD.MOV R38, RZ, RZ, -R13 ;  /* 0x000000ffff267224 */ /* 0x000fe200078e0a0d */
[----:B------:R-:W-:Y:S01]  /*1cf0*/  IABS R77, R72 ;  /* 0x00000048004d7213 */ /* 0x000fe20000000000 */
[----:B------:R-:W-:Y:S01]  /*1d00*/  IMAD.HI.U32 R13, R10, R39, RZ ;  /* 0x000000270a0d7227 */ /* 0x000fe200078e00ff */
[----:B------:R-:W-:Y:S02]  /*1d10*/  ISETP.GT.U32.AND P3, PT, R4, R36, PT ;  /* 0x000000240400720c */ /* 0x000fe40003f64070 */
[----:B------:R-:W-:Y:S01]  /*1d20*/  @!P5 IADD3 R35, PT, PT, R35, -R4, RZ ;  /* 0x800000042323d210 */ /* 0x000fe20007ffe0ff */
[----:B------:R-:W-:Y:S02]  /*1d30*/  IMAD.MOV R13, RZ, RZ, -R13 ;  /* 0x000000ffff0d7224 */ /* 0x000fe400078e0a0d */
[--C-:B------:R-:W-:Y:S01]  /*1d40*/  @!P2 IMAD.IADD R34, R34, 0x1, -R4.reuse ;  /* 0x000000012222a824 */ /* 0x100fe200078e0a04 */
[C---:B------:R-:W-:Y:S01]  /*1d50*/  ISETP.GT.U32.AND P0, PT, R4.reuse, R35, PT ;  /* 0x000000230400720c */ /* 0x040fe20003f04070 */
[C---:B------:R-:W-:Y:S01]  /*1d60*/  IMAD R37, R4.reuse, R38, R37 ;  /* 0x0000002604257224 */ /* 0x040fe200078e0225 */
[----:B------:R-:W-:Y:S01]  /*1d70*/  @!P6 IADD3 R33, PT, PT, R33, -R4, RZ ;  /* 0x800000042121e210 */ /* 0x000fe20007ffe0ff */
[----:B------:R-:W-:Y:S01]  /*1d80*/  IMAD R38, R4, R13, R39 ;  /* 0x0000000d04267224 */ /* 0x000fe200078e0227 */
[----:B------:R-:W-:Y:S01]  /*1d90*/  ISETP.GE.AND P6, PT, R42, RZ, PT ;  /* 0x000000ff2a00720c */ /* 0x000fe20003fc6270 */
[C---:B------:R-:W-:Y:S01]  /*1da0*/  VIADD R42, R7.reuse, 0x1d ;  /* 0x0000001d072a7836 */ /* 0x040fe20000000000 */
[----:B------:R-:W-:Y:S01]  /*1db0*/  ISETP.GT.U32.AND P5, PT, R4, R34, PT ;  /* 0x000000220400720c */ /* 0x000fe20003fa4070 */
[----:B------:R-:W-:Y:S01]  /*1dc0*/  @!P4 IMAD.MOV R33, RZ, RZ, -R33 ;  /* 0x000000ffff21c224 */ /* 0x000fe200078e0a21 */
[----:B------:R-:W-:Y:S01]  /*1dd0*/  @!P3 IADD3 R36, PT, PT, R36, -R4, RZ ;  /* 0x800000042424b210 */ /* 0x000fe20007ffe0ff */
[C---:B------:R-:W-:Y:S01]  /*1de0*/  VIADD R70, R7.reuse, 0x39 ;  /* 0x0000003907467836 */ /* 0x040fe20000000000 */
[----:B------:R-:W-:Y:S01]  /*1df0*/  ISETP.GT.U32.AND P3, PT, R4, R38, PT ;  /* 0x000000260400720c */ /* 0x000fe20003f64070 */
[----:B------:R-:W-:Y:S01]  /*1e00*/  VIADD R76, R7, 0x3c ;  /* 0x0000003c074c7836 */ /* 0x000fe20000000000 */
[----:B------:R-:W-:Y:S01]  /*1e10*/  IABS R41, R42 ;  /* 0x0000002a00297213 */ /* 0x000fe20000000000 */
[----:B------:R-:W-:Y:S01]  /*1e20*/  @!P0 IMAD.IADD R35, R35, 0x1, -R4 ;  /* 0x0000000123238824 */ /* 0x000fe200078e0a04 */
[----:B------:R-:W-:Y:S01]  /*1e30*/  ISETP.GE.AND P0, PT, R44, RZ, PT ;  /* 0x000000ff2c00720c */ /* 0x000fe20003f06270 */
[----:B------:R-:W-:Y:S01]  /*1e40*/  VIADD R44, R7, 0x1e ;  /* 0x0000001e072c7836 */ /* 0x000fe20000000000 */
[----:B------:R-:W-:Y:S01]  /*1e50*/  ISETP.GE.AND P2, PT, R43, RZ, PT ;  /* 0x000000ff2b00720c */ /* 0x000fe20003f46270 */
[----:B------:R-:W-:Y:S01]  /*1e60*/  IMAD.HI.U32 R13, R10, R41, RZ ;  /* 0x000000290a0d7227 */ /* 0x000fe200078e00ff */
[----:B------:R-:W-:-:S02]  /*1e70*/  ISETP.GT.U32.AND P4, PT, R4, R37, PT ;  /* 0x000000250400720c */ /* 0x000fc40003f84070 */
[----:B------:R-:W-:Y:S01]  /*1e80*/  @!P5 IADD3 R34, PT, PT, R34, -R4, RZ ;  /* 0x800000042222d210 */ /* 0x000fe20007ffe0ff */
[----:B------:R-:W-:Y:S01]  /*1e90*/  IMAD.MOV R13, RZ, RZ, -R13 ;  /* 0x000000ffff0d7224 */ /* 0x000fe200078e0a0d */
[----:B------:R-:W-:Y:S01]  /*1ea0*/  ISETP.GE.AND P5, PT, R40, RZ, PT ;  /* 0x000000ff2800720c */ /* 0x000fe20003fa6270 */
[----:B------:R-:W-:Y:S01]  /*1eb0*/  @!P6 IMAD.MOV R35, RZ, RZ, -R35 ;  /* 0x000000ffff23e224 */ /* 0x000fe200078e0a23 */
[----:B------:R-:W-:Y:S01]  /*1ec0*/  IABS R43, R44 ;  /* 0x0000002c002b7213 */ /* 0x000fe20000000000 */
[----:B------:R-:W-:Y:S01]  /*1ed0*/  IMAD R39, R4, R13, R41 ;  /* 0x0000000d04277224 */ /* 0x000fe200078e0229 */
[----:B------:R-:W-:Y:S01]  /*1ee0*/  IABS R40, R45 ;  /* 0x0000002d00287213 */ /* 0x000fe20000000000 */
[----:B------:R-:W-:Y:S01]  /*1ef0*/  @!P1 IMAD.MOV R34, RZ, RZ, -R34 ;  /* 0x000000ffff229224 */ /* 0x000fe200078e0a22 */
[----:B------:R-:W-:Y:S01]  /*1f00*/  @!P3 IADD3 R38, PT, PT, R38, -R4, RZ ;  /* 0x800000042626b210 */ /* 0x000fe20007ffe0ff */
[----:B------:R-:W-:Y:S01]  /*1f10*/  IMAD.HI.U32 R13, R10, R43, RZ ;  /* 0x0000002b0a0d7227 */ /* 0x000fe200078e00ff */
[----:B------:R-:W-:-:S02]  /*1f20*/  ISETP.GT.U32.AND P6, PT, R4, R39, PT ;  /* 0x000000270400720c */ /* 0x000fc40003fc4070 */
[----:B------:R-:W-:Y:S01]  /*1f30*/  ISETP.GT.U32.AND P1, PT, R4, R38, PT ;  /* 0x000000260400720c */ /* 0x000fe20003f24070 */
[----:B------:R-:W-:Y:S01]  /*1f40*/  IMAD.MOV.U32 R41, RZ, RZ, R40 ;  /* 0x000000ffff297224 */ /* 0x000fe200078e0028 */
[----:B------:R-:W-:Y:S01]  /*1f50*/  IADD3 R13, PT, PT, -R13, RZ, RZ ;  /* 0x000000ff0d0d7210 */ /* 0x000fe20007ffe1ff */
[----:B------:R-:W-:Y:S01]  /*1f60*/  @!P2 IMAD.MOV R36, RZ, RZ, -R36 ;  /* 0x000000ffff24a224 */ /* 0x000fe200078e0a24 */
[----:B------:R-:W-:Y:S01]  /*1f70*/  @!P4 IADD3 R37, PT, PT, R37, -R4, RZ ;  /* 0x800000042525c210 */ /* 0x000fe20007ffe0ff */
[----:B------:R-:W-:Y:S01]  /*1f80*/  IMAD.HI.U32 R40, R10, R41, RZ ;  /* 0x000000290a287227 */ /* 0x000fe200078e00ff */
[----:B------:R-:W-:Y:S02]  /*1f90*/  ISETP.GE.AND P4, PT, R42, RZ, PT ;  /* 0x000000ff2a00720c */ /* 0x000fe40003f86270 */
[----:B------:R-:W-:Y:S01]  /*1fa0*/  ISETP.GE.AND P2, PT, R44, RZ, PT ;  /* 0x000000ff2c00720c */ /* 0x000fe20003f46270 */
[----:B------:R-:W-:Y:S01]  /*1fb0*/  IMAD.MOV R42, RZ, RZ, -R40 ;  /* 0x000000ffff2a7224 */ /* 0x000fe200078e0a28 */
[----:B------:R-:W-:Y:S01]  /*1fc0*/  IABS R44, R46 ;  /* 0x0000002e002c7213 */ /* 0x000fe20000000000 */
[----:B------:R-:W-:Y:S01]  /*1fd0*/  IMAD R40, R4, R13, R43 ;  /* 0x0000000d04287224 */ /* 0x000fe200078e022b */
[----:B------:R-:W-:Y:S01]  /*1fe0*/  @!P6 IADD3 R39, PT, PT, R39, -R4, RZ ;  /* 0x800000042727e210 */ /* 0x000fe20007ffe0ff */
[----:B------:R-:W-:Y:S01]  /*1ff0*/  @!P1 IMAD.IADD R38, R38, 0x1, -R4 ;  /* 0x0000000126269824 */ /* 0x000fe200078e0a04 */
[C---:B------:R-:W-:Y:S01]  /*2000*/  ISETP.GT.U32.AND P3, PT, R4.reuse, R37, PT ;  /* 0x000000250400720c */ /* 0x040fe20003f64070 */
[----:B------:R-:W-:Y:S01]  /*2010*/  IMAD.MOV.U32 R43, RZ, RZ, R44 ;  /* 0x000000ffff2b7224 */ /* 0x000fe200078e002c */
[C---:B------:R-:W-:Y:S01]  /*2020*/  ISETP.GT.U32.AND P1, PT, R4.reuse, R40, PT ;  /* 0x000000280400720c */ /* 0x040fe20003f24070 */
[----:B------:R-:W-:Y:S01]  /*2030*/  @!P0 IMAD.MOV R38, RZ, RZ, -R38 ;  /* 0x000000ffff268224 */ /* 0x000fe200078e0a26 */
[----:B------:R-:W-:Y:S01]  /*2040*/  ISETP.GT.U32.AND P6, PT, R4, R39, PT ;  /* 0x000000270400720c */ /* 0x000fe20003fc4070 */
[----:B------:R-:W-:Y:S01]  /*2050*/  IMAD.HI.U32 R13, R10, R43, RZ ;  /* 0x0000002b0a0d7227 */ /* 0x000fe200078e00ff */
[----:B------:R-:W-:-:S02]  /*2060*/  ISETP.GE.AND P0, PT, R46, RZ, PT ;  /* 0x000000ff2e00720c */ /* 0x000fc40003f06270 */
[----:B------:R-:W-:Y:S01]  /*2070*/  IABS R75, R70 ;  /* 0x00000046004b7213 */ /* 0x000fe20000000000 */
[----:B------:R-:W-:Y:S01]  /*2080*/  VIADD R46, R7, 0x22 ;  /* 0x00000022072e7836 */ /* 0x000fe20000000000 */
[----:B------:R-:W-:Y:S01]  /*2090*/  IABS R81, R76 ;  /* 0x0000004c00517213 */ /* 0x000fe20000000000 */
[----:B------:R-:W-:Y:S02]  /*20a0*/  IMAD.MOV R13, RZ, RZ, -R13 ;  /* 0x000000ffff0d7224 */ /* 0x000fe400078e0a0d */
[----:B------:R-:W-:Y:S01]  /*20b0*/  @!P3 IADD3 R37, PT, PT, R37, -R4, RZ ;  /* 0x800000042525b210 */ /* 0x000fe20007ffe0ff */
[----:B------:R-:W-:Y:S01]  /*20c0*/  IMAD R41, R4, R42, R41 ;  /* 0x0000002a04297224 */ /* 0x000fe200078e0229 */
[----:B------:R-:W-:Y:S01]  /*20d0*/  @!P1 IADD3 R40, PT, PT, R40, -R4, RZ ;  /* 0x8000000428289210 */ /* 0x000fe20007ffe0ff */
[----:B------:R-:W-:Y:S01]  /*20e0*/  VIADD R44, R7, 0x21 ;  /* 0x00000021072c7836 */ /* 0x000fe20000000000 */
[----:B------:R-:W-:Y:S01]  /*20f0*/  IABS R47, R46 ;  /* 0x0000002e002f7213 */ /* 0x000fe20000000000 */
[----:B------:R-:W-:Y:S01]  /*2100*/  @!P6 IMAD.IADD R39, R39, 0x1, -R4 ;  /* 0x000000012727e824 */ /* 0x000fe200078e0a04 */
[C---:B------:R-:W-:Y:S01]  /*2110*/  ISETP.GT.U32.AND P1, PT, R4.reuse, R40, PT ;  /* 0x000000280400720c */ /* 0x040fe20003f24070 */
[----:B------:R-:W-:Y:S01]  /*2120*/  IMAD R42, R4, R13, R43 ;  /* 0x0000000d042a7224 */ /* 0x000fe200078e022b */
[----:B------:R-:W-:Y:S01]  /*2130*/  @!P5 IADD3 R37, PT, PT, -R37, RZ, RZ ;  /* 0x000000ff2525d210 */ /* 0x000fe20007ffe1ff */
[----:B------:R-:W-:Y:S01]  /*2140*/  IMAD.HI.U32 R43, R10, R47, RZ ;  /* 0x0000002f0a2b7227 */ /* 0x000fe200078e00ff */
[----:B------:R-:W-:-:S02]  /*2150*/  ISETP.GE.AND P3, PT, R45, RZ, PT ;  /* 0x000000ff2d00720c */ /* 0x000fc40003f66270 */
[----:B------:R-:W-:Y:S01]  /*2160*/  ISETP.GT.U32.AND P5, PT, R4, R41, PT ;  /* 0x000000290400720c */ /* 0x000fe20003fa4070 */
[----:B------:R-:W-:Y:S01]  /*2170*/  IMAD.HI.U32 R64, R10, R75, RZ ;  /* 0x0000004b0a407227 */ /* 0x000fe200078e00ff */
[----:B------:R-:W-:Y:S02]  /*2180*/  @!P4 IADD3 R39, PT, PT, -R39, RZ, RZ ;  /* 0x000000ff2727c210 */ /* 0x000fe40007ffe1ff */
[----:B------:R-:W-:Y:S01]  /*2190*/  IABS R45, R44 ;  /* 0x0000002c002d7213 */ /* 0x000fe20000000000 */
[----:B------:R-:W-:Y:S01]  /*21a0*/  IMAD.SHL.U32 R12, R12, 0x80, RZ ;  /* 0x000000800c0c7824 */ /* 0x000fe200078e00ff */
[----:B------:R-:W-:Y:S01]  /*21b0*/  ISETP.GT.U32.AND P6, PT, R4, R42, PT ;  /* 0x0000002a0400720c */ /* 0x000fe20003fc4070 */
[----:B------:R-:W-:Y:S01]  /*21c0*/  @!P1 IMAD.IADD R40, R40, 0x1, -R4 ;  /* 0x0000000128289824 */ /* 0x000fe200078e0a04 */
[----:B------:R-:W-:Y:S01]  /*21d0*/  ISETP.GE.AND P4, PT, R44, RZ, PT ;  /* 0x000000ff2c00720c */ /* 0x000fe20003f86270 */
[----:B------:R-:W-:Y:S01]  /*21e0*/  IMAD.HI.U32 R13, R10, R45, RZ ;  /* 0x0000002d0a0d7227 */ /* 0x000fe200078e00ff */
[----:B------:R-:W-:-:S02]  /*21f0*/  IADD3 R44, PT, PT, -R43, RZ, RZ ;  /* 0x000000ff2b2c7210 */ /* 0x000fc40007ffe1ff */
[----:B------:R-:W-:Y:S01]  /*2200*/  ISETP.GE.AND P1, PT, R46, RZ, PT ;  /* 0x000000ff2e00720c */ /* 0x000fe20003f26270 */
[----:B------:R-:W-:Y:S01]  /*2210*/  IMAD.MOV R13, RZ, RZ, -R13 ;  /* 0x000000ffff0d7224 */ /* 0x000fe200078e0a0d */
[----:B------:R-:W-:Y:S01]  /*2220*/  IABS R46, R48 ;  /* 0x00000030002e7213 */ /* 0x000fe20000000000 */
[----:B------:R-:W-:Y:S01]  /*2230*/  IMAD R44, R4, R44, R47 ;  /* 0x0000002c042c7224 */ /* 0x000fe200078e022f */
[----:B------:R-:W-:Y:S01]  /*2240*/  @!P2 IADD3 R40, PT, PT, -R40, RZ, RZ ;  /* 0x000000ff2828a210 */ /* 0x000fe20007ffe1ff */
[--C-:B------:R-:W-:Y:S01]  /*2250*/  @!P5 IMAD.IADD R41, R41, 0x1, -R4.reuse ;  /* 0x000000012929d824 */ /* 0x100fe200078e0a04 */
[----:B------:R-:W-:Y:S01]  /*2260*/  IADD3 R64, PT, PT, -R64, RZ, RZ ;  /* 0x000000ff40407210 */ /* 0x000fe20007ffe1ff */
[----:B------:R-:W-:Y:S01]  /*2270*/  @!P6 IMAD.IADD R42, R42, 0x1, -R4 ;  /* 0x000000012a2ae824 */ /* 0x000fe200078e0a04 */
[C---:B------:R-:W-:Y:S01]  /*2280*/  ISETP.GT.U32.AND P2, PT, R4.reuse, R44, PT ;  /* 0x0000002c0400720c */ /* 0x040fe20003f44070 */
[C---:B------:R-:W-:Y:S01]  /*2290*/  IMAD R43, R4.reuse, R13, R45 ;  /* 0x0000000d042b7224 */ /* 0x040fe200078e022d */
[----:B------:R-:W-:Y:S01]  /*22a0*/  MOV R45, R46 ;  /* 0x0000002e002d7202 */ /* 0x000fe20000000f00 */
[----:B------:R-:W-:Y:S01]  /*22b0*/  VIADD R46, R7, 0x24 ;  /* 0x00000024072e7836 */ /* 0x000fe20000000000 */
[C---:B------:R-:W-:Y:S01]  /*22c0*/  ISETP.GT.U32.AND P5, PT, R4.reuse, R41, PT ;  /* 0x000000290400720c */ /* 0x040fe20003fa4070 */
[C---:B------:R-:W-:Y:S01]  /*22d0*/  IMAD R75, R4.reuse, R64, R75 ;  /* 0x00000040044b7224 */ /* 0x040fe200078e024b */
[----:B------:R-:W-:Y:S01]  /*22e0*/  ISETP.GT.U32.AND P6, PT, R4, R42, PT ;  /* 0x0000002a0400720c */ /* 0x000fe20003fc4070 */
[----:B------:R-:W-:Y:S01]  /*22f0*/  IMAD.HI.U32 R13, R10, R45, RZ ;  /* 0x0000002d0a0d7227 */ /* 0x000fe200078e00ff */
[----:B------:R-:W-:-:S02]  /*2300*/  IABS R47, R46 ;  /* 0x0000002e002f7213 */ /* 0x000fc40000000000 */
[C---:B------:R-:W-:Y:S01]  /*2310*/  LOP3.LUT R223, R12.reuse, 0x3f, R82, 0xf8, !PT ;  /* 0x0000003f0cdf7812 */ /* 0x040fe200078ef852 */
[----:B------:R-:W-:Y:S01]  /*2320*/  IMAD.MOV R13, RZ, RZ, -R13 ;  /* 0x000000ffff0d7224 */ /* 0x000fe200078e0a0d */
[----:B------:R-:W-:Y:S01]  /*2330*/  LOP3.LUT R222, R12, 0x40, R250, 0xfe, !PT ;  /* 0x000000400cde7812 */ /* 0x000fe200078efefa */
[--C-:B------:R-:W-:Y:S01]  /*2340*/  @!P2 IMAD.IADD R44, R44, 0x1, -R4.reuse ;  /* 0x000000012c2ca824 */ /* 0x100fe200078e0a04 */
[----:B------:R-:W-:Y:S01]  /*2350*/  IABS R12, R223 ;  /* 0x000000df000c7213 */ /* 0x000fe20000000000 */
[----:B------:R-:W-:Y:S01]  /*2360*/  IMAD R45, R4, R13, R45 ;  /* 0x0000000d042d7224 */ /* 0x000fe200078e022d */
[----:B------:R-:W1:Y:S01]  /*2370*/  LDC R82, c[0x0][0x3a0] ;  /* 0x0000e800ff527b82 */ /* 0x000e620000000800 */
[----:B------:R-:W-:Y:S01]  /*2380*/  IMAD.HI.U32 R13, R10, R47, RZ ;  /* 0x0000002f0a0d7227 */ /* 0x000fe200078e00ff */
[----:B------:R-:W-:Y:S01]  /*2390*/  ISETP.GT.U32.AND P2, PT, R4, R44, PT ;  /* 0x0000002c0400720c */ /* 0x000fe20003f44070 */
[----:B------:R-:W-:Y:S01]  /*23a0*/  STL.64 [R1+0xf70], R222 ;  /* 0x000f70de01007387 */ /* 0x000fe20000100a00 */
[----:B------:R-:W-:Y:S01]  /*23b0*/  @!P6 IADD3 R42, PT, PT, R42, -R4, RZ ;  /* 0x800000042a2ae210 */ /* 0x000fe20007ffe0ff */
[----:B------:R-:W-:Y:S01]  /*23c0*/  @!P5 IMAD.IADD R41, R41, 0x1, -R4 ;  /* 0x000000012929d824 */ /* 0x000fe200078e0a04 */
[----:B------:R-:W-:Y:S01]  /*23d0*/  ISETP.GT.U32.AND P5, PT, R4, R43, PT ;  /* 0x0000002b0400720c */ /* 0x000fe20003fa4070 */
[----:B------:R-:W-:Y:S01]  /*23e0*/  IMAD.HI.U32 R64, R10, R81, RZ ;  /* 0x000000510a407227 */ /* 0x000fe200078e00ff */
[----:B------:R-:W-:-:S02]  /*23f0*/  ISETP.GE.AND P6, PT, R46, RZ, PT ;  /* 0x000000ff2e00720c */ /* 0x000fc40003fc6270 */
[----:B------:R-:W-:Y:S01]  /*2400*/  IADD3 R46, PT, PT, -R13, RZ, RZ ;  /* 0x000000ff0d2e7210 */ /* 0x000fe20007ffe1ff */
[----:B------:R-:W-:Y:S01]  /*2410*/  @!P3 IMAD.MOV R41, RZ, RZ, -R41 ;  /* 0x000000ffff29b224 */ /* 0x000fe200078e0a29 */
[----:B------:R-:W-:Y:S01]  /*2420*/  ISETP.GE.AND P3, PT, R48, RZ, PT ;  /* 0x000000ff3000720c */ /* 0x000fe20003f66270 */
[----:B------:R-:W-:Y:S01]  /*2430*/  VIADD R48, R7, 0x25 ;  /* 0x0000002507307836 */ /* 0x000fe20000000000 */
[----:B------:R-:W-:Y:S01]  /*2440*/  IADD3 R64, PT, PT, -R64, RZ, RZ ;  /* 0x000000ff40407210 */ /* 0x000fe20007ffe1ff */
[----:B------:R-:W-:Y:S02]  /*2450*/  IMAD R46, R4, R46, R47 ;  /* 0x0000002e042e7224 */ /* 0x000fe400078e022f */
[--C-:B------:R-:W-:Y:S01]  /*2460*/  @!P2 IMAD.IADD R44, R44, 0x1, -R4.reuse ;  /* 0x000000012c2ca824 */ /* 0x100fe200078e0a04 */
[----:B------:R-:W-:Y:S01]  /*2470*/  IABS R49, R48 ;  /* 0x0000003000317213 */ /* 0x000fe20000000000 */
[----:B------:R-:W-:Y:S01]  /*2480*/  @!P5 IMAD.IADD R43, R43, 0x1, -R4 ;  /* 0x000000012b2bd824 */ /* 0x000fe200078e0a04 */
[C---:B------:R-:W-:Y:S01]  /*2490*/  ISETP.GT.U32.AND P2, PT, R4.reuse, R46, PT ;  /* 0x0000002e0400720c */ /* 0x040fe20003f44070 */
[----:B------:R-:W-:Y:S01]  /*24a0*/  @!P0 IMAD.MOV R42, RZ, RZ, -R42 ;  /* 0x000000ffff2a8224 */ /* 0x000fe200078e0a2a */
[----:B------:R-:W-:Y:S01]  /*24b0*/  ISETP.GT.U32.AND P0, PT, R4, R45, PT ;  /* 0x0000002d0400720c */ /* 0x000fe20003f04070 */
[----:B------:R-:W-:Y:S01]  /*24c0*/  IMAD.HI.U32 R13, R10, R49, RZ ;  /* 0x000000310a0d7227 */ /* 0x000fe200078e00ff */
[----:B------:R-:W-:-:S03]  /*24d0*/  ISETP.GT.U32.AND P5, PT, R4, R43, PT ;  /* 0x0000002b0400720c */ /* 0x000fc60003fa4070 */
[----:B------:R-:W-:Y:S01]  /*24e0*/  @!P1 IMAD.MOV R44, RZ, RZ, -R44 ;  /* 0x000000ffff2c9224 */ /* 0x000fe200078e0a2c */
[----:B------:R-:W-:Y:S01]  /*24f0*/  IADD3 R13, PT, PT, -R13, RZ, RZ ;  /* 0x000000ff0d0d7210 */ /* 0x000fe20007ffe1ff */
[----:B------:R-:W-:-:S04]  /*2500*/  IMAD R81, R4, R64, R81 ;  /* 0x0000004004517224 */ /* 0x000fc800078e0251 */
[----:B------:R-:W-:Y:S02]  /*2510*/  IMAD R47, R4, R13, R49 ;  /* 0x0000000d042f7224 */ /* 0x000fe400078e0231 */
[--C-:B------:R-:W-:Y:S02]  /*2520*/  @!P2 IMAD.IADD R46, R46, 0x1, -R4.reuse ;  /* 0x000000012e2ea824 */ /* 0x100fe400078e0a04 */
[----:B------:R-:W-:Y:S01]  /*2530*/  IMAD.HI.U32 R13, R10, R51, RZ ;  /* 0x000000330a0d7227 */ /* 0x000fe200078e00ff */
[C---:B------:R-:W-:Y:S02]  /*2540*/  ISETP.GT.U32.AND P1, PT, R4.reuse, R47, PT ;  /* 0x0000002f0400720c */ /* 0x040fe40003f24070 */
[----:B------:R-:W-:Y:S01]  /*2550*/  ISETP.GT.U32.AND P2, PT, R4, R46, PT ;  /* 0x0000002e0400720c */ /* 0x000fe20003f44070 */
[--C-:B------:R-:W-:Y:S01]  /*2560*/  @!P0 IMAD.IADD R45, R45, 0x1, -R4.reuse ;  /* 0x000000012d2d8824 */ /* 0x100fe200078e0a04 */
[----:B------:R-:W-:Y:S01]  /*2570*/  IADD3 R13, PT, PT, -R13, RZ, RZ ;  /* 0x000000ff0d0d7210 */ /* 0x000fe20007ffe1ff */
[----:B------:R-:W-:Y:S01]  /*2580*/  @!P5 IMAD.IADD R43, R43, 0x1, -R4 ;  /* 0x000000012b2bd824 */ /* 0x000fe200078e0a04 */
[----:B------:R-:W-:Y:S01]  /*2590*/  ISETP.GE.AND P5, PT, R48, RZ, PT ;  /* 0x000000ff3000720c */ /* 0x000fe20003fa6270 */
[----:B------:R-:W-:Y:S01]  /*25a0*/  IMAD.HI.U32 R48, R10, R53, RZ ;  /* 0x000000350a307227 */ /* 0x000fe200078e00ff */
[----:B------:R-:W-:-:S02]  /*25b0*/  ISETP.GT.U32.AND P0, PT, R4, R45, PT ;  /* 0x0000002d0400720c */ /* 0x000fc40003f04070 */
[----:B------:R-:W-:Y:S01]  /*25c0*/  @!P4 IADD3 R43, PT, PT, -R43, RZ, RZ ;  /* 0x000000ff2b2bc210 */ /* 0x000fe20007ffe1ff */
[----:B------:R-:W-:Y:S01]  /*25d0*/  IMAD.MOV R49, RZ, RZ, -R48 ;  /* 0x000000ffff317224 */ /* 0x000fe200078e0a30 */
[----:B------:R-:W-:Y:S01]  /*25e0*/  ISETP.GE.AND P4, PT, R50, RZ, PT ;  /* 0x000000ff3200720c */ /* 0x000fe20003f86270 */
[----:B------:R-:W-:Y:S01]  /*25f0*/  IMAD R48, R4, R13, R51 ;  /* 0x0000000d04307224 */ /* 0x000fe200078e0233 */
[----:B------:R-:W-:Y:S01]  /*2600*/  IADD3 R13, PT, PT, R7, 0x28, RZ ;  /* 0x00000028070d7810 */ /* 0x000fe20007ffe0ff */
[--C-:B------:R-:W-:Y:S01]  /*2610*/  @!P1 IMAD.IADD R47, R47, 0x1, -R4.reuse ;  /* 0x000000012f2f9824 */ /* 0x100fe200078e0a04 */
[----:B------:R-:W-:Y:S01]  /*2620*/  @!P2 IADD3 R46, PT, PT, R46, -R4, RZ ;  /* 0x800000042e2ea210 */ /* 0x000fe20007ffe0ff */
[C---:B------:R-:W-:Y:S01]  /*2630*/  IMAD R49, R4.reuse, R49, R53 ;  /* 0x0000003104317224 */ /* 0x040fe200078e0235 */
[C---:B------:R-:W-:Y:S02]  /*2640*/  ISETP.GT.U32.AND P2, PT, R4.reuse, R48, PT ;  /* 0x000000300400720c */ /* 0x040fe40003f44070 */
[----:B------:R-:W-:Y:S01]  /*2650*/  ISETP.GT.U32.AND P1, PT, R4, R47, PT ;  /* 0x0000002f0400720c */ /* 0x000fe20003f24070 */
[----:B------:R-:W-:Y:S01]  /*2660*/  @!P0 IMAD.IADD R45, R45, 0x1, -R4 ;  /* 0x000000012d2d8824 */ /* 0x000fe200078e0a04 */
[----:B------:R-:W-:-:S02]  /*2670*/  IABS R51, R13 ;  /* 0x0000000d00337213 */ /* 0x000fc40000000000 */
[----:B------:R-:W-:Y:S01]  /*2680*/  @!P6 IADD3 R46, PT, PT, -R46, RZ, RZ ;  /* 0x000000ff2e2ee210 */ /* 0x000fe20007ffe1ff */
[----:B------:R-:W-:Y:S01]  /*2690*/  @!P3 IMAD.MOV R45, RZ, RZ, -R45 ;  /* 0x000000ffff2db224 */ /* 0x000fe200078e0a2d */
[----:B------:R-:W-:Y:S01]  /*26a0*/  ISETP.GE.AND P3, PT, R13, RZ, PT ;  /* 0x000000ff0d00720c */ /* 0x000fe20003f66270 */
[C---:B------:R-:W-:Y:S01]  /*26b0*/  VIADD R13, R7.reuse, 0x29 ;  /* 0x00000029070d7836 */ /* 0x040fe20000000000 */
[----:B------:R-:W-:Y:S01]  /*26c0*/  ISETP.GE.AND P0, PT, R52, RZ, PT ;  /* 0x000000ff3400720c */ /* 0x000fe20003f06270 */
[----:B------:R-:W-:Y:S02]  /*26d0*/  VIADD R52, R7, 0x2a ;  /* 0x0000002a07347836 */ /* 0x000fe40000000000 */
[--C-:B------:R-:W-:Y:S01]  /*26e0*/  @!P2 IMAD.IADD R48, R48, 0x1, -R4.reuse ;  /* 0x000000013030a824 */ /* 0x100fe200078e0a04 */
[----:B------:R-:W-:Y:S01]  /*26f0*/  ISETP.GE.AND P6, PT, R13, RZ, PT ;  /* 0x000000ff0d00720c */ /* 0x000fe20003fc6270 */
[----:B------:R-:W-:Y:S01]  /*2700*/  @!P1 IMAD.IADD R47, R47, 0x1, -R4 ;  /* 0x000000012f2f9824 */ /* 0x000fe200078e0a04 */
[----:B------:R-:W-:Y:S01]  /*2710*/  IABS R53, R13 ;  /* 0x0000000d00357213 */ /* 0x000fe20000000000 */
[----:B------:R-:W-:Y:S01]  /*2720*/  IMAD.HI.U32 R13, R10, R51, RZ ;  /* 0x000000330a0d7227 */ /* 0x000fe200078e00ff */
[----:B------:R-:W-:-:S02]  /*2730*/  ISETP.GT.U32.AND P1, PT, R4, R49, PT ;  /* 0x000000310400720c */ /* 0x000fc40003f24070 */
[----:B------:R-:W-:Y:S01]  /*2740*/  ISETP.GT.U32.AND P2, PT, R4, R48, PT ;  /* 0x000000300400720c */ /* 0x000fe20003f44070 */
[----:B------:R-:W-:Y:S01]  /*2750*/  @!P5 IMAD.MOV R47, RZ, RZ, -R47 ;  /* 0x000000ffff2fd224 */ /* 0x000fe200078e0a2f */
[----:B------:R-:W-:Y:S01]  /*2760*/  IADD3 R50, PT, PT, -R13, RZ, RZ ;  /* 0x000000ff0d327210 */ /* 0x000fe20007ffe1ff */
[----:B------:R-:W-:Y:S01]  /*2770*/  IMAD.HI.U32 R13, R10, R53, RZ ;  /* 0x000000350a0d7227 */ /* 0x000fe200078e00ff */
[----:B------:R-:W-:Y:S02]  /*2780*/  IABS R55, R52 ;  /* 0x0000003400377213 */ /* 0x000fe40000000000 */
[----:B------:R-:W-:Y:S01]  /*2790*/  ISETP.GE.AND P5, PT, R52, RZ, PT ;  /* 0x000000ff3400720c */ /* 0x000fe20003fa6270 */
[----:B------:R-:W-:Y:S01]  /*27a0*/  IMAD R50, R4, R50, R51 ;  /* 0x0000003204327224 */ /* 0x000fe200078e0233 */
[----:B------:R-:W-:Y:S01]  /*27b0*/  IADD3 R13, PT, PT, -R13, RZ, RZ ;  /* 0x000000ff0d0d7210 */ /* 0x000fe20007ffe1ff */
[----:B------:R-:W-:-:S04]  /*27c0*/  IMAD.HI.U32 R51, R10, R55, RZ ;  /* 0x000000370a337227 */ /* 0x000fc800078e00ff */
[--C-:B------:R-:W-:Y:S02]  /*27d0*/  @!P1 IMAD.IADD R49, R49, 0x1, -R4.reuse ;  /* 0x0000000131319824 */ /* 0x100fe400078e0a04 */
[----:B------:R-:W-:Y:S01]  /*27e0*/  @!P2 IMAD.IADD R48, R48, 0x1, -R4 ;  /* 0x000000013030a824 */ /* 0x000fe200078e0a04 */
[C---:B------:R-:W-:Y:S01]  /*27f0*/  ISETP.GT.U32.AND P2, PT, R4.reuse, R50, PT ;  /* 0x000000320400720c */ /* 0x040fe20003f44070 */
[----:B------:R-:W-:Y:S01]  /*2800*/  IMAD.MOV R52, RZ, RZ, -R51 ;  /* 0x000000ffff347224 */ /* 0x000fe200078e0a33 */
[C---:B------:R-:W-:Y:S01]  /*2810*/  ISETP.GT.U32.AND P1, PT, R4.reuse, R49, PT ;  /* 0x000000310400720c */ /* 0x040fe20003f24070 */
[C---:B------:R-:W-:Y:S02]  /*2820*/  IMAD R51, R4.reuse, R13, R53 ;  /* 0x0000000d04337224 */ /* 0x040fe400078e0235 */
[----:B------:R-:W-:Y:S01]  /*2830*/  IMAD R13, R4, R52, R55 ;  /* 0x00000034040d7224 */ /* 0x000fe200078e0237 */
[----:B------:R-:W-:Y:S01]  /*2840*/  IABS R55, R54 ;  /* 0x0000003600377213 */ /* 0x000fe20000000000 */
[----:B------:R-:W-:-:S02]  /*2850*/  @!P4 IMAD.MOV R48, RZ, RZ, -R48 ;  /* 0x000000ffff30c224 */ /* 0x000fc400078e0a30 */
[----:B------:R-:W-:Y:S01]  /*2860*/  IMAD.HI.U32 R53, R10, R57, RZ ;  /* 0x000000390a357227 */ /* 0x000fe200078e00ff */
[----:B------:R-:W-:-:S03]  /*2870*/  ISETP.GT.U32.AND P4, PT, R4, R13, PT ;  /* 0x0000000d0400720c */ /* 0x000fc60003f84070 */
[----:B------:R-:W-:Y:S01]  /*2880*/  @!P2 IADD3 R50, PT, PT, R50, -R4, RZ ;  /* 0x800000043232a210 */ /* 0x000fe20007ffe0ff */
[----:B------:R-:W-:-:S03]  /*2890*/  IMAD.HI.U32 R52, R10, R55, RZ ;  /* 0x000000370a347227 */ /* 0x000fc600078e00ff */
[C---:B------:R-:W-:Y:S01]  /*28a0*/  ISETP.GT.U32.AND P2, PT, R4.reuse, R50, PT ;  /* 0x000000320400720c */ /* 0x040fe20003f44070 */
[----:B------:R-:W-:Y:S01]  /*28b0*/  @!P1 IMAD.IADD R49, R49, 0x1, -R4 ;  /* 0x0000000131319824 */ /* 0x000fe200078e0a04 */
[----:B------:R-:W-:Y:S01]  /*28c0*/  ISETP.GT.U32.AND P1, PT, R4, R51, PT ;  /* 0x000000330400720c */ /* 0x000fe20003f24070 */
[----:B------:R-:W-:-:S03]  /*28d0*/  IMAD.MOV R52, RZ, RZ, -R52 ;  /* 0x000000ffff347224 */ /* 0x000fc600078e0a34 */
[----:B------:R-:W-:Y:S01]  /*28e0*/  @!P0 IADD3 R49, PT, PT, -R49, RZ, RZ ;  /* 0x000000ff31318210 */ /* 0x000fe20007ffe1ff */
[--C-:B------:R-:W-:Y:S01]  /*28f0*/  @!P4 IMAD.IADD R13, R13, 0x1, -R4.reuse ;  /* 0x000000010d0dc824 */ /* 0x100fe200078e0a04 */
[----:B------:R-:W-:Y:S01]  /*2900*/  ISETP.GE.AND P0, PT, R54, RZ, PT ;  /* 0x000000ff3600720c */ /* 0x000fe20003f06270 */
[----:B------:R-:W-:Y:S02]  /*2910*/  IMAD.MOV R54, RZ, RZ, -R53 ;  /* 0x000000ffff367224 */ /* 0x000fe400078e0a35 */
[C---:B------:R-:W-:Y:S01]  /*2920*/  IMAD R53, R4.reuse, R52, R55 ;  /* 0x0000003404357224 */ /* 0x040fe200078e0237 */
[----:B------:R-:W-:Y:S01]  /*2930*/  ISETP.GT.U32.AND P4, PT, R4, R13, PT ;  /* 0x0000000d0400720c */ /* 0x000fe20003f84070 */
[----:B------:R-:W-:Y:S01]  /*2940*/  VIADD R52, R7, 0x2d ;  /* 0x0000002d07347836 */ /* 0x000fe20000000000 */
[----:B------:R-:W-:Y:S01]  /*2950*/  @!P2 IADD3 R50, PT, PT, R50, -R4, RZ ;  /* 0x800000043232a210 */ /* 0x000fe20007ffe0ff */
[----:B------:R-:W-:Y:S01]  /*2960*/  @!P1 IMAD.IADD R51, R51, 0x1, -R4 ;  /* 0x0000000133339824 */ /* 0x000fe200078e0a04 */
[----:B------:R-:W-:Y:S01]  /*2970*/  ISETP.GE.AND P2, PT, R56, RZ, PT ;  /* 0x000000ff3800720c */ /* 0x000fe20003f46270 */
[C---:B------:R-:W-:Y:S01]  /*2980*/  IMAD R55, R4.reuse, R54, R57 ;  /* 0x0000003604377224 */ /* 0x040fe200078e0239 */
[----:B------:R-:W-:Y:S01]  /*2990*/  IABS R57, R52 ;  /* 0x0000003400397213 */ /* 0x000fe20000000000 */
[----:B------:R-:W-:Y:S01]  /*29a0*/  @!P3 IMAD.MOV R50, RZ, RZ, -R50 ;  /* 0x000000ffff32b224 */ /* 0x000fe200078e0a32 */
[----:B------:R-:W-:-:S02]  /*29b0*/  ISETP.GT.U32.AND P1, PT, R4, R51, PT ;  /* 0x000000330400720c */ /* 0x000fc40003f24070 */
[----:B------:R-:W-:Y:S01]  /*29c0*/  ISETP.GT.U32.AND P3, PT, R4, R53, PT ;  /* 0x000000350400720c */ /* 0x000fe20003f64070 */
[----:B------:R-:W-:Y:S01]  /*29d0*/  IMAD.HI.U32 R54, R10, R57, RZ ;  /* 0x000000390a367227 */ /* 0x000fe200078e00ff */
[----:B------:R-:W-:-:S03]  /*29e0*/  IADD3 R56, PT, PT, R7, 0x2f, RZ ;  /* 0x0000002f07387810 */ /* 0x000fc60007ffe0ff */
[----:B------:R-:W-:Y:S01]  /*29f0*/  @!P4 IMAD.IADD R13, R13, 0x1, -R4 ;  /* 0x000000010d0dc824 */ /* 0x000fe200078e0a04 */
[----:B------:R-:W-:Y:S02]  /*2a00*/  ISETP.GT.U32.AND P4, PT, R4, R55, PT ;  /* 0x000000370400720c */ /* 0x000fe40003f84070 */
[----:B------:R-:W-:-:S03]  /*2a10*/  IABS R61, R56 ;  /* 0x00000038003d7213 */ /* 0x000fc60000000000 */
[-C--:B------:R-:W-:Y:S02]  /*2a20*/  @!P1 IADD3 R51, PT, PT, R51, -R4.reuse, RZ ;  /* 0x8000000433339210 */ /* 0x080fe40007ffe0ff */
[----:B------:R-:W-:Y:S02]  /*2a30*/  @!P3 IADD3 R53, PT, PT, R53, -R4, RZ ;  /* 0x800000043535b210 */ /* 0x000fe40007ffe0ff */
[----:B------:R-:W-:Y:S01]  /*2a40*/  ISETP.GE.AND P1, PT, R52, RZ, PT ;  /* 0x000000ff3400720c */ /* 0x000fe20003f26270 */
[----:B------:R-:W-:Y:S01]  /*2a50*/  VIADD R52, R7, 0x2e ;  /* 0x0000002e07347836 */ /* 0x000fe20000000000 */
[----:B------:R-:W-:Y:S01]  /*2a60*/  ISETP.GT.U32.AND P3, PT, R4, R53, PT ;  /* 0x000000350400720c */ /* 0x000fe20003f64070 */
[----:B------:R-:W-:Y:S02]  /*2a70*/  @!P6 IMAD.MOV R51, RZ, RZ, -R51 ;  /* 0x000000ffff33e224 */ /* 0x000fe400078e0a33 */
[----:B------:R-:W-:Y:S01]  /*2a80*/  @!P4 IMAD.IADD R55, R55, 0x1, -R4 ;  /* 0x000000013737c824 */ /* 0x000fe200078e0a04 */
[----:B------:R-:W-:-:S02]  /*2a90*/  IABS R59, R52 ;  /* 0x00000034003b7213 */ /* 0x000fc40000000000 */
[----:B------:R-:W-:Y:S01]  /*2aa0*/  ISETP.GE.AND P6, PT, R52, RZ, PT ;  /* 0x000000ff3400720c */ /* 0x000fe20003fc6270 */
[----:B------:R-:W-:Y:S01]  /*2ab0*/  IMAD.MOV.U32 R52, RZ, RZ, R13 ;  /* 0x000000ffff347224 */ /* 0x000fe200078e000d */
[----:B------:R-:W-:Y:S01]  /*2ac0*/  ISETP.GT.U32.AND P4, PT, R4, R55, PT ;  /* 0x000000370400720c */ /* 0x000fe20003f84070 */
[----:B------:R-:W-:Y:S02]  /*2ad0*/  IMAD.MOV R13, RZ, RZ, -R54 ;  /* 0x000000ffff0d7224 */ /* 0x000fe400078e0a36 */
[----:B------:R-:W-:Y:S01]  /*2ae0*/  IMAD.HI.U32 R54, R10, R59, RZ ;  /* 0x0000003b0a367227 */ /* 0x000fe200078e00ff */
[----:B------:R-:W-:Y:S02]  /*2af0*/  @!P5 IADD3 R52, PT, PT, -R52, RZ, RZ ;  /* 0x000000ff3434d210 */ /* 0x000fe40007ffe1ff */
[----:B------:R-:W-:Y:S01]  /*2b00*/  ISETP.GE.AND P5, PT, R56, RZ, PT ;  /* 0x000000ff3800720c */ /* 0x000fe20003fa6270 */
[----:B------:R-:W-:Y:S02]  /*2b10*/  IMAD.MOV R54, RZ, RZ, -R54 ;  /* 0x000000ffff367224 */ /* 0x000fe400078e0a36 */
[----:B------:R-:W-:-:S02]  /*2b20*/  @!P3 IMAD.IADD R53, R53, 0x1, -R4 ;  /* 0x000000013535b824 */ /* 0x000fc400078e0a04 */
[C---:B------:R-:W-:Y:S02]  /*2b30*/  IMAD R13, R4.reuse, R13, R57 ;  /* 0x0000000d040d7224 */ /* 0x040fe400078e0239 */
[C---:B------:R-:W-:Y:S01]  /*2b40*/  IMAD R57, R4.reuse, R54, R59 ;  /* 0x0000003604397224 */ /* 0x040fe200078e023b */
[----:B------:R-:W-:Y:S01]  /*2b50*/  @!P4 IADD3 R55, PT, PT, R55, -R4, RZ ;  /* 0x800000043737c210 */ /* 0x000fe20007ffe0ff */
[----:B------:R-:W-:Y:S01]  /*2b60*/  IMAD.MOV.U32 R54, RZ, RZ, R53 ;  /* 0x000000ffff367224 */ /* 0x000fe200078e0035 */
[----:B------:R-:W-:Y:S01]  /*2b70*/  ISETP.GT.U32.AND P3, PT, R4, R13, PT ;  /* 0x0000000d0400720c */ /* 0x000fe20003f64070 */
[----:B------:R-:W-:-:S04]  /*2b80*/  IMAD.HI.U32 R56, R10, R61, RZ ;  /* 0x0000003d0a387227 */ /* 0x000fc800078e00ff */
[----:B------:R-:W-:Y:S01]  /*2b90*/  @!P0 IMAD.MOV R54, RZ, RZ, -R54 ;  /* 0x000000ffff368224 */ /* 0x000fe200078e0a36 */
[----:B------:R-:W-:Y:S01]  /*2ba0*/  ISETP.GT.U32.AND P0, PT, R4, R57, PT ;  /* 0x000000390400720c */ /* 0x000fe20003f04070 */
[----:B------:R-:W-:Y:S01]  /*2bb0*/  @!P2 IMAD.MOV R55, RZ, RZ, -R55 ;  /* 0x000000ffff37a224 */ /* 0x000fe200078e0a37 */
[----:B------:R-:W-:-:S05]  /*2bc0*/  IADD3 R56, PT, PT, -R56, RZ, RZ ;  /* 0x000000ff38387210 */ /* 0x000fca0007ffe1ff */
[----:B------:R-:W-:Y:S01]  /*2bd0*/  IMAD R53, R4, R56, R61 ;  /* 0x0000003804357224 */ /* 0x000fe200078e023d */
[----:B------:R-:W-:Y:S01]  /*2be0*/  IADD3 R56, PT, PT, R7, 0x30, RZ ;  /* 0x0000003007387810 */ /* 0x000fe20007ffe0ff */
[----:B------:R-:W-:Y:S01]  /*2bf0*/  @!P3 IMAD.IADD R13, R13, 0x1, -R4 ;  /* 0x000000010d0db824 */ /* 0x000fe200078e0a04 */
[----:B------:R-:W-:Y:S02]  /*2c00*/  IABS R61, R60 ;  /* 0x0000003c003d7213 */ /* 0x000fe40000000000 */
[----:B------:R-:W-:Y:S02]  /*2c10*/  IABS R59, R56 ;  /* 0x00000038003b7213 */ /* 0x000fe40000000000 */
[----:B------:R-:W-:Y:S01]  /*2c20*/  @!P0 IADD3 R57, PT, PT, R57, -R4, RZ ;  /* 0x8000000439398210 */ /* 0x000fe20007ffe0ff */
[----:B------:R-:W-:Y:S01]  /*2c30*/  IMAD.HI.U32 R58, R10, R61, RZ ;  /* 0x0000003d0a3a7227 */ /* 0x000fe200078e00ff */
[----:B------:R-:W-:Y:S02]  /*2c40*/  ISETP.GE.AND P4, PT, R56, RZ, PT ;  /* 0x000000ff3800720c */ /* 0x000fe40003f86270 */
[----:B------:R-:W-:Y:S01]  /*2c50*/  ISETP.GT.U32.AND P0, PT, R4, R57, PT ;  /* 0x000000390400720c */ /* 0x000fe20003f04070 */
[----:B------:R-:W-:Y:S01]  /*2c60*/  IMAD.HI.U32 R56, R10, R59, RZ ;  /* 0x0000003b0a387227 */ /* 0x000fe200078e00ff */
[----:B------:R-:W-:-:S02]  /*2c70*/  ISETP.GT.U32.AND P2, PT, R4, R53, PT ;  /* 0x000000350400720c */ /* 0x000fc40003f44070 */
[----:B------:R-:W-:Y:S01]  /*2c80*/  IADD3 R58, PT, PT, -R58, RZ, RZ ;  /* 0x000000ff3a3a7210 */ /* 0x000fe20007ffe1ff */
[----:B------:R-:W-:Y:S01]  /*2c90*/  IMAD.MOV R56, RZ, RZ, -R56 ;  /* 0x000000ffff387224 */ /* 0x000fe200078e0a38 */
[----:B------:R-:W-:-:S03]  /*2ca0*/  ISETP.GT.U32.AND P3, PT, R4, R13, PT ;  /* 0x0000000d0400720c */ /* 0x000fc60003f64070 */
[C---:B------:R-:W-:Y:S02]  /*2cb0*/  IMAD R59, R4.reuse, R56, R59 ;  /* 0x00000038043b7224 */ /* 0x040fe400078e023b */
[C---:B------:R-:W-:Y:S02]  /*2cc0*/  IMAD R61, R4.reuse, R58, R61 ;  /* 0x0000003a043d7224 */ /* 0x040fe400078e023d */
[----:B------:R-:W-:Y:S01]  /*2cd0*/  @!P0 IMAD.IADD R57, R57, 0x1, -R4 ;  /* 0x0000000139398824 */ /* 0x000fe200078e0a04 */
[----:B------:R-:W-:Y:S01]  /*2ce0*/  ISETP.GT.U32.AND P0, PT, R4, R59, PT ;  /* 0x0000003b0400720c */ /* 0x000fe20003f04070 */
[----:B------:R-:W-:Y:S01]  /*2cf0*/  IMAD.HI.U32 R58, R10, R63, RZ ;  /* 0x0000003f0a3a7227 */ /* 0x000fe200078e00ff */
[----:B------:R-:W-:-:S03]  /*2d00*/  @!P2 IADD3 R53, PT, PT, R53, -R4, RZ ;  /* 0x800000043535a210 */ /* 0x000fc60007ffe0ff */
[----:B------:R-:W-:Y:S01]  /*2d10*/  IMAD.MOV R58, RZ, RZ, -R58 ;  /* 0x000000ffff3a7224 */ /* 0x000fe200078e0a3a */
[----:B------:R-:W-:Y:S01]  /*2d20*/  ISETP.GT.U32.AND P2, PT, R4, R53, PT ;  /* 0x000000350400720c */ /* 0x000fe20003f44070 */
[--C-:B------:R-:W-:Y:S01]  /*2d30*/  @!P3 IMAD.IADD R13, R13, 0x1, -R4.reuse ;  /* 0x000000010d0db824 */ /* 0x100fe200078e0a04 */
[----:B------:R-:W-:Y:S01]  /*2d40*/  ISETP.GE.AND P3, PT, R60, RZ, PT ;  /* 0x000000ff3c00720c */ /* 0x000fe20003f66270 */
[C---:B------:R-:W-:Y:S02]  /*2d50*/  IMAD R63, R4.reuse, R58, R63 ;  /* 0x0000003a043f7224 */ /* 0x040fe400078e023f */
[----:B------:R-:W-:Y:S01]  /*2d60*/  @!P6 IMAD.MOV R57, RZ, RZ, -R57 ;  /* 0x000000ffff39e224 */ /* 0x000fe200078e0a39 */
[----:B------:R-:W-:Y:S01]  /*2d70*/  ISETP.GT.U32.AND P6, PT, R4, R61, PT ;  /* 0x0000003d0400720c */ /* 0x000fe20003fc4070 */
[----:B------:R-:W-:Y:S02]  /*2d80*/  @!P0 IMAD.IADD R59, R59, 0x1, -R4 ;  /* 0x000000013b3b8824 */ /* 0x000fe400078e0a04 */
[----:B------:R-:W-:-:S02]  /*2d90*/  VIADD R60, R7, 0x34 ;  /* 0x00000034073c7836 */ /* 0x000fc40000000000 */
[----:B------:R-:W-:Y:S01]  /*2da0*/  IMAD.MOV.U32 R56, RZ, RZ, R13 ;  /* 0x000000ffff387224 */ /* 0x000fe200078e000d */
[----:B------:R-:W-:Y:S01]  /*2db0*/  ISETP.GT.U32.AND P0, PT, R4, R59, PT ;  /* 0x0000003b0400720c */ /* 0x000fe20003f04070 */
[--C-:B------:R-:W-:Y:S01]  /*2dc0*/  @!P2 IMAD.IADD R53, R53, 0x1, -R4.reuse ;  /* 0x000000013535a824 */ /* 0x100fe200078e0a04 */
[----:B------:R-:W-:Y:S02]  /*2dd0*/  IADD3 R13, PT, PT, R7, 0x33, RZ ;  /* 0x00000033070d7810 */ /* 0x000fe40007ffe0ff */
[----:B------:R-:W-:Y:S02]  /*2de0*/  IABS R69, R60 ;  /* 0x0000003c00457213 */ /* 0x000fe40000000000 */
[----:B------:R-:W-:Y:S01]  /*2df0*/  MOV R58, R53 ;  /* 0x00000035003a7202 */ /* 0x000fe20000000f00 */
[----:B------:R-:W-:Y:S01]  /*2e00*/  @!P6 IMAD.IADD R61, R61, 0x1, -R4 ;  /* 0x000000013d3de824 */ /* 0x000fe200078e0a04 */
[----:B------:R-:W-:Y:S02]  /*2e10*/  ISETP.GE.AND P2, PT, R13, RZ, PT ;  /* 0x000000ff0d00720c */ /* 0x000fe40003f46270 */
[----:B------:R-:W-:Y:S01]  /*2e20*/  IABS R67, R13 ;  /* 0x0000000d00437213 */ /* 0x000fe20000000000 */
[----:B------:R-:W-:Y:S01]  /*2e30*/  @!P5 IMAD.MOV R58, RZ, RZ, -R58 ;  /* 0x000000ffff3ad224 */ /* 0x000fe200078e0a3a */
[----:B------:R-:W-:Y:S01]  /*2e40*/  ISETP.GE.AND P5, PT, R60, RZ, PT ;  /* 0x000000ff3c00720c */ /* 0x000fe20003fa6270 */
[----:B------:R-:W-:Y:S01]  /*2e50*/  @!P0 IMAD.IADD R59, R59, 0x1, -R4 ;  /* 0x000000013b3b8824 */ /* 0x000fe200078e0a04 */
[----:B------:R-:W-:Y:S01]  /*2e60*/  ISETP.GT.U32.AND P0, PT, R4, R63, PT ;  /* 0x0000003f0400720c */ /* 0x000fe20003f04070 */
[----:B------:R-:W-:Y:S01]  /*2e70*/  IMAD.HI.U32 R13, R10, R65, RZ ;  /* 0x000000410a0d7227 */ /* 0x000fe200078e00ff */
[----:B------:R-:W-:-:S02]  /*2e80*/  ISETP.GT.U32.AND P6, PT, R4, R61, PT ;  /* 0x0000003d0400720c */ /* 0x000fc40003fc4070 */
[----:B------:R-:W-:Y:S01]  /*2e90*/  @!P1 IADD3 R56, PT, PT, -R56, RZ, RZ ;  /* 0x000000ff38389210 */ /* 0x000fe20007ffe1ff */
[----:B------:R-:W-:Y:S01]  /*2ea0*/  IMAD.HI.U32 R60, R10, R69, RZ ;  /* 0x000000450a3c7227 */ /* 0x000fe200078e00ff */
[----:B------:R-:W-:Y:S02]  /*2eb0*/  IADD3 R13, PT, PT, -R13, RZ, RZ ;  /* 0x000000ff0d0d7210 */ /* 0x000fe40007ffe1ff */
[----:B------:R-:W-:Y:S01]  /*2ec0*/  ISETP.GE.AND P1, PT, R62, RZ, PT ;  /* 0x000000ff3e00720c */ /* 0x000fe20003f26270 */
[----:B------:R-:W-:Y:S01]  /*2ed0*/  IMAD.HI.U32 R53, R10, R67, RZ ;  /* 0x000000430a357227 */ /* 0x000fe200078e00ff */
[----:B------:R-:W-:-:S03]  /*2ee0*/  IADD3 R60, PT, PT, -R60, RZ, RZ ;  /* 0x000000ff3c3c7210 */ /* 0x000fc60007ffe1ff */
[----:B------:R-:W-:Y:S02]  /*2ef0*/  @!P0 IMAD.IADD R63, R63, 0x1, -R4 ;  /* 0x000000013f3f8824 */ /* 0x000fe400078e0a04 */
[----:B------:R-:W-:Y:S01]  /*2f00*/  IMAD.MOV R53, RZ, RZ, -R53 ;  /* 0x000000ffff357224 */ /* 0x000fe200078e0a35 */
[----:B------:R-:W-:Y:S01]  /*2f10*/  @!P6 IADD3 R61, PT, PT, R61, -R4, RZ ;  /* 0x800000043d3de210 */ /* 0x000fe20007ffe0ff */
[C---:B------:R-:W-:Y:S01]  /*2f20*/  IMAD R13, R4.reuse, R13, R65 ;  /* 0x0000000d040d7224 */ /* 0x040fe200078e0241 */
[C---:B------:R-:W-:Y:S01]  /*2f30*/  ISETP.GT.U32.AND P0, PT, R4.reuse, R63, PT ;  /* 0x0000003f0400720c */ /* 0x040fe20003f04070 */
[C---:B------:R-:W-:Y:S02]  /*2f40*/  IMAD R65, R4.reuse, R60, R69 ;  /* 0x0000003c04417224 */ /* 0x040fe400078e0245 */
[----:B------:R-:W-:Y:S02]  /*2f50*/  IMAD R53, R4, R53, R67 ;  /* 0x0000003504357224 */ /* 0x000fe400078e0243 */
[----:B------:R-:W-:-:S02]  /*2f60*/  VIADD R62, R7, 0x35 ;  /* 0x00000035073e7836 */ /* 0x000fc40000000000 */
[----:B------:R-:W-:Y:S01]  /*2f70*/  @!P4 IMAD.MOV R59, RZ, RZ, -R59 ;  /* 0x000000ffff3bc224 */ /* 0x000fe200078e0a3b */
[----:B------:R-:W-:Y:S01]  /*2f80*/  ISETP.GT.U32.AND P4, PT, R4, R53, PT ;  /* 0x000000350400720c */ /* 0x000fe20003f84070 */
[----:B------:R-:W-:Y:S01]  /*2f90*/  @!P3 IMAD.MOV R61, RZ, RZ, -R61 ;  /* 0x000000ffff3db224 */ /* 0x000fe200078e0a3d */
[----:B------:R-:W-:Y:S02]  /*2fa0*/  IABS R71, R62 ;  /* 0x0000003e00477213 */ /* 0x000fe40000000000 */
[----:B------:R-:W-:Y:S01]  /*2fb0*/  ISETP.GE.AND P6, PT, R62, RZ, PT ;  /* 0x000000ff3e00720c */ /* 0x000fe20003fc6270 */
[----:B------:R-:W-:Y:S01]  /*2fc0*/  @!P0 IMAD.IADD R63, R63, 0x1, -R4 ;  /* 0x000000013f3f8824 */ /* 0x000fe200078e0a04 */
[----:B------:R-:W-:Y:S01]  /*2fd0*/  ISETP.GT.U32.AND P0, PT, R4, R65, PT ;  /* 0x000000410400720c */ /* 0x000fe20003f04070 */
[----:B------:R-:W-:-:S03]  /*2fe0*/  IMAD.HI.U32 R60, R10, R71, RZ ;  /* 0x000000470a3c7227 */ /* 0x000fc600078e00ff */
[----:B------:R-:W-:Y:S01]  /*2ff0*/  @!P1 IADD3 R63, PT, PT, -R63, RZ, RZ ;  /* 0x000000ff3f3f9210 */ /* 0x000fe20007ffe1ff */
[----:B------:R-:W-:Y:S01]  /*3000*/  VIADD R62, R7, 0x36 ;  /* 0x00000036073e7836 */ /* 0x000fe20000000000 */
[----:B------:R-:W-:Y:S02]  /*3010*/  IADD3 R60, PT, PT, -R60, RZ, RZ ;  /* 0x000000ff3c3c7210 */ /* 0x000fe40007ffe1ff */
[----:B------:R-:W-:Y:S02]  /*3020*/  @!P4 IADD3 R53, PT, PT, R53, -R4, RZ ;  /* 0x800000043535c210 */ /* 0x000fe40007ffe0ff */
[----:B------:R-:W-:Y:S01]  /*3030*/  IABS R69, R62 ;  /* 0x0000003e00457213 */ /* 0x000fe20000000000 */
[C---:B------:R-:W-:Y:S01]  /*3040*/  IMAD R67, R4.reuse, R60, R71 ;  /* 0x0000003c04437224 */ /* 0x040fe200078e0247 */
[----:B------:R-:W-:Y:S01]  /*3050*/  ISETP.GT.U32.AND P4, PT, R4, R53, PT ;  /* 0x000000350400720c */ /* 0x000fe20003f84070 */
[----:B------:R-:W-:Y:S01]  /*3060*/  @!P0 IMAD.IADD R65, R65, 0x1, -R4 ;  /* 0x0000000141418824 */ /* 0x000fe200078e0a04 */
[----:B------:R-:W-:Y:S01]  /*3070*/  IABS R71, R66 ;  /* 0x0000004200477213 */ /* 0x000fe20000000000 */
[----:B------:R-:W-:Y:S01]  /*3080*/  IMAD.HI.U32 R60, R10, R69, RZ ;  /* 0x000000450a3c7227 */ /* 0x000fe200078e00ff */
[----:B------:R-:W-:-:S02]  /*3090*/  ISETP.GE.AND P3, PT, R62, RZ, PT ;  /* 0x000000ff3e00720c */ /* 0x000fc40003f66270 */
[----:B------:R-:W-:Y:S01]  /*30a0*/  ISETP.GT.U32.AND P0, PT, R4, R65, PT ;  /* 0x000000410400720c */ /* 0x000fe20003f04070 */
[----:B------:R-:W-:Y:S02]  /*30b0*/  IMAD.MOV R60, RZ, RZ, -R60 ;  /* 0x000000ffff3c7224 */ /* 0x000fe400078e0a3c */
[----:B------:R-:W-:-:S04]  /*30c0*/  IMAD.HI.U32 R62, R10, R73, RZ ;  /* 0x000000490a3e7227 */ /* 0x000fc800078e00ff */
[----:B------:R-:W-:Y:S01]  /*30d0*/  IMAD R69, R4, R60, R69 ;  /* 0x0000003c04457224 */ /* 0x000fe200078e0245 */
[----:B------:R-:W-:Y:S01]  /*30e0*/  @!P4 IADD3 R53, PT, PT, R53, -R4, RZ ;  /* 0x800000043535c210 */ /* 0x000fe20007ffe0ff */
[----:B------:R-:W-:Y:S01]  /*30f0*/  IMAD.HI.U32 R60, R10, R71, RZ ;  /* 0x000000470a3c7227 */ /* 0x000fe200078e00ff */
[----:B------:R-:W-:-:S03]  /*3100*/  ISETP.GT.U32.AND P4, PT, R4, R67, PT ;  /* 0x000000430400720c */ /* 0x000fc60003f84070 */
[----:B------:R-:W-:Y:S01]  /*3110*/  @!P0 IMAD.IADD R65, R65, 0x1, -R4 ;  /* 0x0000000141418824 */ /* 0x000fe200078e0a04 */
[C---:B------:R-:W-:Y:S01]  /*3120*/  ISETP.GT.U32.AND P0, PT, R4.reuse, R69, PT ;  /* 0x000000450400720c */ /* 0x040fe20003f04070 */
[----:B------:R-:W-:Y:S02]  /*3130*/  IMAD.MOV R62, RZ, RZ, -R62 ;  /* 0x000000ffff3e7224 */ /* 0x000fe400078e0a3e */
[----:B------:R-:W-:Y:S02]  /*3140*/  IMAD.MOV R60, RZ, RZ, -R60 ;  /* 0x000000ffff3c7224 */ /* 0x000fe400078e0a3c */
[C---:B------:R-:W-:Y:S02]  /*3150*/  IMAD R73, R4.reuse, R62, R73 ;  /* 0x0000003e04497224 */ /* 0x040fe400078e0249 */
[----:B------:R-:W-:Y:S02]  /*3160*/  IMAD R71, R4, R60, R71 ;  /* 0x0000003c04477224 */ /* 0x000fe400078e0247 */
[----:B------:R-:W-:-:S02]  /*3170*/  @!P4 IMAD.IADD R67, R67, 0x1, -R4 ;  /* 0x000000014343c824 */ /* 0x000fc400078e0a04 */
[----:B------:R-:W-:-:S03]  /*3180*/  IMAD.HI.U32 R60, R10, R77, RZ ;  /* 0x0000004d0a3c7227 */ /* 0x000fc600078e00ff */
[----:B------:R-:W-:Y:S01]  /*3190*/  ISETP.GT.U32.AND P4, PT, R4, R67, PT ;  /* 0x000000430400720c */ /* 0x000fe20003f84070 */
[----:B------:R-:W-:Y:S01]  /*31a0*/  @!P0 IMAD.IADD R69, R69, 0x1, -R4 ;  /* 0x0000000145458824 */ /* 0x000fe200078e0a04 */
[----:B------:R-:W-:Y:S01]  /*31b0*/  IADD3 R60, PT, PT, -R60, RZ, RZ ;  /* 0x000000ff3c3c7210 */ /* 0x000fe20007ffe1ff */
[----:B------:R-:W-:-:S03]  /*31c0*/  IMAD.HI.U32 R62, R10, R79, RZ ;  /* 0x0000004f0a3e7227 */ /* 0x000fc600078e00ff */
[C---:B------:R-:W-:Y:S01]  /*31d0*/  ISETP.GT.U32.AND P0, PT, R4.reuse, R69, PT ;  /* 0x000000450400720c */ /* 0x040fe20003f04070 */
[----:B------:R-:W-:Y:S02]  /*31e0*/  IMAD R77, R4, R60, R77 ;  /* 0x0000003c044d7224 */ /* 0x000fe400078e024d */
[----:B------:R-:W-:-:S04]  /*31f0*/  IMAD.HI.U32 R60, R10, R83, RZ ;  /* 0x000000530a3c7227 */ /* 0x000fc800078e00ff */
[----:B------:R-:W-:Y:S01]  /*3200*/  @!P4 IMAD.IADD R67, R67, 0x1, -R4 ;  /* 0x000000014343c824 */ /* 0x000fe200078e0a04 */
[C---:B------:R-:W-:Y:S01]  /*3210*/  ISETP.GT.U32.AND P4, PT, R4.reuse, R71, PT ;  /* 0x000000470400720c */ /* 0x040fe20003f84070 */
[----:B------:R-:W-:Y:S02]  /*3220*/  IMAD.MOV R60, RZ, RZ, -R60 ;  /* 0x000000ffff3c7224 */ /* 0x000fe400078e0a3c */
[----:B------:R-:W-:Y:S02]  /*3230*/  IMAD.MOV R62, RZ, RZ, -R62 ;  /* 0x000000ffff3e7224 */ /* 0x000fe400078e0a3e */
[----:B------:R-:W-:Y:S01]  /*3240*/  @!P0 IMAD.IADD R69, R69, 0x1, -R4 ;  /* 0x0000000145458824 */ /* 0x000fe200078e0a04 */
[C---:B------:R-:W-:Y:S01]  /*3250*/  ISETP.GT.U32.AND P0, PT, R4.reuse, R73, PT ;  /* 0x000000490400720c */ /* 0x040fe20003f04070 */
[----:B------:R-:W-:Y:S02]  /*3260*/  IMAD R83, R4, R60, R83 ;  /* 0x0000003c04537224 */ /* 0x000fe400078e0253 */
[----:B------:R-:W-:-:S02]  /*3270*/  IMAD.MOV.U32 R60, RZ, RZ, R53 ;  /* 0x000000ffff3c7224 */ /* 0x000fc400078e0035 */
[C---:B------:R-:W-:Y:S01]  /*3280*/  IMAD R79, R4.reuse, R62, R79 ;  /* 0x0000003e044f7224 */ /* 0x040fe200078e024f */
[----:B------:R-:W-:Y:S01]  /*3290*/  IABS R62, R222 ;  /* 0x000000de003e7213 */ /* 0x000fe20000000000 */
[----:B------:R-:W-:Y:S01]  /*32a0*/  @!P4 IMAD.IADD R71, R71, 0x1, -R4 ;  /* 0x000000014747c824 */ /* 0x000fe200078e0a04 */
[----:B------:R-:W-:Y:S01]  /*32b0*/  ISETP.GT.U32.AND P4, PT, R4, R75, PT ;  /* 0x0000004b0400720c */ /* 0x000fe20003f84070 */
[----:B------:R-:W-:Y:S02]  /*32c0*/  @!P2 IMAD.MOV R60, RZ, RZ, -R60 ;  /* 0x000000ffff3ca224 */ /* 0x000fe400078e0a3c */
[----:B------:R-:W-:-:S04]  /*32d0*/  IMAD.HI.U32 R10, R10, R85, RZ ;  /* 0x000000550a0a7227 */ /* 0x000fc800078e00ff */
[----:B------:R-:W-:Y:S01]  /*32e0*/  @!P0 IMAD.IADD R73, R73, 0x1, -R4 ;  /* 0x0000000149498824 */ /* 0x000fe200078e0a04 */
[----:B------:R-:W-:Y:S01]  /*32f0*/  ISETP.GT.U32.AND P0, PT, R4, R77, PT ;  /* 0x0000004d0400720c */ /* 0x000fe20003f04070 */
[----:B------:R-:W-:Y:S01]  /*3300*/  @!P3 IMAD.MOV R69, RZ, RZ, -R69 ;  /* 0x000000ffff45b224 */ /* 0x000fe200078e0a45 */
[----:B------:R-:W-:Y:S01]  /*3310*/  IADD3 R64, PT, PT, -R10, RZ, RZ ;  /* 0x000000ff0a407210 */ /* 0x000fe20007ffe1ff */
[----:B------:R-:W-:Y:S02]  /*3320*/  IMAD.HI.U32 R10, R11, R12, RZ ;  /* 0x0000000c0b0a7227 */ /* 0x000fe400078e00ff */
[----:B------:R-:W-:Y:S02]  /*3330*/  @!P4 IADD3 R75, PT, PT, R75, -R4, RZ ;  /* 0x800000044b4bc210 */ /* 0x000fe40007ffe0ff */
[C---:B------:R-:W-:Y:S01]  /*3340*/  ISETP.GT.U32.AND P4, PT, R4.reuse, R71, PT ;  /* 0x000000470400720c */ /* 0x040fe20003f84070 */
[----:B------:R-:W-:Y:S01]  /*3350*/  IMAD.HI.U32 R11, R11, R62, RZ ;  /* 0x0000003e0b0b7227 */ /* 0x000fe200078e00ff */
[----:B------:R-:W-:-:S03]  /*3360*/  ISETP.GT.U32.AND P2, PT, R4, R75, PT ;  /* 0x0000004b0400720c */ /* 0x000fc60003f44070 */
[----:B------:R-:W-:Y:S01]  /*3370*/  IMAD.MOV R53, RZ, RZ, -R10 ;  /* 0x000000ffff357224 */ /* 0x000fe200078e0a0a */
[----:B------:R-:W-:Y:S01]  /*3380*/  IADD3 R87, PT, PT, -R11, RZ, RZ ;  /* 0x000000ff0b577210 */ /* 0x000fe20007ffe1ff */
[----:B------:R-:W-:Y:S01]  /*3390*/  @!P0 IMAD.IADD R77, R77, 0x1, -R4 ;  /* 0x000000014d4d8824 */ /* 0x000fe200078e0a04 */
[----:B------:R-:W-:Y:S01]  /*33a0*/  ISETP.GT.U32.AND P0, PT, R4, R73, PT ;  /* 0x000000490400720c */ /* 0x000fe20003f04070 */
[C---:B------:R-:W-:Y:S02]  /*33b0*/  IMAD R11, R0.reuse, R53, R12 ;  /* 0x00000035000b7224 */ /* 0x040fe400078e020c */
[----:B------:R-:W-:Y:S01]  /*33c0*/  IMAD R53, R0, R87, R62 ;  /* 0x0000005700357224 */ /* 0x000fe200078e023e */
[C---:B------:R-:W-:Y:S01]  /*33d0*/  ISETP.GT.U32.AND P1, PT, R4.reuse, R77, PT ;  /* 0x0000004d0400720c */ /* 0x040fe20003f24070 */
[--C-:B------:R-:W-:Y:S01]  /*33e0*/  @!P4 IMAD.IADD R71, R71, 0x1, -R4.reuse ;  /* 0x000000014747c824 */ /* 0x100fe200078e0a04 */
[C---:B------:R-:W-:Y:S01]  /*33f0*/  ISETP.GT.U32.AND P4, PT, R4.reuse, R79, PT ;  /* 0x0000004f0400720c */ /* 0x040fe20003f84070 */
[----:B------:R-:W-:Y:S01]  /*3400*/  @!P2 IMAD.IADD R75, R75, 0x1, -R4 ;  /* 0x000000014b4ba824 */ /* 0x000fe200078e0a04 */
[----:B------:R-:W-:Y:S01]  /*3410*/  ISETP.GT.U32.AND P2, PT, R4, R83, PT ;  /* 0x000000530400720c */ /* 0x000fe20003f44070 */
[----:B------:R-:W-:Y:S01]  /*3420*/  @!P5 IMAD.MOV R65, RZ, RZ, -R65 ;  /* 0x000000ffff41d224 */ /* 0x000fe200078e0a41 */
[----:B------:R-:W-:Y:S01]  /*3430*/  ISETP.GT.U32.AND P3, PT, R0, R11, PT ;  /* 0x0000000b0000720c */ /* 0x000fe20003f64070 */
[----:B------:R-:W-:-:S02]  /*3440*/  IMAD R85, R4, R64, R85 ;  /* 0x0000004004557224 */ /* 0x000fc400078e0255 */
[--C-:B------:R-:W-:Y:S01]  /*3450*/  @!P0 IMAD.IADD R73, R73, 0x1, -R4.reuse ;  /* 0x0000000149498824 */ /* 0x100fe200078e0a04 */
[C---:B------:R-:W-:Y:S01]  /*3460*/  ISETP.GT.U32.AND P0, PT, R4.reuse, R81, PT ;  /* 0x000000510400720c */ /* 0x040fe20003f04070 */
[----:B------:R-:W-:Y:S01]  /*3470*/  @!P6 IMAD.MOV R67, RZ, RZ, -R67 ;  /* 0x000000ffff43e224 */ /* 0x000fe200078e0a43 */
[C---:B------:R-:W-:Y:S02]  /*3480*/  ISETP.GT.U32.AND P6, PT, R4.reuse, R85, PT ;  /* 0x000000550400720c */ /* 0x040fe40003fc4070 */
[----:B------:R-:W-:Y:S01]  /*3490*/  @!P1 IADD3 R77, PT, PT, R77, -R4, RZ ;  /* 0x800000044d4d9210 */ /* 0x000fe20007ffe0ff */
[--C-:B------:R-:W-:Y:S01]  /*34a0*/  @!P4 IMAD.IADD R79, R79, 0x1, -R4.reuse ;  /* 0x000000014f4fc824 */ /* 0x100fe200078e0a04 */
[----:B------:R-:W-:Y:S01]  /*34b0*/  ISETP.GT.U32.AND P1, PT, R4, R13, PT ;  /* 0x0000000d0400720c */ /* 0x000fe20003f24070 */
[----:B------:R-:W-:Y:S01]  /*34c0*/  @!P2 IMAD.IADD R83, R83, 0x1, -R4 ;  /* 0x000000015353a824 */ /* 0x000fe200078e0a04 */
[----:B------:R-:W-:Y:S02]  /*34d0*/  ISETP.GE.AND P4, PT, R66, RZ, PT ;  /* 0x000000ff4200720c */ /* 0x000fe40003f86270 */
[----:B------:R-:W-:-:S02]  /*34e0*/  @!P3 IADD3 R11, PT, PT, R11, -R0, RZ ;  /* 0x800000000b0bb210 */ /* 0x000fc40007ffe0ff */
[----:B------:R-:W-:Y:S01]  /*34f0*/  ISETP.GE.AND P3, PT, R7, RZ, PT ;  /* 0x000000ff0700720c */ /* 0x000fe20003f66270 */
[--C-:B------:R-:W-:Y:S01]  /*3500*/  @!P0 IMAD.IADD R81, R81, 0x1, -R4.reuse ;  /* 0x0000000151518824 */ /* 0x100fe200078e0a04 */
[----:B------:R-:W-:Y:S01]  /*3510*/  ISETP.GT.U32.AND P0, PT, R4, R79, PT ;  /* 0x0000004f0400720c */ /* 0x000fe20003f04070 */
[----:B------:R-:W-:Y:S01]  /*3520*/  @!P6 IMAD.IADD R85, R85, 0x1, -R4 ;  /* 0x000000015555e824 */ /* 0x000fe200078e0a04 */
[----:B------:R-:W-:Y:S02]  /*3530*/  ISETP.GE.AND P6, PT, R72, RZ, PT ;  /* 0x000000ff4800720c */ /* 0x000fe40003fc6270 */
[C---:B------:R-:W-:Y:S02]  /*3540*/  ISETP.GT.U32.AND P2, PT, R4.reuse, R81, PT ;  /* 0x000000510400720c */ /* 0x040fe40003f44070 */
[----:B------:R-:W-:Y:S01]  /*3550*/  @!P1 IADD3 R13, PT, PT, R13, -R4, RZ ;  /* 0x800000040d0d9210 */ /* 0x000fe20007ffe0ff */
[----:B------:R-:W-:Y:S01]  /*3560*/  @!P4 IMAD.MOV R71, RZ, RZ, -R71 ;  /* 0x000000ffff47c224 */ /* 0x000fe200078e0a47 */
[----:B------:R-:W-:-:S02]  /*3570*/  ISETP.GT.U32.AND P1, PT, R4, R83, PT ;  /* 0x000000530400720c */ /* 0x000fc40003f24070 */
[----:B------:R-:W-:Y:S02]  /*3580*/  ISETP.GT.U32.AND P5, PT, R4, R13, PT ;  /* 0x0000000d0400720c */ /* 0x000fe40003fa4070 */
[----:B------:R-:W-:Y:S02]  /*3590*/  ISETP.GE.AND P4, PT, R74, RZ, PT ;  /* 0x000000ff4a00720c */ /* 0x000fe40003f86270 */
[----:B------:R-:W-:Y:S02]  /*35a0*/  @!P0 IADD3 R79, PT, PT, R79, -R4, RZ ;  /* 0x800000044f4f8210 */ /* 0x000fe40007ffe0ff */
[----:B------:R-:W-:Y:S01]  /*35b0*/  ISETP.GE.AND P0, PT, R68, RZ, PT ;  /* 0x000000ff4400720c */ /* 0x000fe20003f06270 */
[----:B------:R-:W-:Y:S01]  /*35c0*/  @!P2 IMAD.IADD R81, R81, 0x1, -R4 ;  /* 0x000000015151a824 */ /* 0x000fe200078e0a04 */
[----:B------:R-:W-:Y:S02]  /*35d0*/  ISETP.GT.U32.AND P2, PT, R0, R53, PT ;  /* 0x000000350000720c */ /* 0x000fe40003f44070 */
[----:B------:R-:W-:-:S02]  /*35e0*/  @!P6 IADD3 R77, PT, PT, -R77, RZ, RZ ;  /* 0x000000ff4d4de210 */ /* 0x000fc40007ffe1ff */
[----:B------:R-:W-:Y:S01]  /*35f0*/  @!P1 IADD3 R83, PT, PT, R83, -R4, RZ ;  /* 0x8000000453539210 */ /* 0x000fe20007ffe0ff */
[----:B------:R-:W-:Y:S01]  /*3600*/  @!P5 IMAD.IADD R13, R13, 0x1, -R4 ;  /* 0x000000010d0dd824 */ /* 0x000fe200078e0a04 */
[----:B------:R-:W-:Y:S01]  /*3610*/  ISETP.GE.AND P1, PT, R70, RZ, PT ;  /* 0x000000ff4600720c */ /* 0x000fe20003f26270 */
[----:B------:R-:W-:Y:S01]  /*3620*/  @!P4 IMAD.MOV R79, RZ, RZ, -R79 ;  /* 0x000000ffff4fc224 */ /* 0x000fe200078e0a4f */
[----:B------:R-:W-:Y:S01]  /*3630*/  ISETP.GT.U32.AND P5, PT, R4, R85, PT ;  /* 0x000000550400720c */ /* 0x000fe20003fa4070 */
[----:B------:R-:W-:Y:S02]  /*3640*/  IMAD.MOV.U32 R10, RZ, RZ, R13 ;  /* 0x000000ffff0a7224 */ /* 0x000fe400078e000d */
[----:B------:R-:W-:Y:S01]  /*3650*/  @!P0 IADD3 R73, PT, PT, -R73, RZ, RZ ;  /* 0x000000ff49498210 */ /* 0x000fe20007ffe1ff */
[----:B------:R-:W2:Y:S01]  /*3660*/  LDC.64 R12, c[0x0][0x3a8] ;  /* 0x0000ea00ff0c7b82 */ /* 0x000ea20000000a00 */
[----:B------:R-:W-:Y:S01]  /*3670*/  @!P2 IMAD.IADD R53, R53, 0x1, -R0 ;  /* 0x000000013535a824 */ /* 0x000fe200078e0a00 */
[----:B------:R-:W-:-:S02]  /*3680*/  ISETP.GT.U32.AND P2, PT, R0, R11, PT ;  /* 0x0000000b0000720c */ /* 0x000fc40003f44070 */
[----:B------:R-:W-:Y:S02]  /*3690*/  @!P3 IADD3 R10, PT, PT, -R10, RZ, RZ ;  /* 0x000000ff0a0ab210 */ /* 0x000fe40007ffe1ff */
[----:B------:R-:W-:Y:S01]  /*36a0*/  ISETP.GT.U32.AND P0, PT, R0, R53, PT ;  /* 0x000000350000720c */ /* 0x000fe20003f04070 */
[----:B------:R-:W-:Y:S01]  /*36b0*/  @!P1 IMAD.MOV R75, RZ, RZ, -R75 ;  /* 0x000000ffff4b9224 */ /* 0x000fe200078e0a4b */
[----:B------:R-:W-:Y:S01]  /*36c0*/  ISETP.GE.AND P3, PT, R222, RZ, PT ;  /* 0x000000ffde00720c */ /* 0x000fe20003f66270 */
[----:B------:R-:W-:Y:S01]  /*36d0*/  @!P5 IMAD.IADD R85, R85, 0x1, -R4 ;  /* 0x000000015555d824 */ /* 0x000fe200078e0a04 */
[----:B------:R-:W-:Y:S02]  /*36e0*/  ISETP.NE.AND P1, PT, R3, RZ, PT ;  /* 0x000000ff0300720c */ /* 0x000fe40003f25270 */
[----:B------:R-:W-:Y:S02]  /*36f0*/  LOP3.LUT R3, RZ, R3, RZ, 0x33, !PT ;  /* 0x00000003ff037212 */ /* 0x000fe400078e33ff */
[----:B------:R-:W-:Y:S01]  /*3700*/  ISETP.GE.AND P5, PT, R223, RZ, PT ;  /* 0x000000ffdf00720c */ /* 0x000fe20003fa6270 */
[----:B------:R-:W-:Y:S01]  /*3710*/  @!P2 IMAD.IADD R11, R11, 0x1, -R0 ;  /* 0x000000010b0ba824 */ /* 0x000fe200078e0a00 */
[----:B------:R-:W-:-:S02]  /*3720*/  ISETP.GE.AND P2, PT, R76, RZ, PT ;  /* 0x000000ff4c00720c */ /* 0x000fc40003f46270 */
[----:B------:R-:W-:Y:S01]  /*3730*/  SEL R117, R3, R59, !P1 ;  /* 0x0000003b03757207 */ /* 0x000fe20004800000 */
[----:B------:R-:W-:Y:S01]  /*3740*/  @!P0 IMAD.IADD R53, R53, 0x1, -R0 ;  /* 0x0000000135358824 */ /* 0x000fe200078e0a00 */
[C---:B------:R-:W-:Y:S02]  /*3750*/  SEL R59, R3.reuse, R60, !P1 ;  /* 0x0000003c033b7207 */ /* 0x040fe40004800000 */
[C---:B------:R-:W-:Y:S01]  /*3760*/  SEL R113, R3.reuse, R10, !P1 ;  /* 0x0000000a03717207 */ /* 0x040fe20004800000 */
[----:B------:R-:W-:Y:S01]  /*3770*/  @!P3 IMAD.MOV R53, RZ, RZ, -R53 ;  /* 0x000000ffff35b224 */ /* 0x000fe200078e0a35 */
[----:B------:R-:W-:Y:S01]  /*3780*/  ISETP.GE.AND P3, PT, R80, RZ, PT ;  /* 0x000000ff5000720c */ /* 0x000fe20003f66270 */
[----:B--2---:R-:W-:Y:S01]  /*3790*/  IMAD R62, R250, R13, RZ ;  /* 0x0000000dfa3e7224 */ /* 0x004fe200078e02ff */
[----:B------:R-:W-:Y:S01]  /*37a0*/  SEL R91, R3, R6, !P1 ;  /* 0x00000006035b7207 */ /* 0x000fe20004800000 */
[----:B------:R-:W-:Y:S01]  /*37b0*/  IMAD R113, R113, UR9, RZ ;  /* 0x0000000971717c24 */ /* 0x000fe2000f8e02ff */
[----:B------:R-:W-:Y:S01]  /*37c0*/  SEL R99, R3, R18, !P1 ;  /* 0x0000001203637207 */ /* 0x000fe20004800000 */
[----:B------:R-:W-:Y:S01]  /*37d0*/  IMAD R13, R13, 0x40, R62 ;  /* 0x000000400d0d7824 */ /* 0x000fe200078e023e */
[----:B------:R-:W-:Y:S01]  /*37e0*/  SEL R6, R3, R9, !P1 ;  /* 0x0000000903067207 */ /* 0x000fe20004800000 */
[----:B------:R-:W-:Y:S01]  /*37f0*/  @!P2 IMAD.MOV R81, RZ, RZ, -R81 ;  /* 0x000000ffff51a224 */ /* 0x000fe200078e0a51 */
[C---:B----4-:R-:W-:Y:S01]  /*3800*/  LEA R60, P2, R62.reuse, UR6, 0x2 ;  /* 0x000000063e3c7c11 */ /* 0x050fe2000f8410ff */
[----:B------:R-:W-:Y:S01]  /*3810*/  IMAD R99, R99, UR9, RZ ;  /* 0x0000000963637c24 */ /* 0x000fe2000f8e02ff */
[----:B------:R-:W-:Y:S01]  /*3820*/  SEL R103, R3, R26, !P1 ;  /* 0x0000001a03677207 */ /* 0x000fe20004800000 */
[----:B------:R-:W-:Y:S01]  /*3830*/  IMAD R117, R117, UR44, RZ ;  /* 0x0000002c75757c24 */ /* 0x000fe2000f8e02ff */
[----:B------:R-:W-:Y:S01]  /*3840*/  SEL R109, R3, R61, !P1 ;  /* 0x0000003d036d7207 */ /* 0x000fe20004800000 */
[----:B------:R-:W-:Y:S01]  /*3850*/  @!P3 IMAD.MOV R85, RZ, RZ, -R85 ;  /* 0x000000ffff55b224 */ /* 0x000fe200078e0a55 */
[----:B------:R-:W-:Y:S01]  /*3860*/  LEA R4, P3, R13, UR6, 0x2 ;  /* 0x000000060d047c11 */ /* 0x000fe2000f8610ff */
[----:B------:R-:W-:Y:S01]  /*3870*/  IMAD R103, R103, UR12, RZ ;  /* 0x0000000c67677c24 */ /* 0x000fe2000f8e02ff */
[----:B------:R-:W-:Y:S01]  /*3880*/  SEL R107, R3, R34, !P1 ;  /* 0x00000022036b7207 */ /* 0x000fe20004800000 */
[----:B------:R-:W-:Y:S01]  /*3890*/  IMAD R91, R91, UR9, RZ ;  /* 0x000000095b5b7c24 */ /* 0x000fe2000f8e02ff */
[----:B------:R-:W-:Y:S01]  /*38a0*/  SEL R9, R3, R5, !P1 ;  /* 0x0000000503097207 */ /* 0x000fe20004800000 */
[----:B------:R-:W-:Y:S01]  /*38b0*/  IMAD R109, R109, UR45, RZ ;  /* 0x0000002d6d6d7c24 */ /* 0x000fe2000f8e02ff */
[----:B------:R-:W-:Y:S01]  /*38c0*/  LEA.HI.X.SX32 R61, R62, UR7, 0x2, P2 ;  /* 0x000000073e3d7c11 */ /* 0x000fe200090f16ff */
[----:B------:R-:W-:Y:S01]  /*38d0*/  IMAD R107, R107, UR20, RZ ;  /* 0x000000146b6b7c24 */ /* 0x000fe2000f8e02ff */
[----:B------:R-:W-:Y:S01]  /*38e0*/  SEL R115, R3, R50, !P1 ;  /* 0x0000003203737207 */ /* 0x000fe20004800000 */
[----:B------:R-:W-:Y:S01]  /*38f0*/  IMAD R59, R59, UR47, RZ ;  /* 0x0000002f3b3b7c24 */ /* 0x000fe2000f8e02ff */
[----:B------:R-:W-:Y:S01]  /*3900*/  LEA.HI.X.SX32 R5, R13, UR7, 0x2, P3 ;  /* 0x000000070d057c11 */ /* 0x000fe200098f16ff */
[----:B------:R-:W-:Y:S01]  /*3910*/  IMAD.WIDE R244, R113, 0x4, R60 ;  /* 0x0000000471f47825 */ /* 0x000fe200078e023c */
[C---:B------:R-:W-:Y:S01]  /*3920*/  SEL R111, R3.reuse, R42, !P1 ;  /* 0x0000002a036f7207 */ /* 0x040fe20004800000 */
[----:B------:R-:W2:Y:S01]  /*3930*/  LDC R26, c[0x0][0x3a0] ;  /* 0x0000e800ff1a7b82 */ /* 0x000ea20000000800 */
[----:B------:R-:W-:Y:S01]  /*3940*/  SEL R119, R3, R73, !P1 ;  /* 0x0000004903777207 */ /* 0x000fe20004800000 */
[----:B------:R-:W-:Y:S01]  /*3950*/  IMAD R115, R115, UR36, RZ ;  /* 0x0000002473737c24 */ /* 0x000fe2000f8e02ff */
[----:B------:R-:W-:Y:S01]  /*3960*/  SEL R93, R3, R19, !P1 ;  /* 0x00000013035d7207 */ /* 0x000fe20004800000 */
[----:B------:R-:W-:Y:S01]  /*3970*/  IMAD.WIDE R124, R113, 0x4, R4 ;  /* 0x00000004717c7825 */ /* 0x000fe200078e0204 */
[C---:B------:R-:W-:Y:S01]  /*3980*/  SEL R97, R3.reuse, R35, !P1 ;  /* 0x0000002303617207 */ /* 0x040fe20004800000 */
[----:B------:R-:W-:Y:S01]  /*3990*/  STL.64 [R1+0x858], R244 ;  /* 0x000858f401007387 */ /* 0x000fe20000100a00 */
[----:B------:R-:W-:Y:S01]  /*39a0*/  SEL R95, R3, R27, !P1 ;  /* 0x0000001b035f7207 */ /* 0x000fe20004800000 */
[----:B------:R-:W-:Y:S01]  /*39b0*/  IMAD R111, R111, UR28, RZ ;  /* 0x0000001c6f6f7c24 */ /* 0x000fe2000f8e02ff */
[----:B------:R-:W-:Y:S01]  /*39c0*/  ISETP.GE.AND P0, PT, R78, RZ, PT ;  /* 0x000000ff4e00720c */ /* 0x000fe20003f06270 */
[--C-:B------:R-:W-:Y:S01]  /*39d0*/  IMAD.WIDE R142, R99, 0x4, R60.reuse ;  /* 0x00000004638e7825 */ /* 0x100fe200078e023c */
[C---:B------:R-:W-:Y:S01]  /*39e0*/  SEL R101, R3.reuse, R43, !P1 ;  /* 0x0000002b03657207 */ /* 0x040fe20004800000 */
[----:B------:R-:W-:Y:S01]  /*39f0*/  STL.64 [R1+0x850], R124 ;  /* 0x0008507c01007387 */ /* 0x000fe20000100a00 */
[----:B------:R-:W-:Y:S01]  /*3a00*/  SEL R105, R3, R51, !P1 ;  /* 0x0000003303697207 */ /* 0x000fe20004800000 */
[--C-:B------:R-:W-:Y:S01]  /*3a10*/  IMAD.WIDE R136, R103, 0x4, R60.reuse ;  /* 0x0000000467887825 */ /* 0x100fe200078e023c */
[C---:B------:R-:W-:Y:S01]  /*3a20*/  SEL R121, R3.reuse, R75, !P1 ;  /* 0x0000004b03797207 */ /* 0x040fe20004800000 */
[----:B------:R-:W-:Y:S01]  /*3a30*/  STL.64 [R1+0x848], R142 ;  /* 0x0008488e01007387 */ /* 0x000fe20000100a00 */
[----:B------:R-:W-:Y:S01]  /*3a40*/  SEL R8, R3, R8, !P1 ;  /* 0x0000000803087207 */ /* 0x000fe20004800000 */
[----:B------:R-:W-:Y:S01]  /*3a50*/  IMAD R119, R119, UR52, RZ ;  /* 0x0000003477777c24 */ /* 0x000fe2000f8e02ff */
[----:B------:R-:W-:Y:S01]  /*3a60*/  SEL R87, R3, R20, !P1 ;  /* 0x0000001403577207 */ /* 0x000fe20004800000 */
[--C-:B------:R-:W-:Y:S01]  /*3a70*/  IMAD.WIDE R132, R107, 0x4, R60.reuse ;  /* 0x000000046b847825 */ /* 0x100fe200078e023c */
[----:B------:R-:W-:Y:S01]  /*3a80*/  STL.64 [R1+0x838], R136 ;  /* 0x0008388801007387 */ /* 0x000fe20000100a00 */
[----:B------:R-:W-:Y:S01]  /*3a90*/  SEL R80, R3, R85, !P1 ;  /* 0x0000005503507207 */ /* 0x000fe20004800000 */
[----:B------:R-:W3:Y:S01]  /*3aa0*/  LDC R34, c[0x0][0x3a0] ;  /* 0x0000e800ff227b82 */ /* 0x000ee20000000800 */
[--C-:B------:R-:W-:Y:S01]  /*3ab0*/  IMAD.WIDE R140, R115, 0x4, R60.reuse ;  /* 0x00000004738c7825 */ /* 0x100fe200078e023c */
[----:B------:R-:W-:Y:S01]  /*3ac0*/  STL.64 [R1+0x828], R132 ;  /* 0x0008288401007387 */ /* 0x000fe20000100a00 */
[----:B------:R-:W-:Y:S01]  /*3ad0*/  SEL R89, R3, R28, !P1 ;  /* 0x0000001c03597207 */ /* 0x000fe20004800000 */
[----:B------:R-:W4:Y:S01]  /*3ae0*/  LDCU UR6, c[0x0][0x3a0] ;  /* 0x00007400ff0677ac */ /* 0x000f220008000800 */
[----:B------:R-:W-:Y:S01]  /*3af0*/  IMAD R93, R93, UR9, RZ ;  /* 0x000000095d5d7c24 */ /* 0x000fe2000f8e02ff */
[----:B------:R-:W-:Y:S01]  /*3b00*/  STL.64 [R1+0x7f8], R140 ;  /* 0x0007f88c01007387 */ /* 0x000fe20000100a00 */
[--C-:B------:R-:W-:Y:S01]  /*3b10*/  IMAD.WIDE R248, R111, 0x4, R60.reuse ;  /* 0x000000046ff87825 */ /* 0x100fe200078e023c */
[----:B------:R-:W-:Y:S01]  /*3b20*/  @!P0 IADD3 R83, PT, PT, -R83, RZ, RZ ;  /* 0x000000ff53538210 */ /* 0x000fe20007ffe1ff */
[----:B------:R-:W1:Y:S01]  /*3b30*/  LDC R28, c[0x0][0x3a0] ;  /* 0x0000e800ff1c7b82 */ /* 0x000e620000000800 */
[----:B------:R-:W-:Y:S01]  /*3b40*/  SEL R18, R3, R36, !P1 ;  /* 0x0000002403127207 */ /* 0x000fe20004800000 */
[----:B------:R-:W-:Y:S01]  /*3b50*/  IMAD R97, R97, UR21, RZ ;  /* 0x0000001561617c24 */ /* 0x000fe2000f8e02ff */
[----:B------:R-:W-:Y:S01]  /*3b60*/  STL.64 [R1+0x818], R248 ;  /* 0x000818f801007387 */ /* 0x000fe20000100a00 */
[----:B------:R-:W-:Y:S01]  /*3b70*/  IMAD.WIDE R126, R117, 0x4, R60 ;  /* 0x00000004757e7825 */ /* 0x000fe200078e023c */
[----:B------:R-:W-:-:S02]  /*3b80*/  SEL R44, R3, R44, !P1 ;  /* 0x0000002c032c7207 */ /* 0x000fc40004800000 */
[----:B------:R-:W-:Y:S01]  /*3b90*/  SEL R78, R3, R83, !P1 ;  /* 0x00000053034e7207 */ /* 0x000fe20004800000 */
[----:B------:R-:W-:Y:S01]  /*3ba0*/  IMAD R95, R95, UR13, RZ ;  /* 0x0000000d5f5f7c24 */ /* 0x000fe2000f8e02ff */
[----:B------:R-:W-:Y:S01]  /*3bb0*/  STL.64 [R1+0x7d8], R126 ;  /* 0x0007d87e01007387 */ /* 0x000fe20000100a00 */
[--C-:B------:R-:W-:Y:S01]  /*3bc0*/  IMAD.WIDE R230, R119, 0x4, R60.reuse ;  /* 0x0000000477e67825 */ /* 0x100fe200078e023c */
[C---:B------:R-:W-:Y:S01]  /*3bd0*/  SEL R52, R3.reuse, R52, !P1 ;  /* 0x0000003403347207 */ /* 0x040fe20004800000 */
[----:B------:R-:W1:Y:S01]  /*3be0*/  LDC R36, c[0x0][0x3a0] ;  /* 0x0000e800ff247b82 */ /* 0x000e620000000800 */
[----:B------:R-:W-:Y:S01]  /*3bf0*/  SEL R50, R3, R63, !P1 ;  /* 0x0000003f03327207 */ /* 0x000fe20004800000 */
[----:B------:R-:W-:Y:S01]  /*3c00*/  IMAD R101, R101, UR29, RZ ;  /* 0x0000001d65657c24 */ /* 0x000fe2000f8e02ff */
[----:B------:R-:W-:Y:S01]  /*3c10*/  STL.64 [R1+0x7c8], R230 ;  /* 0x0007c8e601007387 */ /* 0x000fe20000100a00 */
[----:B------:R-:W-:Y:S01]  /*3c20*/  IMAD.WIDE R134, R91, 0x4, R60 ;  /* 0x000000045b867825 */ /* 0x000fe200078e023c */
[----:B------:R-:W-:-:S02]  /*3c30*/  SEL R76, R3, R81, !P1 ;  /* 0x00000051034c7207 */ /* 0x000fc40004800000 */
[----:B------:R-:W-:Y:S01]  /*3c40*/  SEL R75, R3, R77, !P1 ;  /* 0x0000004d034b7207 */ /* 0x000fe20004800000 */
[--C-:B------:R-:W-:Y:S01]  /*3c50*/  IMAD.WIDE R128, R93, 0x4, R60.reuse ;  /* 0x000000045d807825 */ /* 0x100fe200078e023c */
[----:B------:R-:W-:Y:S01]  /*3c60*/  STL.64 [R1+0x8e0], R134 ;  /* 0x0008e08601007387 */ /* 0x000fe20000100a00 */
[----:B------:R-:W-:Y:S02]  /*3c70*/  SEL R74, R3, R79, !P1 ;  /* 0x0000004f034a7207 */ /* 0x000fe40004800000 */
[--C-:B------:R-:W-:Y:S01]  /*3c80*/  IMAD.WIDE R144, R97, 0x4, R60.reuse ;  /* 0x0000000461907825 */ /* 0x100fe200078e023c */
[----:B------:R-:W-:Y:S01]  /*3c90*/  STL.64 [R1+0x8c8], R128 ;  /* 0x0008c88001007387 */ /* 0x000fe20000100a00 */
[----:B------:R-:W-:Y:S02]  /*3ca0*/  SEL R21, R3, R21, !P1 ;  /* 0x0000001503157207 */ /* 0x000fe40004800000 */
        /* <DEDUP_REMOVED lines=8> */
[C---:B------:R-:W-:Y:S02]  /*3d30*/  SEL R37, R3.reuse, R37, !P1 ;  /* 0x0000002503257207 */ /* 0x040fe40004800000 */
[----:B------:R-:W-:Y:S01]  /*3d40*/  SEL R45, R3, R45, !P1 ;  /* 0x0000002d032d7207 */ /* 0x000fe20004800000 */
[--C-:B------:R-:W-:Y:S01]  /*3d50*/  IMAD.WIDE R138, R109, 0x4, R60.reuse ;  /* 0x000000046d8a7825 */ /* 0x100fe200078e023c */
[----:B------:R-:W-:Y:S01]  /*3d60*/  STL.64 [R1+0x898], R240 ;  /* 0x000898f001007387 */ /* 0x000fe20000100a00 */
[----:B------:R-:W-:Y:S02]  /*3d70*/  SEL R70, R3, R69, !P1 ;  /* 0x0000004503467207 */ /* 0x000fe40004800000 */
[----:B------:R-:W-:Y:S01]  /*3d80*/  IMAD R85, R8, UR9, RZ ;  /* 0x0000000908557c24 */ /* 0x000fe2000f8e02ff */
[----:B------:R2:W-:Y:S01]  /*3d90*/  STL.64 [R1+0x878], R138 ;  /* 0x0008788a01007387 */ /* 0x0005e20000100a00 */
[----:B------:R-:W-:Y:S01]  /*3da0*/  IMAD.WIDE R238, R105, 0x4, R60 ;  /* 0x0000000469ee7825 */ /* 0x000fe200078e023c */
[----:B------:R-:W-:-:S02]  /*3db0*/  @!P5 IADD3 R11, PT, PT, -R11, RZ, RZ ;  /* 0x000000ff0b0bd210 */ /* 0x000fc40007ffe1ff */
[----:B------:R-:W-:Y:S01]  /*3dc0*/  SEL R14, R3, R14, !P1 ;  /* 0x0000000e030e7207 */ /* 0x000fe20004800000 */
[--C-:B------:R-:W-:Y:S01]  /*3dd0*/  IMAD.WIDE R112, R121, 0x4, R60.reuse ;  /* 0x0000000479707825 */ /* 0x100fe200078e023c */
[----:B------:R-:W-:Y:S01]  /*3de0*/  STL.64 [R1+0x888], R238 ;  /* 0x000888ee01007387 */ /* 0x000fe20000100a00 */
[----:B------:R-:W-:Y:S02]  /*3df0*/  SEL R54, R3, R54, !P1 ;  /* 0x0000003603367207 */ /* 0x000fe40004800000 */
[----:B------:R-:W-:Y:S01]  /*3e00*/  IMAD R87, R87, UR9, RZ ;  /* 0x0000000957577c24 */ /* 0x000fe2000f8e02ff */
[----:B------:R1:W-:Y:S01]  /*3e10*/  STL.64 [R1+0x868], R112 ;  /* 0x0008687001007387 */ /* 0x0003e20000100a00 */
[----:B------:R-:W-:Y:S01]  /*3e20*/  IMAD R89, R89, UR14, RZ ;  /* 0x0000000e59597c24 */ /* 0x000fe2000f8e02ff */
[----:B------:R-:W-:Y:S01]  /*3e30*/  SEL R68, R3, R67, !P1 ;  /* 0x0000004303447207 */ /* 0x000fe20004800000 */
[----:B--2---:R-:W-:Y:S01]  /*3e40*/  IMAD.WIDE R138, R85, 0x4, R60 ;  /* 0x00000004558a7825 */ /* 0x004fe200078e023c */
[----:B------:R-:W-:-:S02]  /*3e50*/  ISETP.NE.AND P5, PT, R2, RZ, PT ;  /* 0x000000ff0200720c */ /* 0x000fc40003fa5270 */
[C---:B------:R-:W-:Y:S01]  /*3e60*/  SEL R17, R3.reuse, R17, !P1 ;  /* 0x0000001103117207 */ /* 0x040fe20004800000 */
[----:B------:R-:W-:Y:S01]  /*3e70*/  IMAD R83, R18, UR22, RZ ;  /* 0x0000001612537c24 */ /* 0x000fe2000f8e02ff */
[----:B------:R2:W-:Y:S01]  /*3e80*/  STL.64 [R1+0x8d0], R138 ;  /* 0x0008d08a01007387 */ /* 0x0005e20000100a00 */
[----:B------:R-:W-:Y:S01]  /*3e90*/  IMAD R81, R44, UR30, RZ ;  /* 0x0000001e2c517c24 */ /* 0x000fe2000f8e02ff */
[----:B------:R-:W-:Y:S01]  /*3ea0*/  SEL R66, R3, R65, !P1 ;  /* 0x0000004103427207 */ /* 0x000fe20004800000 */
[--C-:B------:R-:W-:Y:S01]  /*3eb0*/  IMAD.WIDE R146, R89, 0x4, R60.reuse ;  /* 0x0000000459927825 */ /* 0x100fe200078e023c */
[----:B------:R-:W-:Y:S02]  /*3ec0*/  LOP3.LUT R2, RZ, R2, RZ, 0x33, !PT ;  /* 0x00000002ff027212 */ /* 0x000fe400078e33ff */
[----:B------:R-:W-:Y:S01]  /*3ed0*/  SEL R57, R3, R57, !P1 ;  /* 0x0000003903397207 */ /* 0x000fe20004800000 */
[----:B-1----:R-:W-:Y:S01]  /*3ee0*/  IMAD.WIDE R112, R87, 0x4, R60 ;  /* 0x0000000457707825 */ /* 0x002fe200078e023c */
[----:B------:R-:W-:-:S02]  /*3ef0*/  SEL R43, R3, R55, !P1 ;  /* 0x00000037032b7207 */ /* 0x000fc40004800000 */
[----:B------:R-:W-:Y:S01]  /*3f00*/  SEL R0, R2, R11, !P5 ;  /* 0x0000000b02007207 */ /* 0x000fe20006800000 */
[----:B------:R-:W-:Y:S01]  /*3f10*/  IMAD R79, R52, UR38, RZ ;  /* 0x00000026344f7c24 */ /* 0x000fe2000f8e02ff */
[----:B------:R1:W-:Y:S01]  /*3f20*/  STL.64 [R1+0x958], R112 ;  /* 0x0009587001007387 */ /* 0x0003e20000100a00 */
[--C-:B--2---:R-:W-:Y:S01]  /*3f30*/  IMAD.WIDE R138, R83, 0x4, R60.reuse ;  /* 0x00000004538a7825 */ /* 0x104fe200078e023c */
[----:B------:R-:W-:Y:S02]  /*3f40*/  SEL R2, R2, R53, !P5 ;  /* 0x0000003502027207 */ /* 0x000fe40006800000 */
[----:B------:R2:W-:Y:S01]  /*3f50*/  STL.64 [R1+0x948], R146 ;  /* 0x0009489201007387 */ /* 0x0005e20000100a00 */
[----:B------:R-:W-:Y:S01]  /*3f60*/  IMAD R77, R50, UR46, RZ ;  /* 0x0000002e324d7c24 */ /* 0x000fe2000f8e02ff */
[----:B------:R-:W-:Y:S01]  /*3f70*/  SEL R53, R3, R22, !P1 ;  /* 0x0000001603357207 */ /* 0x000fe20004800000 */
[----:B------:R-:W-:Y:S01]  /*3f80*/  IMAD R75, R75, UR54, RZ ;  /* 0x000000364b4b7c24 */ /* 0x000fe2000f8e02ff */
[----:B------:R3:W-:Y:S01]  /*3f90*/  STL.64 [R1+0x938], R138 ;  /* 0x0009388a01007387 */ /* 0x0007e20000100a00 */
[----:B------:R-:W-:Y:S01]  /*3fa0*/  IMAD R73, R6, UR9, RZ ;  /* 0x0000000906497c24 */ /* 0x000fe2000f8e02ff */
[----:B------:R-:W-:Y:S01]  /*3fb0*/  SEL R11, R3, R30, !P1 ;  /* 0x0000001e030b7207 */ /* 0x000fe20004800000 */
[----:B------:R-:W-:Y:S01]  /*3fc0*/  IMAD R71, R21, UR9, RZ ;  /* 0x0000000915477c24 */ /* 0x000fe2000f8e02ff */
[----:B------:R-:W-:Y:S01]  /*3fd0*/  SEL R38, R3, R38, !P1 ;  /* 0x0000002603267207 */ /* 0x000fe20004800000 */
[--C-:B-1----:R-:W-:Y:S01]  /*3fe0*/  IMAD.WIDE R112, R81, 0x4, R60.reuse ;  /* 0x0000000451707825 */ /* 0x102fe200078e023c */
[C---:B------:R-:W-:Y:S01]  /*3ff0*/  SEL R46, R3.reuse, R46, !P1 ;  /* 0x0000002e032e7207 */ /* 0x040fe20004800000 */
[----:B------:R-:W1:Y:S01]  /*4000*/  LDC R30, c[0x0][0x3a0] ;  /* 0x0000e800ff1e7b82 */ /* 0x000e620000000800 */
[----:B------:R-:W-:Y:S01]  /*4010*/  SEL R42, R3, R49, !P1 ;  /* 0x00000031032a7207 */ /* 0x000fe20004800000 */
[----:B--2---:R-:W-:Y:S01]  /*4020*/  IMAD.WIDE R146, R79, 0x4, R60 ;  /* 0x000000044f927825 */ /* 0x004fe200078e023c */
[----:B------:R2:W-:Y:S01]  /*4030*/  STL.64 [R1+0x928], R112 ;  /* 0x0009287001007387 */ /* 0x0005e20000100a00 */
[----:B------:R-:W-:-:S02]  /*4040*/  SEL R10, R3, R24, !P1 ;  /* 0x00000018030a7207 */ /* 0x000fc40004800000 */
[--C-:B---3--:R-:W-:Y:S01]  /*4050*/  IMAD.WIDE R138, R77, 0x4, R60.reuse ;  /* 0x000000044d8a7825 */ /* 0x108fe200078e023c */
[----:B------:R3:W-:Y:S01]  /*4060*/  STL.64 [R1+0x918], R146 ;  /* 0x0009189201007387 */ /* 0x0007e20000100a00 */
[----:B------:R-:W-:Y:S02]  /*4070*/  SEL R27, R3, R47, !P1 ;  /* 0x0000002f031b7207 */ /* 0x000fe40004800000 */
[----:B------:R-:W-:Y:S01]  /*4080*/  IMAD R69, R29, UR15, RZ ;  /* 0x0000000f1d457c24 */ /* 0x000fe2000f8e02ff */
[----:B------:R4:W-:Y:S01]  /*4090*/  STL.64 [R1+0x908], R138 ;  /* 0x0009088a01007387 */ /* 0x0009e20000100a00 */
[----:B------:R-:W-:Y:S01]  /*40a0*/  IMAD R67, R37, UR23, RZ ;  /* 0x0000001725437c24 */ /* 0x000fe2000f8e02ff */
[----:B------:R-:W-:Y:S01]  /*40b0*/  SEL R41, R3, R41, !P1 ;  /* 0x0000002903297207 */ /* 0x000fe20004800000 */
[----:B------:R-:W-:Y:S01]  /*40c0*/  IMAD R65, R45, UR31, RZ ;  /* 0x0000001f2d417c24 */ /* 0x000fe2000f8e02ff */
[----:B------:R-:W-:Y:S01]  /*40d0*/  SEL R15, R3, R15, !P1 ;  /* 0x0000000f030f7207 */ /* 0x000fe20004800000 */
[----:B--2---:R-:W-:Y:S01]  /*40e0*/  IMAD.WIDE R112, R75, 0x4, R60 ;  /* 0x000000044b707825 */ /* 0x004fe200078e023c */
[----:B------:R-:W-:-:S02]  /*40f0*/  SEL R64, R3, R23, !P1 ;  /* 0x0000001703407207 */ /* 0x000fc40004800000 */
[----:B------:R-:W-:Y:S01]  /*4100*/  SEL R19, R3, R39, !P1 ;  /* 0x0000002703137207 */ /* 0x000fe20004800000 */
[--C-:B---3--:R-:W-:Y:S01]  /*4110*/  IMAD.WIDE R146, R73, 0x4, R60.reuse ;  /* 0x0000000449927825 */ /* 0x108fe200078e023c */
[----:B------:R2:W-:Y:S01]  /*4120*/  STL.64 [R1+0x8f8], R112 ;  /* 0x0008f87001007387 */ /* 0x0005e20000100a00 */
[----:B------:R-:W-:Y:S02]  /*4130*/  SEL R31, R3, R31, !P1 ;  /* 0x0000001f031f7207 */ /* 0x000fe40004800000 */
[--C-:B----4-:R-:W-:Y:S01]  /*4140*/  IMAD.WIDE R138, R71, 0x4, R60.reuse ;  /* 0x00000004478a7825 */ /* 0x110fe200078e023c */
[----:B------:R3:W-:Y:S01]  /*4150*/  STL.64 [R1+0x960], R146 ;  /* 0x0009609201007387 */ /* 0x0007e20000100a00 */
[C---:B------:R-:W-:Y:S02]  /*4160*/  SEL R33, R3.reuse, R33, !P1 ;  /* 0x0000002103217207 */ /* 0x040fe40004800000 */
        /* <DEDUP_REMOVED lines=11> */
[----:B------:R-:W-:Y:S01]  /*4220*/  SEL R40, R3, R40, !P1 ;  /* 0x0000002803287207 */ /* 0x000fe20004800000 */
[----:B------:R-:W3:Y:S01]  /*4230*/  LDC R32, c[0x0][0x3a0] ;  /* 0x0000e800ff207b82 */ /* 0x000ee20000000800 */
[--C-:B----4-:R-:W-:Y:S01]  /*4240*/  IMAD.WIDE R138, R65, 0x4, R60.reuse ;  /* 0x00000004418a7825 */ /* 0x110fe200078e023c */
[----:B------:R4:W-:Y:S01]  /*4250*/  STL.64 [R1+0x9c8], R146 ;  /* 0x0009c89201007387 */ /* 0x0009e20000100a00 */
[----:B------:R-:W-:Y:S02]  /*4260*/  SEL R48, R3, R48, !P1 ;  /* 0x0000003003307207 */ /* 0x000fe40004800000 */
[----:B------:R-:W-:Y:S01]  /*4270*/  IMAD R17, R57, UR42, RZ ;  /* 0x0000002a39117c24 */ /* 0x000fe2000f8e02ff */
[----:B------:R1:W-:Y:S01]  /*4280*/  STL.64 [R1+0x9b8], R138 ;  /* 0x0009b88a01007387 */ /* 0x0003e20000100a00 */
[----:B------:R-:W-:Y:S01]  /*4290*/  IMAD R57, R74, UR55, RZ ;  /* 0x000000374a397c24 */ /* 0x000fe2000f8e02ff */
[----:B------:R-:W-:Y:S01]  /*42a0*/  SEL R58, R3, R58, !P1 ;  /* 0x0000003a033a7207 */ /* 0x000fe20004800000 */
[----:B------:R-:W-:Y:S01]  /*42b0*/  IMAD R53, R53, UR9, RZ ;  /* 0x0000000935357c24 */ /* 0x000fe2000f8e02ff */
[----:B------:R-:W-:Y:S01]  /*42c0*/  IADD3 R24, PT, PT, R82, -0x1, RZ ;  /* 0xffffffff52187810 */ /* 0x000fe20007ffe0ff */
[----:B--2---:R-:W-:Y:S01]  /*42d0*/  IMAD.WIDE R112, R63, 0x4, R60 ;  /* 0x000000043f707825 */ /* 0x004fe200078e023c */
[----:B------:R-:W-:-:S03]  /*42e0*/  SHF.L.U32 R110, R12, 0x3, RZ ;  /* 0x000000030c6e7819 */ /* 0x000fc600000006ff */
[--C-:B----4-:R-:W-:Y:S01]  /*42f0*/  IMAD.WIDE R146, R59, 0x4, R60.reuse ;  /* 0x000000043b927825 */ /* 0x110fe200078e023c */
[----:B------:R2:W-:Y:S03]  /*4300*/  STL.64 [R1+0x9a8], R112 ;  /* 0x0009a87001007387 */ /* 0x0005e60000100a00 */
[----:B-1----:R-:W-:Y:S01]  /*4310*/  IMAD.WIDE R138, R57, 0x4, R60 ;  /* 0x00000004398a7825 */ /* 0x002fe200078e023c */
[----:B------:R1:W-:Y:S03]  /*4320*/  STL.64 [R1+0x998], R146 ;  /* 0x0009989201007387 */ /* 0x0003e60000100a00 */
[----:B------:R-:W-:Y:S01]  /*4330*/  IMAD R51, R11, UR16, RZ ;  /* 0x000000100b337c24 */ /* 0x000fe2000f8e02ff */
[----:B------:R4:W-:Y:S01]  /*4340*/  STL.64 [R1+0x988], R138 ;  /* 0x0009888a01007387 */ /* 0x0009e20000100a00 */
[----:B------:R-:W-:-:S02]  /*4350*/  IMAD R49, R38, UR24, RZ ;  /* 0x0000001826317c24 */ /* 0x000fc4000f8e02ff */
[----:B------:R-:W-:Y:S02]  /*4360*/  IMAD R47, R46, UR32, RZ ;  /* 0x000000202e2f7c24 */ /* 0x000fe4000f8e02ff */
[----:B--2---:R-:W-:-:S04]  /*4370*/  IMAD.WIDE R112, R55, 0x4, R60 ;  /* 0x0000000437707825 */ /* 0x004fc800078e023c */
[--C-:B-1----:R-:W-:Y:S01]  /*4380*/  IMAD.WIDE R146, R53, 0x4, R60.reuse ;  /* 0x0000000435927825 */ /* 0x102fe200078e023c */
[----:B------:R1:W-:Y:S03]  /*4390*/  STL.64 [R1+0x9e0], R112 ;  /* 0x0009e07001007387 */ /* 0x0003e60000100a00 */
[----:B----4-:R-:W-:Y:S01]  /*43a0*/  IMAD.WIDE R138, R51, 0x4, R60 ;  /* 0x00000004338a7825 */ /* 0x010fe200078e023c */
[----:B------:R2:W-:Y:S03]  /*43b0*/  STL.64 [R1+0x9f0], R146 ;  /* 0x0009f09201007387 */ /* 0x0005e60000100a00 */
[----:B------:R-:W-:Y:S01]  /*43c0*/  IMAD R45, R43, UR40, RZ ;  /* 0x000000282b2d7c24 */ /* 0x000fe2000f8e02ff */
[----:B------:R4:W-:Y:S01]  /*43d0*/  STL.64 [R1+0xa00], R138 ;  /* 0x000a008a01007387 */ /* 0x0009e20000100a00 */
[----:B------:R-:W-:-:S02]  /*43e0*/  IMAD R21, R10, UR10, RZ ;  /* 0x0000000a0a157c24 */ /* 0x000fc4000f8e02ff */
[----:B------:R-:W-:Y:S02]  /*43f0*/  IMAD R43, R66, UR48, RZ ;  /* 0x00000030422b7c24 */ /* 0x000fe4000f8e02ff */
[----:B-1----:R-:W-:-:S04]  /*4400*/  IMAD.WIDE R112, R49, 0x4, R60 ;  /* 0x0000000431707825 */ /* 0x002fc800078e023c */
[--C-:B--2---:R-:W-:Y:S01]  /*4410*/  IMAD.WIDE R146, R47, 0x4, R60.reuse ;  /* 0x000000042f927825 */ /* 0x104fe200078e023c */
[----:B------:R1:W-:Y:S03]  /*4420*/  STL.64 [R1+0xa58], R112 ;  /* 0x000a587001007387 */ /* 0x0003e60000100a00 */
[----:B------:R-:W-:Y:S01]  /*4430*/  IMAD R10, R41, UR27, RZ ;  /* 0x0000001b290a7c24 */ /* 0x000fe2000f8e02ff */
[----:B------:R2:W-:Y:S01]  /*4440*/  STL.64 [R1+0xa48], R146 ;  /* 0x000a489201007387 */ /* 0x0005e20000100a00 */
[----:B----4-:R-:W-:-:S04]  /*4450*/  IMAD.WIDE R138, R45, 0x4, R60 ;  /* 0x000000042d8a7825 */ /* 0x010fc800078e023c */
[----:B------:R-:W-:Y:S01]  /*4460*/  IMAD R41, R76, UR56, RZ ;  /* 0x000000384c297c24 */ /* 0x000fe2000f8e02ff */
[----:B------:R4:W-:Y:S01]  /*4470*/  STL.64 [R1+0xa38], R138 ;  /* 0x000a388a01007387 */ /* 0x0009e20000100a00 */
[----:B------:R-:W-:Y:S01]  /*4480*/  IMAD R39, R15, UR9, RZ ;  /* 0x000000090f277c24 */ /* 0x000fe2000f8e02ff */
[----:B------:R-:W-:Y:S01]  /*4490*/  MOV R76, R128 ;  /* 0x00000080004c7202 */ /* 0x000fe20000000f00 */
[----:B-1----:R-:W-:-:S04]  /*44a0*/  IMAD.WIDE R112, R43, 0x4, R60 ;  /* 0x000000042b707825 */ /* 0x002fc800078e023c */
[----:B------:R-:W-:Y:S01]  /*44b0*/  IMAD R37, R64, UR9, RZ ;  /* 0x0000000940257c24 */ /* 0x000fe2000f8e02ff */
[----:B------:R1:W-:Y:S01]  /*44c0*/  STL.64 [R1+0xa28], R112 ;  /* 0x000a287001007387 */ /* 0x0003e20000100a00 */
[----:B--2---:R-:W-:-:S04]  /*44d0*/  IMAD.WIDE R146, R41, 0x4, R60 ;  /* 0x0000000429927825 */ /* 0x004fc800078e023c */
[--C-:B----4-:R-:W-:Y:S01]  /*44e0*/  IMAD.WIDE R138, R39, 0x4, R60.reuse ;  /* 0x00000004278a7825 */ /* 0x110fe200078e023c */
[----:B------:R2:W-:Y:S03]  /*44f0*/  STL.64 [R1+0xa18], R146 ;  /* 0x000a189201007387 */ /* 0x0005e60000100a00 */
[----:B------:R-:W-:Y:S01]  /*4500*/  IMAD R35, R31, UR17, RZ ;  /* 0x000000111f237c24 */ /* 0x000fe2000f8e02ff */
[----:B------:R4:W-:Y:S01]  /*4510*/  STL.64 [R1+0xa60], R138 ;  /* 0x000a608a01007387 */ /* 0x0009e20000100a00 */
[----:B------:R-:W-:Y:S02]  /*4520*/  IMAD R11, R33, UR19, RZ ;  /* 0x00000013210b7c24 */ /* 0x000fe4000f8e02ff */
[----:B------:R-:W-:Y:S02]  /*4530*/  IMAD R33, R19, UR25, RZ ;  /* 0x0000001913217c24 */ /* 0x000fe4000f8e02ff */
        /* <DEDUP_REMOVED lines=8> */
[----:B------:R-:W-:Y:S01]  /*45c0*/  IMAD R3, R2, UR8, RZ ;  /* 0x0000000802037c24 */ /* 0x000fe2000f8e02ff */
[----:B------:R-:W3:Y:S01]  /*45d0*/  LDCU UR8, c[0x0][0x3b0] ;  /* 0x00007600ff0877ac */ /* 0x000ee20008000800 */
[----:B------:R-:W-:Y:S01]  /*45e0*/  IMAD R29, R56, UR41, RZ ;  /* 0x00000029381d7c24 */ /* 0x000fe2000f8e02ff */
[----:B------:R-:W-:Y:S01]  /*45f0*/  LEA R130, P0, R0, UR4, 0x2 ;  /* 0x0000000400827c11 */ /* 0x000fe2000f8010ff */
[----:B------:R-:W-:Y:S01]  /*4600*/  IMAD R27, R68, UR49, RZ ;  /* 0x00000031441b7c24 */ /* 0x000fe2000f8e02ff */
[----:B------:R-:W-:Y:S01]  /*4610*/  LEA R2, P1, R3, UR4, 0x2 ;  /* 0x0000000403027c11 */ /* 0x000fe2000f8210ff */
[----:B-1----:R-:W-:Y:S01]  /*4620*/  IMAD.WIDE R112, R31, 0x4, R60 ;  /* 0x000000041f707825 */ /* 0x002fe200078e023c */
[----:B------:R-:W1:Y:S01]  /*4630*/  LDCU UR4, c[0x0][0x3b0] ;  /* 0x00007600ff0477ac */ /* 0x000e620008000800 */
[----:B------:R-:W-:-:S02]  /*4640*/  LEA.HI.X.SX32 R131, R0, UR5, 0x2, P0 ;  /* 0x0000000500837c11 */ /* 0x000fc400080f16ff */
[----:B------:R-:W-:Y:S01]  /*4650*/  IMAD R13, R25, UR11, RZ ;  /* 0x0000000b190d7c24 */ /* 0x000fe2000f8e02ff */
[----:B------:R3:W-:Y:S01]  /*4660*/  STL.64 [R1+0xaa0], R112 ;  /* 0x000aa07001007387 */ /* 0x0007e20000100a00 */
[----:B------:R-:W-:Y:S01]  /*4670*/  IMAD R25, R78, UR57, RZ ;  /* 0x000000394e197c24 */ /* 0x000fe2000f8e02ff */
[----:B------:R-:W-:Y:S01]  /*4680*/  LEA.HI.X.SX32 R3, R3, UR5, 0x2, P1 ;  /* 0x0000000503037c11 */ /* 0x000fe200088f16ff */
[--C-:B--2---:R-:W-:Y:S01]  /*4690*/  IMAD.WIDE R146, R29, 0x4, R60.reuse ;  /* 0x000000041d927825 */ /* 0x104fe200078e023c */
[----:B------:R-:W2:Y:S01]  /*46a0*/  S2UR UR5, SR_CgaCtaId ;  /* 0x00000000000579c3 */ /* 0x000ea20000008800 */
[----:B------:R-:W-:Y:S02]  /*46b0*/  ISETP.GE.U32.AND P1, PT, R24, 0x7fffff80, PT ;  /* 0x7fffff801800780c */ /* 0x000fe40003f26070 */
[--C-:B----4-:R-:W-:Y:S01]  /*46c0*/  IMAD.WIDE R138, R27, 0x4, R60.reuse ;  /* 0x000000041b8a7825 */ /* 0x110fe200078e023c */
[----:B------:R4:W-:Y:S03]  /*46d0*/  STL.64 [R1+0xad8], R146 ;  /* 0x000ad89201007387 */ /* 0x0009e60000100a00 */
[----:B------:R-:W-:Y:S01]  /*46e0*/  IMAD R23, R16, UR9, RZ ;  /* 0x0000000910177c24 */ /* 0x000fe2000f8e02ff */
[----:B------:R1:W-:Y:S01]  /*46f0*/  STL.64 [R1+0xac8], R138 ;  /* 0x000ac88a01007387 */ /* 0x0003e20000100a00 */
[----:B---3--:R-:W-:-:S04]  /*4700*/  IMAD.WIDE R112, R25, 0x4, R60 ;  /* 0x0000000419707825 */ /* 0x008fc800078e023c */
[----:B------:R-:W-:Y:S01]  /*4710*/  IMAD R20, R20, UR18, RZ ;  /* 0x0000001214147c24 */ /* 0x000fe2000f8e02ff */
[----:B------:R3:W-:Y:S01]  /*4720*/  STL.64 [R1+0xab8], R112 ;  /* 0x000ab87001007387 */ /* 0x0007e20000100a00 */
[----:B------:R-:W-:Y:S02]  /*4730*/  IMAD R19, R40, UR26, RZ ;  /* 0x0000001a28137c24 */ /* 0x000fe4000f8e02ff */
[----:B----4-:R-:W-:-:S04]  /*4740*/  IMAD.WIDE R146, R23, 0x4, R60 ;  /* 0x0000000417927825 */ /* 0x010fc800078e023c */
[--C-:B-1----:R-:W-:Y:S01]  /*4750*/  IMAD.WIDE R138, R21, 0x4, R60.reuse ;  /* 0x00000004158a7825 */ /* 0x102fe200078e023c */
[----:B------:R1:W-:Y:S03]  /*4760*/  STL.64 [R1+0xae0], R146 ;  /* 0x000ae09201007387 */ /* 0x0003e60000100a00 */
[----:B------:R-:W-:Y:S01]  /*4770*/  IMAD R18, R48, UR34, RZ ;  /* 0x0000002230127c24 */ /* 0x000fe2000f8e02ff */
[----:B------:R4:W-:Y:S01]  /*4780*/  STL.64 [R1+0xaf0], R138 ;  /* 0x000af08a01007387 */ /* 0x0009e20000100a00 */
[----:B---3--:R-:W-:-:S04]  /*4790*/  IMAD.WIDE R112, R20, 0x4, R60 ;  /* 0x0000000414707825 */ /* 0x008fc800078e023c */
[----:B------:R-:W-:Y:S01]  /*47a0*/  IMAD R16, R70, UR50, RZ ;  /* 0x0000003246107c24 */ /* 0x000fe2000f8e02ff */
[----:B------:R3:W-:Y:S01]  /*47b0*/  STL.64 [R1+0xb00], R112 ;  /* 0x000b007001007387 */ /* 0x0007e20000100a00 */
[----:B------:R-:W-:Y:S01]  /*47c0*/  IMAD R15, R80, UR8, RZ ;  /* 0x00000008500f7c24 */ /* 0x000fe2000f8e02ff */
[----:B------:R-:W2:Y:S01]  /*47d0*/  LDCU.64 UR8, c[0x0][0x358] ;  /* 0x00006b00ff0877ac */ /* 0x000ea20008000a00 */
[----:B-1----:R-:W-:Y:S01]  /*47e0*/  IMAD.WIDE R146, R19, 0x4, R60 ;  /* 0x0000000413927825 */ /* 0x002fe200078e023c */
[----:B------:R-:W-:-:S03]  /*47f0*/  MOV R70, R134 ;  /* 0x0000008600467202 */ /* 0x000fc60000000f00 */
        /* <DEDUP_REMOVED lines=8> */
[----:B-1----:R-:W-:-:S04]  /*4880*/  IMAD.WIDE R146, R16, 0x4, R60 ;  /* 0x0000000410927825 */ /* 0x002fc800078e023c */
[--C-:B----4-:R-:W-:Y:S01]  /*4890*/  IMAD.WIDE R138, R15, 0x4, R60.reuse ;  /* 0x000000040f8a7825 */ /* 0x110fe200078e023c */
[----:B------:R1:W-:Y:S03]  /*48a0*/  STL.64 [R1+0xb40], R146 ;  /* 0x000b409201007387 */ /* 0x0003e60000100a00 */
[----:B------:R-:W-:Y:S01]  /*48b0*/  IMAD R9, R9, UR4, RZ ;  /* 0x0000000409097c24 */ /* 0x000fe2000f8e02ff */
[----:B------:R4:W-:Y:S01]  /*48c0*/  STL.64 [R1+0xb58], R138 ;  /* 0x000b588a01007387 */ /* 0x0009e20000100a00 */
[----:B---3--:R-:W-:Y:S01]  /*48d0*/  IMAD.WIDE R112, R14, 0x4, R60 ;  /* 0x000000040e707825 */ /* 0x008fe200078e023c */
[----:B------:R-:W-:Y:S02]  /*48e0*/  UMOV UR4, 0x400 ;  /* 0x0000040000047882 */ /* 0x000fe40000000000 */
[----:B--2---:R-:W-:Y:S01]  /*48f0*/  ULEA UR4, UR5, UR4, 0x18 ;  /* 0x0000000405047291 */ /* 0x004fe2000f8ec0ff */
[----:B------:R-:W-:Y:S01]  /*4900*/  IMAD.WIDE R98, R99, 0x4, R4 ;  /* 0x0000000463627825 */ /* 0x000fe200078e0204 */
[----:B------:R2:W-:Y:S01]  /*4910*/  STL.64 [R1+0xb60], R112 ;  /* 0x000b607001007387 */ /* 0x0005e20000100a00 */
[----:B------:R-:W3:Y:S02]  /*4920*/  LDCU UR5, c[0x0][0x3a0] ;  /* 0x00007400ff0577ac */ /* 0x000ee40008000800 */
[----:B-1----:R-:W-:-:S04]  /*4930*/  IMAD.WIDE R146, R13, 0x4, R60 ;  /* 0x000000040d927825 */ /* 0x002fc800078e023c */
[----:B----4-:R-:W-:Y:S01]  /*4940*/  IMAD.WIDE R138, R11, 0x4, R60 ;  /* 0x000000040b8a7825 */ /* 0x010fe200078e023c */
[----:B------:R1:W-:Y:S03]  /*4950*/  STL.64 [R1+0xb70], R146 ;  /* 0x000b709201007387 */ /* 0x0003e60000100a00 */
[----:B------:R-:W-:Y:S01]  /*4960*/  IMAD.WIDE R106, R107, 0x4, R4 ;  /* 0x000000046b6a7825 */ /* 0x000fe200078e0204 */
[----:B------:R4:W-:Y:S03]  /*4970*/  STL.64 [R1+0xb80], R138 ;  /* 0x000b808a01007387 */ /* 0x0009e60000100a00 */
[----:B--2---:R-:W-:-:S04]  /*4980*/  IMAD.WIDE R112, R10, 0x4, R60 ;  /* 0x000000040a707825 */ /* 0x004fc800078e023c */
[----:B------:R-:W-:Y:S01]  /*4990*/  IMAD.WIDE R242, R111, 0x4, R4 ;  /* 0x000000046ff27825 */ /* 0x000fe200078e0204 */
[----:B------:R2:W-:Y:S03]  /*49a0*/  STL.64 [R1+0xcc8], R112 ;  /* 0x000cc87001007387 */ /* 0x0005e60000100a00 */
[----:B-1----:R-:W-:-:S04]  /*49b0*/  IMAD.WIDE R146, R0, 0x4, R60 ;  /* 0x0000000400927825 */ /* 0x002fc800078e023c */
[----:B----4-:R-:W-:Y:S01]  /*49c0*/  IMAD.WIDE R138, R6, 0x4, R60 ;  /* 0x00000004068a7825 */ /* 0x010fe200078e023c */
[----:B------:R-:W-:Y:S03]  /*49d0*/  STL.64 [R1+0xd40], R146 ;  /* 0x000d409201007387 */ /* 0x000fe60000100a00 */
[----:B------:R-:W-:Y:S01]  /*49e0*/  IMAD.WIDE R246, R117, 0x4, R4 ;  /* 0x0000000475f67825 */ /* 0x000fe200078e0204 */
[----:B------:R1:W-:Y:S03]  /*49f0*/  STL.64 [R1+0xda0], R138 ;  /* 0x000da08a01007387 */ /* 0x0003e60000100a00 */
[----:B--2---:R-:W-:-:S04]  /*4a00*/  IMAD.WIDE R112, R8, 0x4, R60 ;  /* 0x0000000408707825 */ /* 0x004fc800078e023c */
[----:B------:R-:W-:Y:S01]  /*4a10*/  IMAD.WIDE R60, R9, 0x4, R60 ;  /* 0x00000004093c7825 */ /* 0x000fe200078e023c */
[----:B------:R2:W-:Y:S03]  /*4a20*/  STL.64 [R1+0xe10], R112 ;  /* 0x000e107001007387 */ /* 0x0005e60000100a00 */
[--C-:B------:R-:W-:Y:S01]  /*4a30*/  IMAD.WIDE R118, R119, 0x4, R4.reuse ;  /* 0x0000000477767825 */ /* 0x100fe200078e0204 */
[----:B------:R4:W-:Y:S03]  /*4a40*/  STL.64 [R1+0xe60], R60 ;  /* 0x000e603c01007387 */ /* 0x0009e60000100a00 */
[----:B-1----:R-:W-:Y:S01]  /*4a50*/  IMAD.WIDE R138, R103, 0x4, R4 ;  /* 0x00000004678a7825 */ /* 0x002fe200078e0204 */
[----:B------:R-:W-:Y:S01]  /*4a60*/  STL.64 [R1+0x840], R98 ;  /* 0x0008406201007387 */ /* 0x000fe20000100a00 */
[----:B------:R-:W-:-:S02]  /*4a70*/  MOV R103, R143 ;  /* 0x0000008f00677202 */ /* 0x000fc40000000f00 */
[--C-:B------:R-:W-:Y:S01]  /*4a80*/  IMAD.WIDE R90, R91, 0x4, R4.reuse ;  /* 0x000000045b5a7825 */ /* 0x100fe200078e0204 */
[----:B------:R-:W-:Y:S03]  /*4a90*/  STL.64 [R1+0x830], R138 ;  /* 0x0008308a01007387 */ /* 0x000fe60000100a00 */
[--C-:B--2---:R-:W-:Y:S01]  /*4aa0*/  IMAD.WIDE R112, R115, 0x4, R4.reuse ;  /* 0x0000000473707825 */ /* 0x104fe200078e0204 */
[----:B------:R-:W-:Y:S03]  /*4ab0*/  STL.64 [R1+0x820], R106 ;  /* 0x0008206a01007387 */ /* 0x000fe60000100a00 */
[----:B------:R-:W-:Y:S01]  /*4ac0*/  IMAD.WIDE R226, R95, 0x4, R4 ;  /* 0x000000045fe27825 */ /* 0x000fe200078e0204 */
[----:B------:R-:W-:Y:S01]  /*4ad0*/  STL.64 [R1+0x808], R242 ;  /* 0x000808f201007387 */ /* 0x000fe20000100a00 */
[----:B------:R-:W-:-:S02]  /*4ae0*/  MOV R82, R112 ;  /* 0x0000007000527202 */ /* 0x000fc40000000f00 */
[--C-:B------:R-:W-:Y:S01]  /*4af0*/  IMAD.WIDE R92, R93, 0x4, R4.reuse ;  /* 0x000000045d5c7825 */ /* 0x100fe200078e0204 */
[----:B------:R-:W-:Y:S03]  /*4b00*/  STL.64 [R1+0x7f0], R112 ;  /* 0x0007f07001007387 */ /* 0x000fe60000100a00 */
        /* <DEDUP_REMOVED lines=8> */
[--C-:B----4-:R-:W-:Y:S01]  /*4b90*/  IMAD.WIDE R60, R121, 0x4, R4.reuse ;  /* 0x00000004793c7825 */ /* 0x110fe200078e0204 */
[----:B------:R-:W-:Y:S03]  /*4ba0*/  STL.64 [R1+0x8c0], R92 ;  /* 0x0008c05c01007387 */ /* 0x000fe60000100a00 */
[----:B------:R-:W-:Y:S01]  /*4bb0*/  VIADD R22, R84, 0xfffffffb ;  /* 0xfffffffb54167836 */ /* 0x000fe20000000000 */
[----:B------:R-:W-:Y:S01]  /*4bc0*/  STL.64 [R1+0x8a0], R96 ;  /* 0x0008a06001007387 */ /* 0x000fe20000100a00 */
[----:B------:R-:W-:-:S03]  /*4bd0*/  IMAD.WIDE R86, R87, 0x4, R4 ;  /* 0x0000000457567825 */ /* 0x000fc600078e0204 */
[----:B------:R-:W-:Y:S01]  /*4be0*/  STL.64 [R1+0x870], R94 ;  /* 0x0008705e01007387 */ /* 0x000fe20000100a00 */
[--C-:B------:R-:W-:Y:S01]  /*4bf0*/  IMAD.WIDE R80, R81, 0x4, R4.reuse ;  /* 0x0000000451507825 */ /* 0x100fe200078e0204 */
[----:B------:R-:W-:Y:S02]  /*4c00*/  ISETP.GE.U32.AND P4, PT, R22, 0x7fffff7c, PT ;  /* 0x7fffff7c1600780c */ /* 0x000fe40003f86070 */
[----:B------:R-:W-:Y:S01]  /*4c10*/  STL.64 [R1+0x880], R104 ;  /* 0x0008806801007387 */ /* 0x000fe20000100a00 */
[----:B------:R-:W-:-:S03]  /*4c20*/  IMAD.WIDE R78, R79, 0x4, R4 ;  /* 0x000000044f4e7825 */ /* 0x000fc600078e0204 */
[----:B------:R-:W-:Y:S01]  /*4c30*/  STL.64 [R1+0x890], R100 ;  /* 0x0008906401007387 */ /* 0x000fe20000100a00 */
[----:B------:R-:W-:-:S03]  /*4c40*/  IMAD.WIDE R74, R75, 0x4, R4 ;  /* 0x000000044b4a7825 */ /* 0x000fc600078e0204 */
[----:B------:R1:W-:Y:S01]  /*4c50*/  STL.64 [R1+0x860], R60 ;  /* 0x0008603c01007387 */ /* 0x0003e20000100a00 */
[----:B------:R-:W-:-:S04]  /*4c60*/  IMAD.WIDE R72, R73, 0x4, R4 ;  /* 0x0000000449487825 */ /* 0x000fc800078e0204 */
[----:B------:R-:W-:-:S04]  /*4c70*/  IMAD.WIDE R68, R69, 0x4, R4 ;  /* 0x0000000445447825 */ /* 0x000fc800078e0204 */
[----:B------:R-:W-:-:S04]  /*4c80*/  IMAD.WIDE R66, R67, 0x4, R4 ;  /* 0x0000000443427825 */ /* 0x000fc800078e0204 */
[----:B-1----:R-:W-:-:S04]  /*4c90*/  IMAD.WIDE R60, R85, 0x4, R4 ;  /* 0x00000004553c7825 */ /* 0x002fc800078e0204 */
[--C-:B------:R-:W-:Y:S01]  /*4ca0*/  IMAD.WIDE R84, R89, 0x4, R4.reuse ;  /* 0x0000000459547825 */ /* 0x100fe200078e0204 */
[----:B------:R1:W-:Y:S01]  /*4cb0*/  STL.64 [R1+0x8e8], R60 ;  /* 0x0008e83c01007387 */ /* 0x0003e20000100a00 */
[----:B------:R-:W-:Y:S02]  /*4cc0*/  MOV R89, R123 ;  /* 0x0000007b00597202 */ /* 0x000fe40000000f00 */
[----:B------:R-:W-:Y:S01]  /*4cd0*/  IMAD.WIDE R222, R9, 0x4, R4 ;  /* 0x0000000409de7825 */ /* 0x000fe200078e0204 */
[----:B------:R2:W-:Y:S01]  /*4ce0*/  STL.64 [R1+0x950], R86 ;  /* 0x0009505601007387 */ /* 0x0005e20000100a00 */
[----:B------:R-:W4:Y:S02]  /*4cf0*/  LDC R9, c[0x0][0x3a0] ;  /* 0x0000e800ff097b82 */ /* 0x000f240000000800 */
[----:B------:R-:W-:Y:S01]  /*4d00*/  IMAD.SHL.U32 R108, R12, 0x4, RZ ;  /* 0x000000040c6c7824 */ /* 0x000fe200078e00ff */
[----:B------:R3:W-:Y:S01]  /*4d10*/  STL.64 [R1+0x940], R84 ;  /* 0x0009405401007387 */ /* 0x0007e20000100a00 */
[----:B------:R-:W-:-:S02]  /*4d20*/  IMAD.MOV.U32 R94, RZ, RZ, R106 ;  /* 0x000000ffff5e7224 */ /* 0x000fc400078e006a */
[----:B------:R-:W-:Y:S02]  /*4d30*/  IMAD.MOV.U32 R95, RZ, RZ, R107 ;  /* 0x000000ffff5f7224 */ /* 0x000fe400078e006b */
[----:B-1----:R-:W-:Y:S01]  /*4d40*/  IMAD.WIDE R60, R83, 0x4, R4 ;  /* 0x00000004533c7825 */ /* 0x002fe200078e0204 */
[----:B--2---:R-:W-:-:S03]  /*4d50*/  MOV R87, R139 ;  /* 0x0000008b00577202 */ /* 0x004fc60000000f00 */
[C---:B------:R-:W-:Y:S01]  /*4d60*/  IMAD.WIDE R106, R108.reuse, 0x4, R130 ;  /* 0x000000046c6a7825 */ /* 0x040fe200078e0282 */
[----:B------:R1:W-:Y:S01]  /*4d70*/  STL.64 [R1+0x930], R60 ;  /* 0x0009303c01007387 */ /* 0x0003e20000100a00 */
[----:B---3--:R-:W-:Y:S02]  /*4d80*/  MOV R84, R140 ;  /* 0x0000008c00547202 */ /* 0x008fe40000000f00 */
[----:B------:R-:W-:Y:S01]  /*4d90*/  IMAD.WIDE R108, R108, 0x4, R2 ;  /* 0x000000046c6c7825 */ /* 0x000fe200078e0202 */
[----:B------:R-:W-:Y:S03]  /*4da0*/  STL.64 [R1+0x920], R80 ;  /* 0x0009205001007387 */ /* 0x000fe60000100a00 */
[C---:B------:R-:W-:Y:S01]  /*4db0*/  IMAD.WIDE R114, R110.reuse, 0x4, R130 ;  /* 0x000000046e727825 */ /* 0x040fe200078e0282 */
[----:B------:R2:W-:Y:S03]  /*4dc0*/  STL.64 [R1+0x910], R78 ;  /* 0x0009104e01007387 */ /* 0x0005e60000100a00 */
[----:B------:R-:W-:-:S04]  /*4dd0*/  IMAD.WIDE R110, R110, 0x4, R2 ;  /* 0x000000046e6e7825 */ /* 0x000fc800078e0202 */
[----:B-1----:R-:W-:-:S04]  /*4de0*/  IMAD.WIDE R60, R77, 0x4, R4 ;  /* 0x000000044d3c7825 */ /* 0x002fc800078e0204 */
[----:B------:R-:W-:Y:S01]  /*4df0*/  IMAD R112, R12, 0xc, RZ ;  /* 0x0000000c0c707824 */ /* 0x000fe200078e02ff */
[----:B------:R1:W-:Y:S01]  /*4e00*/  STL.64 [R1+0x900], R60 ;  /* 0x0009003c01007387 */ /* 0x0003e20000100a00 */
[----:B------:R-:W-:Y:S01]  /*4e10*/  IMAD.MOV.U32 R86, RZ, RZ, R138 ;  /* 0x000000ffff567224 */ /* 0x000fe200078e008a */
[----:B--2---:R-:W-:Y:S01]  /*4e20*/  MOV R79, R127 ;  /* 0x0000007f004f7202 */ /* 0x004fe20000000f00 */
[----:B------:R-:W-:Y:S01]  /*4e30*/  IMAD.MOV.U32 R83, RZ, RZ, R113 ;  /* 0x000000ffff537224 */ /* 0x000fe200078e0071 */
[----:B------:R-:W-:Y:S01]  /*4e40*/  STL.64 [R1+0x8f0], R74 ;  /* 0x0008f04a01007387 */ /* 0x000fe20000100a00 */
[----:B------:R-:W-:-:S03]  /*4e50*/  IMAD.WIDE R138, R112, 0x4, R130 ;  /* 0x00000004708a7825 */ /* 0x000fc600078e0282 */
[----:B------:R2:W-:Y:S01]  /*4e60*/  STL.64 [R1+0x968], R72 ;  /* 0x0009684801007387 */ /* 0x0005e20000100a00 */
[----:B------:R-:W-:-:S04]  /*4e70*/  IMAD.WIDE R112, R112, 0x4, R2 ;  /* 0x0000000470707825 */ /* 0x000fc800078e0202 */
[----:B-1----:R-:W-:-:S04]  /*4e80*/  IMAD.WIDE R60, R71, 0x4, R4 ;  /* 0x00000004473c7825 */ /* 0x002fc800078e0204 */
[----:B------:R-:W-:Y:S01]  /*4e90*/  IMAD.SHL.U32 R116, R12, 0x10, RZ ;  /* 0x000000100c747824 */ /* 0x000fe200078e00ff */
[----:B------:R1:W-:Y:S01]  /*4ea0*/  STL.64 [R1+0x978], R60 ;  /* 0x0009783c01007387 */ /* 0x0003e20000100a00 */
[----:B------:R-:W-:Y:S01]  /*4eb0*/  IMAD.MOV.U32 R88, RZ, RZ, R122 ;  /* 0x000000ffff587224 */ /* 0x000fe200078e007a */
[----:B--2---:R-:W-:Y:S01]  /*4ec0*/  MOV R73, R119 ;  /* 0x0000007700497202 */ /* 0x004fe20000000f00 */
[C---:B------:R-:W-:Y:S01]  /*4ed0*/  IMAD.WIDE R120, R116.reuse, 0x4, R130 ;  /* 0x0000000474787825 */ /* 0x040fe200078e0282 */
[----:B------:R-:W-:Y:S03]  /*4ee0*/  STL.64 [R1+0x9d0], R68 ;  /* 0x0009d04401007387 */ /* 0x000fe60000100a00 */
[----:B------:R-:W-:Y:S01]  /*4ef0*/  IMAD.WIDE R116, R116, 0x4, R2 ;  /* 0x0000000474747825 */ /* 0x000fe200078e0202 */
[----:B------:R-:W-:Y:S03]  /*4f00*/  STL.64 [R1+0x9c0], R66 ;  /* 0x0009c04201007387 */ /* 0x000fe60000100a00 */
[----:B------:R-:W-:-:S02]  /*4f10*/  IMAD.MOV.U32 R72, RZ, RZ, R118 ;  /* 0x000000ffff487224 */ /* 0x000fc400078e0076 */
[----:B-1----:R-:W-:-:S04]  /*4f20*/  IMAD.WIDE R60, R65, 0x4, R4 ;  /* 0x00000004413c7825 */ /* 0x002fc800078e0204 */
[--C-:B------:R-:W-:Y:S01]  /*4f30*/  IMAD.WIDE R64, R63, 0x4, R4.reuse ;  /* 0x000000043f407825 */ /* 0x100fe200078e0204 */
[----:B------:R1:W-:Y:S03]  /*4f40*/  STL.64 [R1+0x9b0], R60 ;  /* 0x0009b03c01007387 */ /* 0x0003e60000100a00 */
[--C-:B------:R-:W-:Y:S01]  /*4f50*/  IMAD.WIDE R62, R59, 0x4, R4.reuse ;  /* 0x000000043b3e7825 */ /* 0x100fe200078e0204 */
[----:B------:R2:W-:Y:S03]  /*4f60*/  STL.64 [R1+0x9a0], R64 ;  /* 0x0009a04001007387 */ /* 0x0005e60000100a00 */
[--C-:B------:R-:W-:Y:S01]  /*4f70*/  IMAD.WIDE R58, R55, 0x4, R4.reuse ;  /* 0x00000004373a7825 */ /* 0x100fe200078e0204 */
[----:B------:R3:W-:Y:S03]  /*4f80*/  STL.64 [R1+0x990], R62 ;  /* 0x0009903e01007387 */ /* 0x0007e60000100a00 */
[----:B------:R-:W-:-:S04]  /*4f90*/  IMAD.WIDE R54, R51, 0x4, R4 ;  /* 0x0000000433367825 */ /* 0x000fc800078e0204 */
[--C-:B-1----:R-:W-:Y:S01]  /*4fa0*/  IMAD.WIDE R60, R57, 0x4, R4.reuse ;  /* 0x00000004393c7825 */ /* 0x102fe200078e0204 */
[----:B--2---:R-:W-:Y:S02]  /*4fb0*/  MOV R64, R84 ;  /* 0x0000005400407202 */ /* 0x004fe40000000f00 */
[----:B------:R-:W-:Y:S01]  /*4fc0*/  MOV R84, R226 ;  /* 0x000000e200547202 */ /* 0x000fe20000000f00 */
[--C-:B------:R-:W-:Y:S01]  /*4fd0*/  IMAD.WIDE R56, R53, 0x4, R4.reuse ;  /* 0x0000000435387825 */ /* 0x100fe200078e0204 */
[----:B------:R1:W-:Y:S01]  /*4fe0*/  STL.64 [R1+0x980], R60 ;  /* 0x0009803c01007387 */ /* 0x0003e20000100a00 */
[----:B---3--:R-:W-:Y:S02]  /*4ff0*/  MOV R63, R95 ;  /* 0x0000005f003f7202 */ /* 0x008fe40000000f00 */
[--C-:B------:R-:W-:Y:S01]  /*5000*/  IMAD.WIDE R52, R49, 0x4, R4.reuse ;  /* 0x0000000431347825 */ /* 0x100fe200078e0204 */
[----:B------:R-:W-:Y:S03]  /*5010*/  STL.64 [R1+0x9e8], R58 ;  /* 0x0009e83a01007387 */ /* 0x000fe60000100a00 */
[--C-:B------:R-:W-:Y:S01]  /*5020*/  IMAD.WIDE R50, R47, 0x4, R4.reuse ;  /* 0x000000042f327825 */ /* 0x100fe200078e0204 */
[----:B------:R-:W-:Y:S03]  /*5030*/  STL.64 [R1+0x9f8], R56 ;  /* 0x0009f83801007387 */ /* 0x000fe60000100a00 */
[----:B------:R-:W-:Y:S01]  /*5040*/  IMAD.WIDE R48, R45, 0x4, R4 ;  /* 0x000000042d307825 */ /* 0x000fe200078e0204 */
[----:B------:R-:W-:Y:S01]  /*5050*/  STL.64 [R1+0xa08], R54 ;  /* 0x000a083601007387 */ /* 0x000fe20000100a00 */
[----:B-1----:R-:W-:-:S02]  /*5060*/  MOV R60, R144 ;  /* 0x00000090003c7202 */ /* 0x002fc40000000f00 */
        /* <DEDUP_REMOVED lines=8> */
[----:B------:R-:W-:Y:S01]  /*50f0*/  IMAD.WIDE R38, R35, 0x4, R4 ;  /* 0x0000000423267825 */ /* 0x000fe200078e0204 */
[----:B------:R-:W-:Y:S03]  /*5100*/  STL.64 [R1+0xa10], R44 ;  /* 0x000a102c01007387 */ /* 0x000fe60000100a00 */
[C---:B------:R-:W-:Y:S01]  /*5110*/  IMAD R118, R12.reuse, 0x14, RZ ;  /* 0x000000140c767824 */ /* 0x040fe200078e02ff */
[----:B------:R1:W-:Y:S01]  /*5120*/  STL.64 [R1+0xa68], R42 ;  /* 0x000a682a01007387 */ /* 0x0003e20000100a00 */
[----:B------:R-:W-:-:S02]  /*5130*/  IMAD R122, R12, 0x18, RZ ;  /* 0x000000180c7a7824 */ /* 0x000fc400078e02ff */
[C---:B------:R-:W-:Y:S01]  /*5140*/  IMAD.WIDE R146, R118.reuse, 0x4, R130 ;  /* 0x0000000476927825 */ /* 0x040fe200078e0282 */
[----:B------:R2:W-:Y:S03]  /*5150*/  STL.64 [R1+0xa78], R40 ;  /* 0x000a782801007387 */ /* 0x0005e60000100a00 */
[----:B------:R-:W-:Y:S01]  /*5160*/  IMAD.MOV.U32 R78, RZ, RZ, R126 ;  /* 0x000000ffff4e7224 */ /* 0x000fe200078e007e */
[----:B------:R3:W-:Y:S01]  /*5170*/  STL.64 [R1+0xa88], R38 ;  /* 0x000a882601007387 */ /* 0x0007e20000100a00 */
[----:B------:R-:W-:-:S04]  /*5180*/  IMAD.WIDE R118, R118, 0x4, R2 ;  /* 0x0000000476767825 */ /* 0x000fc800078e0202 */
[----:B-1----:R-:W-:-:S04]  /*5190*/  IMAD.WIDE R42, R33, 0x4, R4 ;  /* 0x00000004212a7825 */ /* 0x002fc800078e0204 */
[--C-:B--2---:R-:W-:Y:S01]  /*51a0*/  IMAD.WIDE R40, R31, 0x4, R4.reuse ;  /* 0x000000041f287825 */ /* 0x104fe200078e0204 */
[----:B------:R1:W-:Y:S03]  /*51b0*/  STL.64 [R1+0xa98], R42 ;  /* 0x000a982a01007387 */ /* 0x0003e60000100a00 */
[----:B---3--:R-:W-:Y:S01]  /*51c0*/  IMAD.WIDE R38, R29, 0x4, R4 ;  /* 0x000000041d267825 */ /* 0x008fe200078e0204 */
[----:B------:R2:W-:Y:S03]  /*51d0*/  STL.64 [R1+0xab0], R40 ;  /* 0x000ab02801007387 */ /* 0x0005e60000100a00 */
[C---:B------:R-:W-:Y:S01]  /*51e0*/  IMAD.WIDE R126, R122.reuse, 0x4, R130 ;  /* 0x000000047a7e7825 */ /* 0x040fe200078e0282 */
[----:B------:R3:W-:Y:S03]  /*51f0*/  STL.64 [R1+0xad0], R38 ;  /* 0x000ad02601007387 */ /* 0x0007e60000100a00 */
[----:B------:R-:W-:-:S04]  /*5200*/  IMAD.WIDE R122, R122, 0x4, R2 ;  /* 0x000000047a7a7825 */ /* 0x000fc800078e0202 */
[----:B-1----:R-:W-:-:S04]  /*5210*/  IMAD.WIDE R42, R27, 0x4, R4 ;  /* 0x000000041b2a7825 */ /* 0x002fc800078e0204 */
[--C-:B--2---:R-:W-:Y:S01]  /*5220*/  IMAD.WIDE R40, R25, 0x4, R4.reuse ;  /* 0x0000000419287825 */ /* 0x104fe200078e0204 */
[----:B------:R1:W-:Y:S03]  /*5230*/  STL.64 [R1+0xac0], R42 ;  /* 0x000ac02a01007387 */ /* 0x0003e60000100a00 */
[----:B---3--:R-:W-:Y:S01]  /*5240*/  IMAD.WIDE R38, R23, 0x4, R4 ;  /* 0x0000000417267825 */ /* 0x008fe200078e0204 */
[----:B------:R2:W-:Y:S03]  /*5250*/  STL.64 [R1+0xaa8], R40 ;  /* 0x000aa82801007387 */ /* 0x0005e60000100a00 */
[----:B------:R-:W-:Y:S01]  /*5260*/  IMAD.MOV.U32 R80, RZ, RZ, R124 ;  /* 0x000000ffff507224 */ /* 0x000fe200078e007c */
[----:B------:R3:W-:Y:S01]  /*5270*/  STL.64 [R1+0xae8], R38 ;  /* 0x000ae82601007387 */ /* 0x0007e20000100a00 */
[----:B------:R-:W-:-:S02]  /*5280*/  IMAD R124, R12, 0x1c, RZ ;  /* 0x0000001c0c7c7824 */ /* 0x000fc400078e02ff */
[----:B------:R-:W-:Y:S02]  /*5290*/  IMAD.MOV.U32 R81, RZ, RZ, R125 ;  /* 0x000000ffff517224 */ /* 0x000fe400078e007d */
[----:B-1----:R-:W-:-:S04]  /*52a0*/  IMAD.WIDE R42, R21, 0x4, R4 ;  /* 0x00000004152a7825 */ /* 0x002fc800078e0204 */
[--C-:B--2---:R-:W-:Y:S01]  /*52b0*/  IMAD.WIDE R40, R20, 0x4, R4.reuse ;  /* 0x0000000414287825 */ /* 0x104fe200078e0204 */
[----:B------:R-:W-:Y:S03]  /*52c0*/  STL.64 [R1+0xaf8], R42 ;  /* 0x000af82a01007387 */ /* 0x000fe60000100a00 */
[--C-:B---3--:R-:W-:Y:S01]  /*52d0*/  IMAD.WIDE R38, R19, 0x4, R4.reuse ;  /* 0x0000000413267825 */ /* 0x108fe200078e0204 */
[----:B------:R-:W-:Y:S03]  /*52e0*/  STL.64 [R1+0xb08], R40 ;  /* 0x000b082801007387 */ /* 0x000fe60000100a00 */
[--C-:B------:R-:W-:Y:S01]  /*52f0*/  IMAD.WIDE R20, R18, 0x4, R4.reuse ;  /* 0x0000000412147825 */ /* 0x100fe200078e0204 */
[----:B------:R-:W-:Y:S03]  /*5300*/  STL.64 [R1+0xb18], R38 ;  /* 0x000b182601007387 */ /* 0x000fe60000100a00 */
[--C-:B------:R-:W-:Y:S01]  /*5310*/  IMAD.WIDE R18, R17, 0x4, R4.reuse ;  /* 0x0000000411127825 */ /* 0x100fe200078e0204 */
[----:B------:R1:W-:Y:S03]  /*5320*/  STL.64 [R1+0xb28], R20 ;  /* 0x000b281401007387 */ /* 0x0003e60000100a00 */
[----:B------:R-:W-:Y:S01]  /*5330*/  IMAD.WIDE R16, R16, 0x4, R4 ;  /* 0x0000000410107825 */ /* 0x000fe200078e0204 */
[----:B------:R2:W-:Y:S03]  /*5340*/  STL.64 [R1+0xb38], R18 ;  /* 0x000b381201007387 */ /* 0x0005e60000100a00 */
[C---:B------:R-:W-:Y:S01]  /*5350*/  IMAD.WIDE R154, R124.reuse, 0x4, R130 ;  /* 0x000000047c9a7825 */ /* 0x040fe200078e0282 */
[----:B------:R3:W-:Y:S03]  /*5360*/  STL.64 [R1+0xb48], R16 ;  /* 0x000b481001007387 */ /* 0x0007e60000100a00 */
[----:B------:R-:W-:-:S04]  /*5370*/  IMAD.WIDE R124, R124, 0x4, R2 ;  /* 0x000000047c7c7825 */ /* 0x000fc800078e0202 */
[----:B-1----:R-:W-:-:S04]  /*5380*/  IMAD.WIDE R20, R15, 0x4, R4 ;  /* 0x000000040f147825 */ /* 0x002fc800078e0204 */
[--C-:B--2---:R-:W-:Y:S01]  /*5390*/  IMAD.WIDE R18, R14, 0x4, R4.reuse ;  /* 0x000000040e127825 */ /* 0x104fe200078e0204 */
[----:B------:R-:W-:Y:S03]  /*53a0*/  STL.64 [R1+0xb50], R20 ;  /* 0x000b501401007387 */ /* 0x000fe60000100a00 */
[--C-:B---3--:R-:W-:Y:S01]  /*53b0*/  IMAD.WIDE R16, R13, 0x4, R4.reuse ;  /* 0x000000040d107825 */ /* 0x108fe200078e0204 */
[----:B------:R-:W-:Y:S03]  /*53c0*/  STL.64 [R1+0xb68], R18 ;  /* 0x000b681201007387 */ /* 0x000fe60000100a00 */
[--C-:B------:R-:W-:Y:S01]  /*53d0*/  IMAD.WIDE R14, R11, 0x4, R4.reuse ;  /* 0x000000040b0e7825 */ /* 0x100fe200078e0204 */
[----:B------:R1:W-:Y:S03]  /*53e0*/  STL.64 [R1+0xb78], R16 ;  /* 0x000b781001007387 */ /* 0x0003e60000100a00 */
[----:B------:R-:W-:Y:S01]  /*53f0*/  IMAD.WIDE R10, R10, 0x4, R4 ;  /* 0x000000040a0a7825 */ /* 0x000fe200078e0204 */
[----:B------:R2:W-:Y:S03]  /*5400*/  STL.64 [R1+0xb88], R14 ;  /* 0x000b880e01007387 */ /* 0x0005e60000100a00 */
[----:B------:R-:W-:Y:S01]  /*5410*/  IMAD.SHL.U32 R128, R12, 0x20, RZ ;  /* 0x000000200c807824 */ /* 0x000fe200078e00ff */
[----:B------:R3:W-:Y:S01]  /*5420*/  STL.64 [R1+0xcd8], R10 ;  /* 0x000cd80a01007387 */ /* 0x0007e20000100a00 */
[----:B------:R-:W-:-:S02]  /*5430*/  IMAD.MOV.U32 R71, RZ, RZ, R135 ;  /* 0x000000ffff477224 */ /* 0x000fc400078e0087 */
[----:B------:R-:W-:Y:S02]  /*5440*/  IMAD.MOV.U32 R77, RZ, RZ, R129 ;  /* 0x000000ffff4d7224 */ /* 0x000fe400078e0081 */
[----:B-1----:R-:W-:-:S04]  /*5450*/  IMAD.WIDE R16, R0, 0x4, R4 ;  /* 0x0000000400107825 */ /* 0x002fc800078e0204 */
[--C-:B--2---:R-:W-:Y:S01]  /*5460*/  IMAD.WIDE R14, R6, 0x4, R4.reuse ;  /* 0x00000004060e7825 */ /* 0x104fe200078e0204 */
[----:B------:R-:W-:Y:S03]  /*5470*/  STL.64 [R1+0xd48], R16 ;  /* 0x000d481001007387 */ /* 0x000fe60000100a00 */
[----:B---3--:R-:W-:Y:S01]  /*5480*/  IMAD.WIDE R10, R8, 0x4, R4 ;  /* 0x00000004080a7825 */ /* 0x008fe200078e0204 */
[----:B------:R-:W-:Y:S01]  /*5490*/  IADD3 R4, PT, PT, R28, -0xd, RZ ;  /* 0xfffffff31c047810 */ /* 0x000fe20007ffe0ff */
[----:B------:R-:W1:Y:S01]  /*54a0*/  LDC R8, c[0x0][0x3a0] ;  /* 0x0000e800ff087b82 */ /* 0x000e620000000800 */
[----:B------:R-:W-:Y:S01]  /*54b0*/  STL.64 [R1+0xda8], R14 ;  /* 0x000da80e01007387 */ /* 0x000fe20000100a00 */
[----:B------:R-:W-:Y:S01]  /*54c0*/  VIADD R5, R26, 0xfffffff7 ;  /* 0xfffffff71a057836 */ /* 0x000fe20000000000 */
[----:B------:R-:W-:Y:S01]  /*54d0*/  ISETP.GE.U32.AND P2, PT, R4, 0x7fffff74, PT ;  /* 0x7fffff740400780c */ /* 0x000fe20003f46070 */
[----:B------:R-:W-:Y:S01]  /*54e0*/  VIADD R0, R30, 0xffffffef ;  /* 0xffffffef1e007836 */ /* 0x000fe20000000000 */
[----:B------:R2:W-:Y:S01]  /*54f0*/  STL.64 [R1+0xf78], R222 ;  /* 0x000f78de01007387 */ /* 0x0005e20000100a00 */
[----:B------:R-:W-:Y:S01]  /*5500*/  IMAD.SHL.U32 R6, R250, 0x4, RZ ;  /* 0x00000004fa067824 */ /* 0x000fe200078e00ff */
[----:B------:R-:W-:Y:S01]  /*5510*/  ISETP.GE.U32.AND P6, PT, R5, 0x7fffff78, PT ;  /* 0x7fffff780500780c */ /* 0x000fe20003fc6070 */
[----:B------:R-:W-:Y:S01]  /*5520*/  VIADD R4, R32, 0xffffffeb ;  /* 0xffffffeb20047836 */ /* 0x000fe20000000000 */
[----:B------:R-:W-:Y:S01]  /*5530*/  ISETP.GE.U32.AND P3, PT, R0, 0x7fffff70, PT ;  /* 0x7fffff700000780c */ /* 0x000fe20003f66070 */
[----:B------:R-:W3:Y:S01]  /*5540*/  LDC R5, c[0x0][0x3a0] ;  /* 0x0000e800ff057b82 */ /* 0x000ee20000000800 */
[----:B------:R-:W-:Y:S01]  /*5550*/  IADD3 R0, PT, PT, R34, -0x19, RZ ;  /* 0xffffffe722007810 */ /* 0x000fe20007ffe0ff */
[----:B------:R-:W-:Y:S01]  /*5560*/  VIADD R6, R6, UR4 ;  /* 0x0000000406067c36 */ /* 0x000fe20008000000 */
[----:B------:R-:W-:Y:S01]  /*5570*/  ISETP.GE.U32.AND P5, PT, R4, 0x7fffff6c, PT ;  /* 0x7fffff6c0400780c */ /* 0x000fe20003fa6070 */
[----:B------:R1:W-:Y:S01]  /*5580*/  STL.64 [R1+0xe18], R10 ;  /* 0x000e180a01007387 */ /* 0x0003e20000100a00 */
[----:B------:R-:W-:Y:S01]  /*5590*/  ISETP.GE.U32.AND P0, PT, R0, 0x7fffff68, PT ;  /* 0x7fffff680000780c */ /* 0x000fe20003f06070 */
[----:B------:R-:W-:Y:S01]  /*55a0*/  VIADD R0, R36, 0xffffffe3 ;  /* 0xffffffe324007836 */ /* 0x000fe20000000000 */
[----:B--2---:R-:W-:Y:S01]  /*55b0*/  MOV R223, R105 ;  /* 0x0000006900df7202 */ /* 0x004fe20000000f00 */
[----:B------:R-:W2:Y:S01]  /*55c0*/  LDC R4, c[0x0][0x3a0] ;  /* 0x0000e800ff047b82 */ /* 0x000ea20000000800 */
[----:B------:R-:W-:Y:S01]  /*55d0*/  @!PT LDS RZ, [RZ] ;  /* 0x00000000fffff984 */ /* 0x000fe20000000800 */
[----:B------:R-:W-:Y:S01]  /*55e0*/  @!PT LDS RZ, [RZ] ;  /* 0x00000000fffff984 */ /* 0x000fe20000000800 */
[----:B------:R-:W-:Y:S01]  /*55f0*/  @!PT LDS RZ, [RZ] ;  /* 0x00000000fffff984 */ /* 0x000fe20000000800 */
[----:B------:R-:W-:Y:S01]  /*5600*/  LDGSTS.E [R6], desc[UR8][R130.64], !P1 ;  /* 0x0000000082067fae */ /* 0x000fe2000c9a1008 */
[----:B------:R-:W-:-:S03]  /*5610*/  IMAD.WIDE R134, R128, 0x4, R130 ;  /* 0x0000000480867825 */ /* 0x000fc600078e0282 */
[----:B------:R-:W-:Y:S01]  /*5620*/  LDGSTS.E [R6+0x100], desc[UR8][R2.64], !P1 ;  /* 0x0010000002067fae */ /* 0x000fe2000c9a1008 */
[----:B------:R-:W-:Y:S01]  /*5630*/  ISETP.GE.U32.AND P1, PT, R0, 0x7fffff64, PT ;  /* 0x7fffff640000780c */ /* 0x000fe20003f26070 */
[----:B-1----:R-:W-:Y:S01]  /*5640*/  VIADD R0, R8, 0xffffffdf ;  /* 0xffffffdf08007836 */ /* 0x002fe20000000000 */
[----:B------:R-:W1:Y:S01]  /*5650*/  LDC R10, c[0x0][0x3a0] ;  /* 0x0000e800ff0a7b82 */ /* 0x000e620000000800 */
[----:B------:R-:W-:Y:S01]  /*5660*/  LDGSTS.E [R6+0x800], desc[UR8][R106.64], !P4 ;  /* 0x008000006a067fae */ /* 0x000fe2000e1a1008 */
[----:B------:R-:W-:Y:S02]  /*5670*/  IMAD.MOV.U32 R74, RZ, RZ, R132 ;  /* 0x000000ffff4a7224 */ /* 0x000fe400078e0084 */
[----:B------:R-:W-:Y:S01]  /*5680*/  IMAD.WIDE R128, R128, 0x4, R2 ;  /* 0x0000000480807825 */ /* 0x000fe200078e0202 */
[----:B------:R1:W-:Y:S01]  /*5690*/  LDGSTS.E [R6+0x900], desc[UR8][R108.64], !P4 ;  /* 0x009000006c067fae */ /* 0x0003e2000e1a1008 */
[----:B------:R-:W-:Y:S02]  /*56a0*/  ISETP.GE.U32.AND P4, PT, R0, 0x7fffff60, PT ;  /* 0x7fffff600000780c */ /* 0x000fe40003f86070 */
[----:B------:R-:W1:Y:S01]  /*56b0*/  LDC R8, c[0x0][0x3a0] ;  /* 0x0000e800ff087b82 */ /* 0x000e620000000800 */
[----:B---3--:R-:W-:Y:S01]  /*56c0*/  VIADD R0, R5, 0xffffffdb ;  /* 0xffffffdb05007836 */ /* 0x008fe20000000000 */
[----:B------:R3:W-:Y:S01]  /*56d0*/  LDGSTS.E [R6+0x1000], desc[UR8][R114.64], !P6 ;  /* 0x0100000072067fae */ /* 0x0007e2000f1a1008 */
[----:B------:R-:W-:-:S02]  /*56e0*/  IMAD R132, R12, 0x24, RZ ;  /* 0x000000240c847824 */ /* 0x000fc400078e02ff */
[----:B------:R-:W-:Y:S01]  /*56f0*/  IMAD.MOV.U32 R68, RZ, RZ, R136 ;  /* 0x000000ffff447224 */ /* 0x000fe200078e0088 */
[----:B------:R-:W-:Y:S01]  /*5700*/  LDGSTS.E [R6+0x1100], desc[UR8][R110.64], !P6 ;  /* 0x011000006e067fae */ /* 0x000fe2000f1a1008 */
[----:B------:R-:W-:Y:S01]  /*5710*/  ISETP.GE.U32.AND P6, PT, R0, 0x7fffff5c, PT ;  /* 0x7fffff5c0000780c */ /* 0x000fe20003fc6070 */
[----:B------:R-:W3:Y:S01]  /*5720*/  LDC R5, c[0x0][0x3a0] ;  /* 0x0000e800ff057b82 */ /* 0x000ee20000000800 */
[----:B--2---:R-:W-:Y:S01]  /*5730*/  IADD3 R0, PT, PT, R4, -0x29, RZ ;  /* 0xffffffd704007810 */ /* 0x004fe20007ffe0ff */
[----:B------:R-:W-:Y:S01]  /*5740*/  LDGSTS.E [R6+0x1800], desc[UR8][R138.64], !P2 ;  /* 0x018000008a067fae */ /* 0x000fe2000d1a1008 */
[----:B------:R-:W-:Y:S02]  /*5750*/  IMAD.MOV.U32 R75, RZ, RZ, R133 ;  /* 0x000000ffff4b7224 */ /* 0x000fe400078e0085 */
[----:B------:R-:W-:Y:S01]  /*5760*/  IMAD.WIDE R162, R132, 0x4, R130 ;  /* 0x0000000484a27825 */ /* 0x000fe200078e0282 */
[----:B------:R-:W-:Y:S01]  /*5770*/  LDGSTS.E [R6+0x1900], desc[UR8][R112.64], !P2 ;  /* 0x0190000070067fae */ /* 0x000fe2000d1a1008 */
[----:B------:R-:W-:Y:S01]  /*5780*/  ISETP.GE.U32.AND P2, PT, R0, 0x7fffff58, PT ;  /* 0x7fffff580000780c */ /* 0x000fe20003f46070 */
[----:B------:R-:W2:Y:S01]  /*5790*/  LDC R11, c[0x0][0x3a0] ;  /* 0x0000e800ff0b7b82 */ /* 0x000ea20000000800 */
[----:B------:R-:W-:Y:S01]  /*57a0*/  IMAD.WIDE R132, R132, 0x4, R2 ;  /* 0x0000000484847825 */ /* 0x000fe200078e0202 */
[----:B------:R-:W-:Y:S03]  /*57b0*/  LDGSTS.E [R6+0x2000], desc[UR8][R120.64], !P3 ;  /* 0x0200000078067fae */ /* 0x000fe6000d9a1008 */
[----:B------:R-:W-:Y:S01]  /*57c0*/  IMAD R136, R12, 0x28, RZ ;  /* 0x000000280c887824 */ /* 0x000fe200078e02ff */
[----:B------:R1:W-:Y:S01]  /*57d0*/  LDGSTS.E [R6+0x2100], desc[UR8][R116.64], !P3 ;  /* 0x0210000074067fae */ /* 0x0003e2000d9a1008 */
[----:B------:R-:W-:Y:S01]  /*57e0*/  IMAD.MOV.U32 R102, RZ, RZ, R142 ;  /* 0x000000ffff667224 */ /* 0x000fe200078e008e */
[----:B------:R-:W2:Y:S01]  /*57f0*/  LDC R14, c[0x0][0x3a0] ;  /* 0x0000e800ff0e7b82 */ /* 0x000ea20000000800 */
[----:B-1----:R-:W-:Y:S01]  /*5800*/  VIADD R0, R8, 0xffffffd3 ;  /* 0xffffffd308007836 */ /* 0x002fe20000000000 */
[----:B------:R-:W-:Y:S01]  /*5810*/  LDGSTS.E [R6+0x2800], desc[UR8][R146.64], !P5 ;  /* 0x0280000092067fae */ /* 0x000fe2000e9a1008 */
[----:B------:R-:W-:-:S02]  /*5820*/  IMAD.MOV.U32 R69, RZ, RZ, R137 ;  /* 0x000000ffff457224 */ /* 0x000fc400078e0089 */
[----:B------:R-:W-:Y:S01]  /*5830*/  IMAD.WIDE R142, R136, 0x4, R130 ;  /* 0x00000004888e7825 */ /* 0x000fe200078e0282 */
[----:B------:R-:W-:Y:S01]  /*5840*/  ISETP.GE.U32.AND P3, PT, R0, 0x7fffff54, PT ;  /* 0x7fffff540000780c */ /* 0x000fe20003f66070 */
[----:B------:R-:W-:Y:S01]  /*5850*/  LDGSTS.E [R6+0x2900], desc[UR8][R118.64], !P5 ;  /* 0x0290000076067fae */ /* 0x000fe2000e9a1008 */
[----:B------:R-:W1:Y:S01]  /*5860*/  LDC R8, c[0x0][0x3a0] ;  /* 0x0000e800ff087b82 */ /* 0x000e620000000800 */
[----:B----4-:R-:W-:Y:S01]  /*5870*/  IADD3 R0, PT, PT, R9, -0x31, RZ ;  /* 0xffffffcf09007810 */ /* 0x010fe20007ffe0ff */
[----:B---3--:R-:W-:Y:S01]  /*5880*/  VIADD R4, R5, 0xffffffcb ;  /* 0xffffffcb05047836 */ /* 0x008fe20000000000 */
[----:B------:R-:W-:Y:S01]  /*5890*/  LDGSTS.E [R6+0x3000], desc[UR8][R126.64], !P0 ;  /* 0x030000007e067fae */ /* 0x000fe2000c1a1008 */
[----:B------:R-:W-:Y:S01]  /*58a0*/  IMAD.WIDE R136, R136, 0x4, R2 ;  /* 0x0000000488887825 */ /* 0x000fe200078e0202 */
[----:B------:R-:W-:Y:S02]  /*58b0*/  ISETP.GE.U32.AND P5, PT, R0, 0x7fffff50, PT ;  /* 0x7fffff500000780c */ /* 0x000fe40003fa6070 */
[----:B------:R-:W-:Y:S01]  /*58c0*/  LDGSTS.E [R6+0x3100], desc[UR8][R122.64], !P0 ;  /* 0x031000007a067fae */ /* 0x000fe2000c1a1008 */
[----:B------:R-:W3:Y:S01]  /*58d0*/  LDC R9, c[0x0][0x3a0] ;  /* 0x0000e800ff097b82 */ /* 0x000ee20000000800 */
[----:B------:R-:W-:Y:S01]  /*58e0*/  ISETP.GE.U32.AND P0, PT, R4, 0x7fffff4c, PT ;  /* 0x7fffff4c0400780c */ /* 0x000fe20003f06070 */
[----:B------:R-:W-:Y:S01]  /*58f0*/  IMAD R140, R12, 0x2c, RZ ;  /* 0x0000002c0c8c7824 */ /* 0x000fe200078e02ff */
[----:B------:R-:W-:Y:S01]  /*5900*/  IADD3 R0, PT, PT, R10, -0x39, RZ ;  /* 0xffffffc70a007810 */ /* 0x000fe20007ffe0ff */
[----:B------:R-:W-:Y:S01]  /*5910*/  LDGSTS.E [R6+0x3800], desc[UR8][R154.64], !P1 ;  /* 0x038000009a067fae */ /* 0x000fe2000c9a1008 */
[----:B------:R-:W-:-:S02]  /*5920*/  IMAD.MOV.U32 R85, RZ, RZ, R141 ;  /* 0x000000ffff557224 */ /* 0x000fc400078e008d */
[----:B------:R-:W-:Y:S01]  /*5930*/  IMAD.WIDE R170, R140, 0x4, R130 ;  /* 0x000000048caa7825 */ /* 0x000fe200078e0282 */
[----:B------:R-:W4:Y:S01]  /*5940*/  LDC R4, c[0x0][0x3a0] ;  /* 0x0000e800ff047b82 */ /* 0x000f220000000800 */
[----:B------:R-:W-:Y:S01]  /*5950*/  LDGSTS.E [R6+0x3900], desc[UR8][R124.64], !P1 ;  /* 0x039000007c067fae */ /* 0x000fe2000c9a1008 */
[----:B------:R-:W-:Y:S01]  /*5960*/  ISETP.GE.U32.AND P1, PT, R0, 0x7fffff48, PT ;  /* 0x7fffff480000780c */ /* 0x000fe20003f26070 */
[----:B------:R-:W-:Y:S02]  /*5970*/  IMAD.WIDE R140, R140, 0x4, R2 ;  /* 0x000000048c8c7825 */ /* 0x000fe400078e0202 */
[----:B------:R-:W-:Y:S02]  /*5980*/  LDGSTS.E [R6+0x4000], desc[UR8][R134.64], !P4 ;  /* 0x0400000086067fae */ /* 0x000fe4000e1a1008 */
[----:B------:R-:W-:Y:S01]  /*5990*/  IMAD R144, R12, 0x30, RZ ;  /* 0x000000300c907824 */ /* 0x000fe200078e02ff */
[----:B------:R-:W4:Y:S01]  /*59a0*/  LDC R5, c[0x0][0x3a0] ;  /* 0x0000e800ff057b82 */ /* 0x000f220000000800 */
[----:B-1----:R-:W-:Y:S01]  /*59b0*/  VIADD R0, R8, 0xffffffc3 ;  /* 0xffffffc308007836 */ /* 0x002fe20000000000 */
[----:B------:R-:W-:Y:S01]  /*59c0*/  LDGSTS.E [R6+0x4100], desc[UR8][R128.64], !P4 ;  /* 0x0410000080067fae */ /* 0x000fe2000e1a1008 */
[----:B------:R-:W-:-:S02]  /*59d0*/  IMAD.MOV.U32 R61, RZ, RZ, R145 ;  /* 0x000000ffff3d7224 */ /* 0x000fc400078e0091 */
[----:B------:R-:W-:Y:S01]  /*59e0*/  IMAD.WIDE R150, R144, 0x4, R130 ;  /* 0x0000000490967825 */ /* 0x000fe200078e0282 */
[----:B------:R-:W-:Y:S01]  /*59f0*/  ISETP.GE.U32.AND P4, PT, R0, 0x7fffff44, PT ;  /* 0x7fffff440000780c */ /* 0x000fe20003f86070 */
[----:B------:R-:W-:Y:S01]  /*5a00*/  LDGSTS.E [R6+0x4800], desc[UR8][R162.64], !P6 ;  /* 0x04800000a2067fae */ /* 0x000fe2000f1a1008 */
[----:B------:R-:W1:Y:S01]  /*5a10*/  LDC R8, c[0x0][0x3a0] ;  /* 0x0000e800ff087b82 */ /* 0x000e620000000800 */
[----:B---3--:R-:W-:Y:S02]  /*5a20*/  VIADD R0, R9, 0xffffffbf ;  /* 0xffffffbf09007836 */ /* 0x008fe40000000000 */
[----:B------:R-:W-:Y:S01]  /*5a30*/  LDGSTS.E [R6+0x4900], desc[UR8][R132.64], !P6 ;  /* 0x0490000084067fae */ /* 0x000fe2000f1a1008 */
[----:B------:R-:W-:Y:S02]  /*5a40*/  IMAD.WIDE R144, R144, 0x4, R2 ;  /* 0x0000000490907825 */ /* 0x000fe400078e0202 */
[----:B------:R-:W-:Y:S01]  /*5a50*/  ISETP.GE.U32.AND P6, PT, R0, 0x7fffff40, PT ;  /* 0x7fffff400000780c */ /* 0x000fe20003fc6070 */
[----:B------:R-:W-:Y:S01]  /*5a60*/  LDGSTS.E [R6+0x5000], desc[UR8][R142.64], !P2 ;  /* 0x050000008e067fae */ /* 0x000fe2000d1a1008 */
[----:B--2---:R-:W-:Y:S01]  /*5a70*/  IADD3 R0, PT, PT, R11, -0x45, RZ ;  /* 0xffffffbb0b007810 */ /* 0x004fe20007ffe0ff */
[----:B------:R-:W2:Y:S01]  /*5a80*/  LDC R9, c[0x0][0x3a0] ;  /* 0x0000e800ff097b82 */ /* 0x000ea20000000800 */
[----:B------:R-:W-:Y:S01]  /*5a90*/  IMAD R148, R12, 0x34, RZ ;  /* 0x000000340c947824 */ /* 0x000fe200078e02ff */
[----:B------:R3:W-:Y:S01]  /*5aa0*/  LDGSTS.E [R6+0x5100], desc[UR8][R136.64], !P2 ;  /* 0x0510000088067fae */ /* 0x0007e2000d1a1008 */
[----:B------:R-:W-:Y:S01]  /*5ab0*/  ISETP.GE.U32.AND P2, PT, R0, 0x7fffff3c, PT ;  /* 0x7fffff3c0000780c */ /* 0x000fe20003f46070 */
[----:B----4-:R-:W-:-:S02]  /*5ac0*/  VIADD R0, R4, 0xffffffb7 ;  /* 0xffffffb704007836 */ /* 0x010fc40000000000 */
[----:B------:R-:W-:Y:S01]  /*5ad0*/  LDGSTS.E [R6+0x5800], desc[UR8][R170.64], !P3 ;  /* 0x05800000aa067fae */ /* 0x000fe2000d9a1008 */
[----:B------:R-:W-:Y:S01]  /*5ae0*/  IMAD R152, R12, 0x38, RZ ;  /* 0x000000380c987824 */ /* 0x000fe200078e02ff */
[----:B------:R-:W4:Y:S01]  /*5af0*/  LDC R10, c[0x0][0x3a0] ;  /* 0x0000e800ff0a7b82 */ /* 0x000f220000000800 */
[----:B------:R-:W-:Y:S01]  /*5b00*/  IMAD.WIDE R178, R148, 0x4, R130 ;  /* 0x0000000494b27825 */ /* 0x000fe200078e0282 */
[----:B------:R-:W-:Y:S01]  /*5b10*/  LDGSTS.E [R6+0x5900], desc[UR8][R140.64], !P3 ;  /* 0x059000008c067fae */ /* 0x000fe2000d9a1008 */
[----:B------:R-:W-:Y:S02]  /*5b20*/  ISETP.GE.U32.AND P3, PT, R0, 0x7fffff38, PT ;  /* 0x7fffff380000780c */ /* 0x000fe40003f66070 */
[----:B------:R-:W-:Y:S01]  /*5b30*/  VIADD R0, R5, 0xffffffb3 ;  /* 0xffffffb305007836 */ /* 0x000fe20000000000 */
[----:B------:R-:W-:Y:S01]  /*5b40*/  LDGSTS.E [R6+0x6000], desc[UR8][R150.64], !P5 ;  /* 0x0600000096067fae */ /* 0x000fe2000e9a1008 */
[----:B------:R-:W-:Y:S01]  /*5b50*/  IMAD.WIDE R148, R148, 0x4, R2 ;  /* 0x0000000494947825 */ /* 0x000fe200078e0202 */
[----:B------:R-:W3:Y:S02]  /*5b60*/  LDC R5, c[0x0][0x3a0] ;  /* 0x0000e800ff057b82 */ /* 0x000ee40000000800 */
[----:B------:R-:W-:Y:S01]  /*5b70*/  LDGSTS.E [R6+0x6100], desc[UR8][R144.64], !P5 ;  /* 0x0610000090067fae */ /* 0x000fe2000e9a1008 */
[----:B------:R-:W-:Y:S01]  /*5b80*/  ISETP.GE.U32.AND P5, PT, R0, 0x7fffff34, PT ;  /* 0x7fffff340000780c */ /* 0x000fe20003fa6070 */
[----:B------:R-:W-:Y:S01]  /*5b90*/  IMAD.WIDE R158, R152, 0x4, R130 ;  /* 0x00000004989e7825 */ /* 0x000fe200078e0282 */
[----:B-1----:R-:W-:Y:S01]  /*5ba0*/  IADD3 R0, PT, PT, R8, -0x51, RZ ;  /* 0xffffffaf08007810 */ /* 0x002fe20007ffe0ff */
[----:B------:R1:W-:Y:S02]  /*5bb0*/  LDGSTS.E [R6+0x6800], desc[UR8][R178.64], !P0 ;  /* 0x06800000b2067fae */ /* 0x0003e4000c1a1008 */
[----:B------:R-:W1:Y:S01]  /*5bc0*/  LDC R8, c[0x0][0x3a0] ;  /* 0x0000e800ff087b82 */ /* 0x000e620000000800 */
[----:B------:R-:W-:Y:S01]  /*5bd0*/  IMAD R156, R12, 0x3c, RZ ;  /* 0x0000003c0c9c7824 */ /* 0x000fe200078e02ff */
[----:B------:R-:W-:Y:S01]  /*5be0*/  LDGSTS.E [R6+0x6900], desc[UR8][R148.64], !P0 ;  /* 0x0690000094067fae */ /* 0x000fe2000c1a1008 */
[----:B------:R-:W-:Y:S01]  /*5bf0*/  IMAD.WIDE R152, R152, 0x4, R2 ;  /* 0x0000000498987825 */ /* 0x000fe200078e0202 */
[----:B------:R-:W-:-:S02]  /*5c00*/  ISETP.GE.U32.AND P0, PT, R0, 0x7fffff30, PT ;  /* 0x7fffff300000780c */ /* 0x000fc40003f06070 */
[----:B------:R-:W-:Y:S01]  /*5c10*/  LDGSTS.E [R6+0x7000], desc[UR8][R158.64], !P1 ;  /* 0x070000009e067fae */ /* 0x000fe2000c9a1008 */
[----:B--2---:R-:W-:Y:S01]  /*5c20*/  VIADD R4, R9, 0xffffffab ;  /* 0xffffffab09047836 */ /* 0x004fe20000000000 */
[----:B------:R-:W2:Y:S01]  /*5c30*/  LDC R11, c[0x0][0x3a0] ;  /* 0x0000e800ff0b7b82 */ /* 0x000ea20000000800 */
[----:B------:R-:W-:Y:S01]  /*5c40*/  IMAD.WIDE R186, R156, 0x4, R130 ;  /* 0x000000049cba7825 */ /* 0x000fe200078e0282 */
[----:B------:R1:W-:Y:S01]  /*5c50*/  LDGSTS.E [R6+0x7100], desc[UR8][R152.64], !P1 ;  /* 0x0710000098067fae */ /* 0x0003e2000c9a1008 */
[----:B----4-:R-:W-:Y:S02]  /*5c60*/  IADD3 R0, PT, PT, R10, -0x59, RZ ;  /* 0xffffffa70a007810 */ /* 0x010fe40007ffe0ff */
[----:B------:R-:W-:Y:S01]  /*5c70*/  IMAD.WIDE R156, R156, 0x4, R2 ;  /* 0x000000049c9c7825 */ /* 0x000fe200078e0202 */
[----:B------:R-:W-:Y:S01]  /*5c80*/  ISETP.GE.U32.AND P1, PT, R4, 0x7fffff2c, PT ;  /* 0x7fffff2c0400780c */ /* 0x000fe20003f26070 */
[----:B------:R-:W-:Y:S01]  /*5c90*/  LDGSTS.E [R6+0x7800], desc[UR8][R186.64], !P4 ;  /* 0x07800000ba067fae */ /* 0x000fe2000e1a1008 */
[----:B------:R-:W4:Y:S01]  /*5ca0*/  LDC R4, c[0x0][0x3a0] ;  /* 0x0000e800ff047b82 */ /* 0x000f220000000800 */
[----:B------:R-:W-:-:S02]  /*5cb0*/  IMAD.SHL.U32 R160, R12, 0x40, RZ ;  /* 0x000000400ca07824 */ /* 0x000fc400078e00ff */
[----:B------:R-:W-:Y:S01]  /*5cc0*/  LDGSTS.E [R6+0x7900], desc[UR8][R156.64], !P4 ;  /* 0x079000009c067fae */ /* 0x000fe2000e1a1008 */
[----:B------:R-:W-:Y:S01]  /*5cd0*/  ISETP.GE.U32.AND P4, PT, R0, 0x7fffff28, PT ;  /* 0x7fffff280000780c */ /* 0x000fe20003f86070 */
[C---:B------:R-:W-:Y:S02]  /*5ce0*/  IMAD.WIDE R166, R160.reuse, 0x4, R130 ;  /* 0x00000004a0a67825 */ /* 0x040fe400078e0282 */
[----:B------:R-:W-:Y:S01]  /*5cf0*/  STL.64 [R1+0xf80], R106 ;  /* 0x000f806a01007387 */ /* 0x000fe20000100a00 */
[----:B------:R-:W4:Y:S01]  /*5d00*/  LDC R9, c[0x0][0x3a0] ;  /* 0x0000e800ff097b82 */ /* 0x000f220000000800 */
[----:B------:R-:W-:Y:S02]  /*5d10*/  IMAD.WIDE R160, R160, 0x4, R2 ;  /* 0x00000004a0a07825 */ /* 0x000fe400078e0202 */
[----:B------:R-:W-:Y:S02]  /*5d20*/  LDGSTS.E [R6+0x8000], desc[UR8][R166.64], !P6 ;  /* 0x08000000a6067fae */ /* 0x000fe4000f1a1008 */
[----:B---3--:R-:W-:-:S02]  /*5d30*/  VIADD R0, R5, 0xffffffa3 ;  /* 0xffffffa305007836 */ /* 0x008fc40000000000 */
[----:B------:R-:W-:Y:S01]  /*5d40*/  IMAD R164, R12, 0x44, RZ ;  /* 0x000000440ca47824 */ /* 0x000fe200078e02ff */
[----:B------:R-:W3:Y:S01]  /*5d50*/  LDC R5, c[0x0][0x3a0] ;  /* 0x0000e800ff057b82 */ /* 0x000ee20000000800 */
[----:B------:R-:W-:Y:S01]  /*5d60*/  LDGSTS.E [R6+0x8100], desc[UR8][R160.64], !P6 ;  /* 0x08100000a0067fae */ /* 0x000fe2000f1a1008 */
[----:B------:R-:W-:Y:S01]  /*5d70*/  ISETP.GE.U32.AND P6, PT, R0, 0x7fffff24, PT ;  /* 0x7fffff240000780c */ /* 0x000fe20003fc6070 */
[C---:B------:R-:W-:Y:S02]  /*5d80*/  IMAD.WIDE R194, R164.reuse, 0x4, R130 ;  /* 0x00000004a4c27825 */ /* 0x040fe400078e0282 */
[----:B------:R2:W-:Y:S02]  /*5d90*/  STL.64 [R1+0xf88], R108 ;  /* 0x000f886c01007387 */ /* 0x0005e40000100a00 */
[----:B------:R-:W-:Y:S01]  /*5da0*/  IMAD.WIDE R164, R164, 0x4, R2 ;  /* 0x00000004a4a47825 */ /* 0x000fe200078e0202 */
[----:B------:R-:W3:Y:S01]  /*5db0*/  LDC R10, c[0x0][0x3a0] ;  /* 0x0000e800ff0a7b82 */ /* 0x000ee20000000800 */
[----:B------:R-:W-:Y:S02]  /*5dc0*/  LDGSTS.E [R6+0x8800], desc[UR8][R194.64], !P2 ;  /* 0x08800000c2067fae */ /* 0x000fe4000d1a1008 */
[----:B-1----:R-:W-:-:S02]  /*5dd0*/  VIADD R0, R8, 0xffffff9f ;  /* 0xffffff9f08007836 */ /* 0x002fc40000000000 */
[C---:B------:R-:W-:Y:S01]  /*5de0*/  IMAD R168, R12.reuse, 0x48, RZ ;  /* 0x000000480ca87824 */ /* 0x040fe200078e02ff */
[----:B------:R-:W-:Y:S01]  /*5df0*/  LDGSTS.E [R6+0x8900], desc[UR8][R164.64], !P2 ;  /* 0x08900000a4067fae */ /* 0x000fe2000d1a1008 */
[----:B------:R-:W-:Y:S01]  /*5e00*/  IMAD R172, R12, 0x4c, RZ ;  /* 0x0000004c0cac7824 */ /* 0x000fe200078e02ff */
[----:B------:R-:W1:Y:S01]  /*5e10*/  LDC R8, c[0x0][0x3a0] ;  /* 0x0000e800ff087b82 */ /* 0x000e620000000800 */
[----:B------:R-:W-:Y:S01]  /*5e20*/  IMAD.WIDE R174, R168, 0x4, R130 ;  /* 0x00000004a8ae7825 */ /* 0x000fe200078e0282 */
[----:B------:R-:W-:Y:S01]  /*5e30*/  ISETP.GE.U32.AND P2, PT, R0, 0x7fffff20, PT ;  /* 0x7fffff200000780c */ /* 0x000fe20003f46070 */
[----:B------:R4:W-:Y:S01]  /*5e40*/  STL.64 [R1+0xf90], R114 ;  /* 0x000f907201007387 */ /* 0x0009e20000100a00 */
[----:B--2---:R-:W-:Y:S01]  /*5e50*/  IADD3 R0, PT, PT, R11, -0x65, RZ ;  /* 0xffffff9b0b007810 */ /* 0x004fe20007ffe0ff */
[----:B------:R-:W-:Y:S01]  /*5e60*/  IMAD.WIDE R168, R168, 0x4, R2 ;  /* 0x00000004a8a87825 */ /* 0x000fe200078e0202 */
[----:B------:R-:W-:Y:S01]  /*5e70*/  MOV R109, R101 ;  /* 0x00000065006d7202 */ /* 0x000fe20000000f00 */
[----:B------:R-:W-:Y:S01]  /*5e80*/  LDGSTS.E [R6+0x9000], desc[UR8][R174.64], !P3 ;  /* 0x09000000ae067fae */ /* 0x000fe2000d9a1008 */
[----:B------:R-:W2:Y:S01]  /*5e90*/  LDC R11, c[0x0][0x3a0] ;  /* 0x0000e800ff0b7b82 */ /* 0x000ea20000000800 */
[----:B------:R-:W-:-:S02]  /*5ea0*/  IMAD.WIDE R202, R172, 0x4, R130 ;  /* 0x00000004acca7825 */ /* 0x000fc400078e0282 */
[----:B------:R-:W-:Y:S01]  /*5eb0*/  LDGSTS.E [R6+0x9100], desc[UR8][R168.64], !P3 ;  /* 0x09100000a8067fae */ /* 0x000fe2000d9a1008 */
[----:B------:R-:W-:Y:S01]  /*5ec0*/  ISETP.GE.U32.AND P3, PT, R0, 0x7fffff1c, PT ;  /* 0x7fffff1c0000780c */ /* 0x000fe20003f66070 */
[----:B------:R-:W-:Y:S02]  /*5ed0*/  IMAD.WIDE R172, R172, 0x4, R2 ;  /* 0x00000004acac7825 */ /* 0x000fe400078e0202 */
[----:B------:R-:W-:Y:S01]  /*5ee0*/  LDGSTS.E [R6+0x9800], desc[UR8][R202.64], !P5 ;  /* 0x09800000ca067fae */ /* 0x000fe2000e9a1008 */
[----:B----4-:R-:W-:Y:S01]  /*5ef0*/  MOV R114, R240 ;  /* 0x000000f000727202 */ /* 0x010fe20000000f00 */
[----:B------:R-:W-:Y:S02]  /*5f00*/  VIADD R0, R4, 0xffffff97 ;  /* 0xffffff9704007836 */ /* 0x000fe40000000000 */
[----:B------:R-:W-:Y:S01]  /*5f10*/  IMAD R176, R12, 0x50, RZ ;  /* 0x000000500cb07824 */ /* 0x000fe200078e02ff */
[----:B------:R-:W4:Y:S01]  /*5f20*/  LDC R4, c[0x0][0x3a0] ;  /* 0x0000e800ff047b82 */ /* 0x000f220000000800 */
[----:B------:R-:W-:Y:S01]  /*5f30*/  LDGSTS.E [R6+0x9900], desc[UR8][R172.64], !P5 ;  /* 0x09900000ac067fae */ /* 0x000fe2000e9a1008 */
[----:B------:R-:W-:Y:S01]  /*5f40*/  ISETP.GE.U32.AND P5, PT, R0, 0x7fffff18, PT ;  /* 0x7fffff180000780c */ /* 0x000fe20003fa6070 */
[----:B------:R-:W-:-:S02]  /*5f50*/  IMAD.WIDE R182, R176, 0x4, R130 ;  /* 0x00000004b0b67825 */ /* 0x000fc400078e0282 */
[----:B------:R-:W-:Y:S02]  /*5f60*/  STL.64 [R1+0xf98], R110 ;  /* 0x000f986e01007387 */ /* 0x000fe40000100a00 */
[----:B------:R-:W-:Y:S02]  /*5f70*/  IMAD.WIDE R176, R176, 0x4, R2 ;  /* 0x00000004b0b07825 */ /* 0x000fe400078e0202 */
[----:B------:R-:W-:Y:S02]  /*5f80*/  LDGSTS.E [R6+0xa000], desc[UR8][R182.64], !P0 ;  /* 0x0a000000b6067fae */ /* 0x000fe4000c1a1008 */
[----:B---3--:R-:W-:Y:S02]  /*5f90*/  VIADD R0, R5, 0xffffff93 ;  /* 0xffffff9305007836 */ /* 0x008fe40000000000 */
[----:B------:R-:W-:Y:S01]  /*5fa0*/  IMAD R180, R12, 0x54, RZ ;  /* 0x000000540cb47824 */ /* 0x000fe200078e02ff */
[----:B------:R-:W3:Y:S01]  /*5fb0*/  LDC R5, c[0x0][0x3a0] ;  /* 0x0000e800ff057b82 */ /* 0x000ee20000000800 */
[----:B------:R-:W-:Y:S01]  /*5fc0*/  LDGSTS.E [R6+0xa100], desc[UR8][R176.64], !P0 ;  /* 0x0a100000b0067fae */ /* 0x000fe2000c1a1008 */
[----:B------:R-:W-:Y:S01]  /*5fd0*/  ISETP.GE.U32.AND P0, PT, R0, 0x7fffff14, PT ;  /* 0x7fffff140000780c */ /* 0x000fe20003f06070 */
[----:B------:R-:W-:Y:S01]  /*5fe0*/  IMAD.WIDE R210, R180, 0x4, R130 ;  /* 0x00000004b4d27825 */ /* 0x000fe200078e0282 */
[----:B-1----:R-:W-:Y:S01]  /*5ff0*/  IADD3 R0, PT, PT, R8, -0x71, RZ ;  /* 0xffffff8f08007810 */ /* 0x002fe20007ffe0ff */
[----:B------:R-:W-:Y:S02]  /*6000*/  STL.64 [R1+0xfa0], R138 ;  /* 0x000fa08a01007387 */ /* 0x000fe40000100a00 */
[----:B------:R-:W-:Y:S01]  /*6010*/  IMAD.WIDE R180, R180, 0x4, R2 ;  /* 0x00000004b4b47825 */ /* 0x000fe200078e0202 */
[----:B------:R-:W1:Y:S01]  /*6020*/  LDC R8, c[0x0][0x3a0] ;  /* 0x0000e800ff087b82 */ /* 0x000e620000000800 */
[----:B------:R-:W-:Y:S02]  /*6030*/  LDGSTS.E [R6+0xa800], desc[UR8][R210.64], !P1 ;  /* 0x0a800000d2067fae */ /* 0x000fe4000c9a1008 */
[----:B------:R-:W-:-:S02]  /*6040*/  IMAD R184, R12, 0x58, RZ ;  /* 0x000000580cb87824 */ /* 0x000fc400078e02ff */
[----:B------:R-:W-:Y:S01]  /*6050*/  LDGSTS.E [R6+0xa900], desc[UR8][R180.64], !P1 ;  /* 0x0a900000b4067fae */ /* 0x000fe2000c9a1008 */
[----:B------:R-:W-:Y:S01]  /*6060*/  ISETP.GE.U32.AND P1, PT, R0, 0x7fffff10, PT ;  /* 0x7fffff100000780c */ /* 0x000fe20003f26070 */
[C---:B------:R-:W-:Y:S02]  /*6070*/  IMAD.WIDE R190, R184.reuse, 0x4, R130 ;  /* 0x00000004b8be7825 */ /* 0x040fe400078e0282 */
[----:B------:R-:W-:Y:S02]  /*6080*/  STL.64 [R1+0xfa8], R112 ;  /* 0x000fa87001007387 */ /* 0x000fe40000100a00 */
[----:B------:R-:W-:Y:S02]  /*6090*/  IMAD.WIDE R184, R184, 0x4, R2 ;  /* 0x00000004b8b87825 */ /* 0x000fe400078e0202 */
[----:B------:R-:W-:Y:S02]  /*60a0*/  LDGSTS.E [R6+0xb000], desc[UR8][R190.64], !P4 ;  /* 0x0b000000be067fae */ /* 0x000fe4000e1a1008 */
[----:B------:R-:W-:-:S02]  /*60b0*/  VIADD R0, R9, 0xffffff8b ;  /* 0xffffff8b09007836 */ /* 0x000fc40000000000 */
[----:B------:R-:W-:Y:S01]  /*60c0*/  IMAD R188, R12, 0x5c, RZ ;  /* 0x0000005c0cbc7824 */ /* 0x000fe200078e02ff */
[----:B------:R-:W2:Y:S01]  /*60d0*/  LDC R9, c[0x0][0x3a0] ;  /* 0x0000e800ff097b82 */ /* 0x000ea20000000800 */
[----:B------:R-:W-:Y:S01]  /*60e0*/  LDGSTS.E [R6+0xb100], desc[UR8][R184.64], !P4 ;  /* 0x0b100000b8067fae */ /* 0x000fe2000e1a1008 */
[----:B------:R-:W-:Y:S01]  /*60f0*/  ISETP.GE.U32.AND P4, PT, R0, 0x7fffff0c, PT ;  /* 0x7fffff0c0000780c */ /* 0x000fe20003f86070 */
[C---:B------:R-:W-:Y:S02]  /*6100*/  IMAD.WIDE R218, R188.reuse, 0x4, R130 ;  /* 0x00000004bcda7825 */ /* 0x040fe400078e0282 */
[----:B------:R-:W-:Y:S02]  /*6110*/  STL.64 [R1+0xfb0], R120 ;  /* 0x000fb07801007387 */ /* 0x000fe40000100a00 */
[----:B------:R-:W-:Y:S02]  /*6120*/  IMAD.WIDE R188, R188, 0x4, R2 ;  /* 0x00000004bcbc7825 */ /* 0x000fe400078e0202 */
[----:B------:R-:W-:Y:S02]  /*6130*/  LDGSTS.E [R6+0xb800], desc[UR8][R218.64], !P6 ;  /* 0x0b800000da067fae */ /* 0x000fe4000f1a1008 */
[----:B----4-:R-:W-:-:S02]  /*6140*/  VIADD R0, R4, 0xffffff87 ;  /* 0xffffff8704007836 */ /* 0x010fc40000000000 */
[----:B------:R-:W-:Y:S01]  /*6150*/  IMAD R192, R12, 0x60, RZ ;  /* 0x000000600cc07824 */ /* 0x000fe200078e02ff */
[----:B------:R-:W4:Y:S01]  /*6160*/  LDC R4, c[0x0][0x3a0] ;  /* 0x0000e800ff047b82 */ /* 0x000f220000000800 */
[----:B------:R-:W-:Y:S01]  /*6170*/  LDGSTS.E [R6+0xb900], desc[UR8][R188.64], !P6 ;  /* 0x0b900000bc067fae */ /* 0x000fe2000f1a1008 */
[----:B------:R-:W-:Y:S01]  /*6180*/  ISETP.GE.U32.AND P6, PT, R0, 0x7fffff08, PT ;  /* 0x7fffff080000780c */ /* 0x000fe20003fc6070 */
[C---:B------:R-:W-:Y:S01]  /*6190*/  IMAD.WIDE R198, R192.reuse, 0x4, R130 ;  /* 0x00000004c0c67825 */ /* 0x040fe200078e0282 */
[----:B---3--:R-:W-:Y:S01]  /*61a0*/  IADD3 R0, PT, PT, R5, -0x7d, RZ ;  /* 0xffffff8305007810 */ /* 0x008fe20007ffe0ff */
[----:B------:R3:W-:Y:S02]  /*61b0*/  STL.64 [R1+0xfb8], R116 ;  /* 0x000fb87401007387 */ /* 0x0007e40000100a00 */
[----:B------:R-:W-:Y:S01]  /*61c0*/  IMAD.WIDE R192, R192, 0x4, R2 ;  /* 0x00000004c0c07825 */ /* 0x000fe200078e0202 */
[----:B------:R-:W4:Y:S01]  /*61d0*/  LDC R5, c[0x0][0x3a0] ;  /* 0x0000e800ff057b82 */ /* 0x000f220000000800 */
[----:B------:R-:W-:Y:S02]  /*61e0*/  LDGSTS.E [R6+0xc000], desc[UR8][R198.64], !P2 ;  /* 0x0c000000c6067fae */ /* 0x000fe4000d1a1008 */
[----:B------:R-:W-:-:S02]  /*61f0*/  IMAD R196, R12, 0x64, RZ ;  /* 0x000000640cc47824 */ /* 0x000fc400078e02ff */
[----:B------:R-:W-:Y:S01]  /*6200*/  LDGSTS.E [R6+0xc100], desc[UR8][R192.64], !P2 ;  /* 0x0c100000c0067fae */ /* 0x000fe2000d1a1008 */
[----:B------:R-:W-:Y:S01]  /*6210*/  ISETP.GE.U32.AND P2, PT, R0, 0x7fffff04, PT ;  /* 0x7fffff040000780c */ /* 0x000fe20003f46070 */
[C---:B------:R-:W-:Y:S02]  /*6220*/  IMAD.WIDE R228, R196.reuse, 0x4, R130 ;  /* 0x00000004c4e47825 */ /* 0x040fe400078e0282 */
[----:B------:R-:W-:Y:S01]  /*6230*/  STL.64 [R1+0xfc0], R146 ;  /* 0x000fc09201007387 */ /* 0x000fe20000100a00 */
[----:B---3--:R-:W-:Y:S01]  /*6240*/  MOV R116, R92 ;  /* 0x0000005c00747202 */ /* 0x008fe20000000f00 */
[----:B------:R-:W-:Y:S02]  /*6250*/  IMAD.WIDE R196, R196, 0x4, R2 ;  /* 0x00000004c4c47825 */ /* 0x000fe400078e0202 */
[----:B------:R-:W-:Y:S02]  /*6260*/  LDGSTS.E [R6+0xc800], desc[UR8][R228.64], !P3 ;  /* 0x0c800000e4067fae */ /* 0x000fe4000d9a1008 */
[----:B-1----:R-:W-:-:S02]  /*6270*/  VIADD R0, R8, 0xfffffffe ;  /* 0xfffffffe08007836 */ /* 0x002fc40000000000 */
[----:B------:R-:W-:Y:S01]  /*6280*/  IMAD R200, R12, 0x68, RZ ;  /* 0x000000680cc87824 */ /* 0x000fe200078e02ff */
[----:B------:R-:W1:Y:S01]  /*6290*/  LDC R8, c[0x0][0x3a0] ;  /* 0x0000e800ff087b82 */ /* 0x000e620000000800 */
[----:B------:R-:W-:Y:S01]  /*62a0*/  LDGSTS.E [R6+0xc900], desc[UR8][R196.64], !P3 ;  /* 0x0c900000c4067fae */ /* 0x000fe2000d9a1008 */
[----:B------:R-:W-:Y:S01]  /*62b0*/  ISETP.GE.U32.AND P3, PT, R0, 0x7fffff7f, PT ;  /* 0x7fffff7f0000780c */ /* 0x000fe20003f66070 */
[C---:B------:R-:W-:Y:S02]  /*62c0*/  IMAD.WIDE R206, R200.reuse, 0x4, R130 ;  /* 0x00000004c8ce7825 */ /* 0x040fe400078e0282 */
[----:B------:R-:W-:Y:S02]  /*62d0*/  STL.64 [R1+0xfc8], R118 ;  /* 0x000fc87601007387 */ /* 0x000fe40000100a00 */
[----:B------:R-:W-:Y:S02]  /*62e0*/  IMAD.WIDE R200, R200, 0x4, R2 ;  /* 0x00000004c8c87825 */ /* 0x000fe400078e0202 */
[----:B------:R-:W-:Y:S02]  /*62f0*/  LDGSTS.E [R6+0xd000], desc[UR8][R206.64], !P5 ;  /* 0x0d000000ce067fae */ /* 0x000fe4000e9a1008 */
[----:B--2---:R-:W-:-:S02]  /*6300*/  VIADD R0, R9, 0xfffffffa ;  /* 0xfffffffa09007836 */ /* 0x004fc40000000000 */
[----:B------:R-:W-:Y:S01]  /*6310*/  IMAD R204, R12, 0x6c, RZ ;  /* 0x0000006c0ccc7824 */ /* 0x000fe200078e02ff */
[----:B------:R-:W2:Y:S01]  /*6320*/  LDC R9, c[0x0][0x3a0] ;  /* 0x0000e800ff097b82 */ /* 0x000ea20000000800 */
[----:B------:R-:W-:Y:S01]  /*6330*/  LDGSTS.E [R6+0xd100], desc[UR8][R200.64], !P5 ;  /* 0x0d100000c8067fae */ /* 0x000fe2000e9a1008 */
[----:B------:R-:W-:Y:S01]  /*6340*/  ISETP.GE.U32.AND P5, PT, R0, 0x7fffff7b, PT ;  /* 0x7fffff7b0000780c */ /* 0x000fe20003fa6070 */
[----:B------:R-:W-:Y:S01]  /*6350*/  IMAD.WIDE R232, R204, 0x4, R130 ;  /* 0x00000004cce87825 */ /* 0x000fe200078e0282 */
[----:B----4-:R-:W-:Y:S01]  /*6360*/  IADD3 R0, PT, PT, R4, -0xa, RZ ;  /* 0xfffffff604007810 */ /* 0x010fe20007ffe0ff */
[----:B------:R-:W-:Y:S02]  /*6370*/  STL.64 [R1+0xfd0], R126 ;  /* 0x000fd07e01007387 */ /* 0x000fe40000100a00 */
[----:B------:R-:W-:Y:S01]  /*6380*/  IMAD.WIDE R204, R204, 0x4, R2 ;  /* 0x00000004cccc7825 */ /* 0x000fe200078e0202 */
[----:B------:R-:W3:Y:S01]  /*6390*/  LDC R4, c[0x0][0x3a0] ;  /* 0x0000e800ff047b82 */ /* 0x000ee20000000800 */
[----:B------:R-:W-:Y:S02]  /*63a0*/  STL.64 [R1+0xfd8], R122 ;  /* 0x000fd87a01007387 */ /* 0x000fe40000100a00 */
[----:B------:R-:W-:-:S02]  /*63b0*/  IMAD R208, R12, 0x70, RZ ;  /* 0x000000700cd07824 */ /* 0x000fc400078e02ff */
[----:B------:R-:W-:Y:S01]  /*63c0*/  LDGSTS.E [R6+0xd800], desc[UR8][R232.64], !P0 ;  /* 0x0d800000e8067fae */ /* 0x000fe2000c1a1008 */
[----:B------:R-:W-:Y:S02]  /*63d0*/  IMAD R212, R12, 0x74, RZ ;  /* 0x000000740cd47824 */ /* 0x000fe400078e02ff */
[C---:B------:R-:W-:Y:S01]  /*63e0*/  IMAD.WIDE R214, R208.reuse, 0x4, R130 ;  /* 0x00000004d0d67825 */ /* 0x040fe200078e0282 */
[----:B------:R-:W-:Y:S03]  /*63f0*/  STL.64 [R1+0xfe0], R154 ;  /* 0x000fe09a01007387 */ /* 0x000fe60000100a00 */
[----:B------:R-:W-:Y:S01]  /*6400*/  IMAD.WIDE R208, R208, 0x4, R2 ;  /* 0x00000004d0d07825 */ /* 0x000fe200078e0202 */
[----:B------:R-:W-:Y:S01]  /*6410*/  LDGSTS.E [R6+0xd900], desc[UR8][R204.64], !P0 ;  /* 0x0d900000cc067fae */ /* 0x000fe2000c1a1008 */
[----:B------:R-:W-:Y:S02]  /*6420*/  ISETP.GE.U32.AND P0, PT, R0, 0x7fffff77, PT ;  /* 0x7fffff770000780c */ /* 0x000fe40003f06070 */
[----:B------:R-:W-:Y:S01]  /*6430*/  VIADD R0, R5, 0xfffffff2 ;  /* 0xfffffff205007836 */ /* 0x000fe20000000000 */
[----:B------:R-:W-:Y:S01]  /*6440*/  STL.64 [R1+0xfe8], R124 ;  /* 0x000fe87c01007387 */ /* 0x000fe20000100a00 */
[----:B------:R-:W4:Y:S01]  /*6450*/  LDC R5, c[0x0][0x3a0] ;  /* 0x0000e800ff057b82 */ /* 0x000f220000000800 */
[----:B------:R-:W-:-:S02]  /*6460*/  IMAD.WIDE R234, R212, 0x4, R130 ;  /* 0x00000004d4ea7825 */ /* 0x000fc400078e0282 */
[----:B------:R-:W-:Y:S02]  /*6470*/  STL.64 [R1+0xff0], R134 ;  /* 0x000ff08601007387 */ /* 0x000fe40000100a00 */
[----:B------:R-:W-:Y:S02]  /*6480*/  IMAD.WIDE R212, R212, 0x4, R2 ;  /* 0x00000004d4d47825 */ /* 0x000fe400078e0202 */
[----:B------:R-:W-:Y:S02]  /*6490*/  STL.64 [R1+0xff8], R128 ;  /* 0x000ff88001007387 */ /* 0x000fe40000100a00 */
[C---:B------:R-:W-:Y:S02]  /*64a0*/  IMAD R216, R12.reuse, 0x78, RZ ;  /* 0x000000780cd87824 */ /* 0x040fe400078e02ff */
[----:B------:R-:W-:Y:S01]  /*64b0*/  STL.64 [R1+0x1000], R162 ;  /* 0x001000a201007387 */ /* 0x000fe20000100a00 */
[----:B------:R-:W-:Y:S02]  /*64c0*/  IMAD R220, R12, 0x7c, RZ ;  /* 0x0000007c0cdc7824 */ /* 0x000fe400078e02ff */
[C---:B------:R-:W-:Y:S01]  /*64d0*/  IMAD.WIDE R224, R216.reuse, 0x4, R130 ;  /* 0x00000004d8e07825 */ /* 0x040fe200078e0282 */
[----:B------:R-:W-:Y:S03]  /*64e0*/  STL.64 [R1+0x1008], R132 ;  /* 0x0010088401007387 */ /* 0x000fe60000100a00 */
[----:B------:R-:W-:Y:S01]  /*64f0*/  IMAD.WIDE R216, R216, 0x4, R2 ;  /* 0x00000004d8d87825 */ /* 0x000fe200078e0202 */
[----:B------:R-:W-:Y:S03]  /*6500*/  STL.64 [R1+0x1010], R142 ;  /* 0x0010108e01007387 */ /* 0x000fe60000100a00 */
[C---:B------:R-:W-:Y:S01]  /*6510*/  IMAD.WIDE R236, R220.reuse, 0x4, R130 ;  /* 0x00000004dcec7825 */ /* 0x040fe200078e0282 */
[----:B------:R-:W-:Y:S03]  /*6520*/  LDGSTS.E [R6+0xe000], desc[UR8][R214.64], !P1 ;  /* 0x0e000000d6067fae */ /* 0x000fe6000c9a1008 */
[----:B------:R-:W-:Y:S01]  /*6530*/  IMAD.WIDE R220, R220, 0x4, R2 ;  /* 0x00000004dcdc7825 */ /* 0x000fe200078e0202 */
[----:B------:R2:W-:Y:S03]  /*6540*/  STL.64 [R1+0x1018], R136 ;  /* 0x0010188801007387 */ /* 0x0005e60000100a00 */
[----:B------:R-:W-:Y:S01]  /*6550*/  IMAD.MOV.U32 R66, RZ, RZ, R86 ;  /* 0x000000ffff427224 */ /* 0x000fe200078e0056 */
[----:B------:R-:W-:Y:S01]  /*6560*/  LDGSTS.E [R6+0xe100], desc[UR8][R208.64], !P1 ;  /* 0x0e100000d0067fae */ /* 0x000fe2000c9a1008 */
[----:B------:R-:W-:Y:S01]  /*6570*/  ISETP.GE.U32.AND P1, PT, R0, 0x7fffff73, PT ;  /* 0x7fffff730000780c */ /* 0x000fe20003f26070 */
[----:B-1----:R-:W-:-:S02]  /*6580*/  VIADD R0, R8, 0xffffffee ;  /* 0xffffffee08007836 */ /* 0x002fc40000000000 */
[----:B------:R-:W-:Y:S01]  /*6590*/  STL.64 [R1+0x1020], R170 ;  /* 0x001020aa01007387 */ /* 0x000fe20000100a00 */
[----:B------:R-:W-:Y:S02]  /*65a0*/  IMAD.MOV.U32 R67, RZ, RZ, R87 ;  /* 0x000000ffff437224 */ /* 0x000fe400078e0057 */
[----:B------:R-:W-:Y:S01]  /*65b0*/  IMAD.MOV.U32 R65, RZ, RZ, R85 ;  /* 0x000000ffff417224 */ /* 0x000fe200078e0055 */
[----:B------:R-:W-:Y:S01]  /*65c0*/  STL.64 [R1+0x1028], R140 ;  /* 0x0010288c01007387 */ /* 0x000fe20000100a00 */
[----:B------:R-:W-:Y:S01]  /*65d0*/  IMAD.MOV.U32 R86, RZ, RZ, R230 ;  /* 0x000000ffff567224 */ /* 0x000fe200078e00e6 */
[----:B--2---:R-:W-:Y:S01]  /*65e0*/  MOV R136, R244 ;  /* 0x000000f400887202 */ /* 0x004fe20000000f00 */
[----:B------:R-:W-:Y:S01]  /*65f0*/  IMAD.MOV.U32 R87, RZ, RZ, R231 ;  /* 0x000000ffff577224 */ /* 0x000fe200078e00e7 */
[----:B------:R-:W-:Y:S01]  /*6600*/  STL.64 [R1+0x1030], R150 ;  /* 0x0010309601007387 */ /* 0x000fe20000100a00 */
[----:B------:R-:W-:Y:S01]  /*6610*/  IMAD.MOV.U32 R85, RZ, RZ, R227 ;  /* 0x000000ffff557224 */ /* 0x000fe200078e00e3 */
[----:B------:R-:W-:Y:S01]  /*6620*/  MOV R59, R65 ;  /* 0x00000041003b7202 */ /* 0x000fe20000000f00 */
[C---:B------:R-:W-:Y:S01]  /*6630*/  IMAD.WIDE R230, R12.reuse, 0x4, R130 ;  /* 0x000000040ce67825 */ /* 0x040fe200078e0282 */
[----:B------:R-:W-:Y:S03]  /*6640*/  STL.64 [R1+0x1038], R144 ;  /* 0x0010389001007387 */ /* 0x000fe60000100a00 */
[----:B------:R-:W-:Y:S01]  /*6650*/  IMAD.WIDE R226, R12, 0x4, R2 ;  /* 0x000000040ce27825 */ /* 0x000fe200078e0202 */
[----:B------:R1:W-:Y:S03]  /*6660*/  STL.64 [R1+0x1040], R178 ;  /* 0x001040b201007387 */ /* 0x0003e60000100a00 */
[----:B------:R-:W-:Y:S01]  /*6670*/  IMAD.MOV.U32 R62, RZ, RZ, R94 ;  /* 0x000000ffff3e7224 */ /* 0x000fe200078e005e */
[----:B------:R-:W-:Y:S01]  /*6680*/  LDGSTS.E [R6+0xe800], desc[UR8][R234.64], !P4 ;  /* 0x0e800000ea067fae */ /* 0x000fe2000e1a1008 */
[----:B------:R-:W-:Y:S01]  /*6690*/  IMAD.MOV.U32 R94, RZ, RZ, R102 ;  /* 0x000000ffff5e7224 */ /* 0x000fe200078e0066 */
[----:B------:R-:W-:Y:S01]  /*66a0*/  MOV R102, R60 ;  /* 0x0000003c00667202 */ /* 0x000fe20000000f00 */
[----:B------:R-:W-:Y:S01]  /*66b0*/  IMAD.MOV.U32 R95, RZ, RZ, R103 ;  /* 0x000000ffff5f7224 */ /* 0x000fe200078e0067 */
[----:B------:R-:W-:Y:S01]  /*66c0*/  STL.64 [R1+0x1048], R148 ;  /* 0x0010489401007387 */ /* 0x000fe20000100a00 */
[----:B------:R-:W-:Y:S01]  /*66d0*/  IMAD.MOV.U32 R103, RZ, RZ, R61 ;  /* 0x000000ffff677224 */ /* 0x000fe200078e003d */
[----:B------:R-:W-:Y:S01]  /*66e0*/  MOV R61, R239 ;  /* 0x000000ef003d7202 */ /* 0x000fe20000000f00 */
[----:B------:R-:W-:Y:S01]  /*66f0*/  IMAD.MOV.U32 R60, RZ, RZ, R238 ;  /* 0x000000ffff3c7224 */ /* 0x000fe200078e00ee */
[----:B------:R-:W-:Y:S01]  /*6700*/  LDGSTS.E [R6+0xe900], desc[UR8][R212.64], !P4 ;  /* 0x0e900000d4067fae */ /* 0x000fe2000e1a1008 */
[----:B------:R-:W-:Y:S01]  /*6710*/  ISETP.GE.U32.AND P4, PT, R0, 0x7fffff6f, PT ;  /* 0x7fffff6f0000780c */ /* 0x000fe20003f86070 */
[----:B------:R-:W-:Y:S01]  /*6720*/  IMAD R34, R12, 0x9, RZ ;  /* 0x000000090c227824 */ /* 0x000fe200078e02ff */
[----:B------:R-:W-:Y:S01]  /*6730*/  IADD3 R0, PT, PT, R9, -0x16, RZ ;  /* 0xffffffea09007810 */ /* 0x000fe20007ffe0ff */
[----:B------:R-:W-:Y:S01]  /*6740*/  STL.64 [R1+0x1050], R158 ;  /* 0x0010509e01007387 */ /* 0x000fe20000100a00 */
[----:B------:R-:W2:Y:S01]  /*6750*/  LDC R9, c[0x0][0x3a0] ;  /* 0x0000e800ff097b82 */ /* 0x000ea20000000800 */
[C---:B------:R-:W-:Y:S01]  /*6760*/  IMAD.WIDE R32, R34.reuse, 0x4, R130 ;  /* 0x0000000422207825 */ /* 0x040fe200078e0282 */
[----:B------:R-:W-:Y:S01]  /*6770*/  MOV R56, R62 ;  /* 0x0000003e00387202 */ /* 0x000fe20000000f00 */
[----:B------:R4:W-:Y:S01]  /*6780*/  STL.64 [R1+0x1058], R152 ;  /* 0x0010589801007387 */ /* 0x0009e20000100a00 */
[----:B------:R-:W-:Y:S01]  /*6790*/  MOV R107, R61 ;  /* 0x0000003d006b7202 */ /* 0x000fe20000000f00 */
[----:B------:R-:W-:Y:S01]  /*67a0*/  IMAD.WIDE R34, R34, 0x4, R2 ;  /* 0x0000000422227825 */ /* 0x000fe200078e0202 */
[----:B-1----:R-:W-:Y:S01]  /*67b0*/  MOV R178, R94 ;  /* 0x0000005e00b27202 */ /* 0x002fe20000000f00 */
[----:B------:R-:W-:Y:S01]  /*67c0*/  LDGSTS.E [R6+0xf000], desc[UR8][R224.64], !P6 ;  /* 0x0f000000e0067fae */ /* 0x000fe2000f1a1008 */
[----:B------:R-:W-:Y:S01]  /*67d0*/  MOV R139, R103 ;  /* 0x00000067008b7202 */ /* 0x000fe20000000f00 */
[----:B------:R-:W-:-:S02]  /*67e0*/  IMAD R38, R12, 0xd, RZ ;  /* 0x0000000d0c267824 */ /* 0x000fc400078e02ff */
[----:B------:R-:W-:Y:S01]  /*67f0*/  LDGSTS.E [R6+0xf100], desc[UR8][R216.64], !P6 ;  /* 0x0f100000d8067fae */ /* 0x000fe2000f1a1008 */
[----:B------:R-:W-:Y:S01]  /*6800*/  ISETP.GE.U32.AND P6, PT, R0, 0x7fffff6b, PT ;  /* 0x7fffff6b0000780c */ /* 0x000fe20003fc6070 */
[----:B---3--:R-:W-:Y:S02]  /*6810*/  VIADD R0, R4, 0xffffffe6 ;  /* 0xffffffe604007836 */ /* 0x008fe40000000000 */
[----:B----4-:R-:W-:Y:S01]  /*6820*/  IMAD.SHL.U32 R153, R250, 0x4, RZ ;  /* 0x00000004fa997824 */ /* 0x010fe200078e00ff */
[----:B------:R-:W-:Y:S01]  /*6830*/  LDGSTS.E [R6+0xf800], desc[UR8][R236.64], !P2 ;  /* 0x0f800000ec067fae */ /* 0x000fe2000d1a1008 */
[----:B------:R-:W-:Y:S02]  /*6840*/  IMAD R4, R12, 0x5, RZ ;  /* 0x000000050c047824 */ /* 0x000fe400078e02ff */
[--C-:B------:R-:W-:Y:S01]  /*6850*/  IMAD.WIDE R36, R38, 0x4, R130.reuse ;  /* 0x0000000426247825 */ /* 0x100fe200078e0282 */
[----:B------:R-:W-:Y:S01]  /*6860*/  LOP3.LUT R13, R153, 0x20, RZ, 0x3c, !PT ;  /* 0x00000020990d7812 */ /* 0x000fe200078e3cff */
[----:B------:R-:W-:Y:S01]  /*6870*/  LDGSTS.E [R6+0xf900], desc[UR8][R220.64], !P2 ;  /* 0x0f900000dc067fae */ /* 0x000fe2000d1a1008 */
[----:B------:R-:W-:Y:S01]  /*6880*/  ISETP.GE.U32.AND P2, PT, R0, 0x7fffff67, PT ;  /* 0x7fffff670000780c */ /* 0x000fe20003f46070 */
[----:B------:R-:W-:Y:S01]  /*6890*/  VIADD R0, R5, 0xffffffe2 ;  /* 0xffffffe205007836 */ /* 0x000fe20000000000 */
[----:B------:R-:W-:Y:S01]  /*68a0*/  IADD3 R8, PT, PT, R13, UR4, RZ ;  /* 0x000000040d087c10 */ /* 0x000fe2000fffe0ff */
[C---:B------:R-:W-:Y:S01]  /*68b0*/  IMAD.WIDE R238, R4.reuse, 0x4, R130 ;  /* 0x0000000404ee7825 */ /* 0x040fe200078e0282 */
[----:B------:R-:W1:Y:S01]  /*68c0*/  LDC R13, c[0x0][0x3a0] ;  /* 0x0000e800ff0d7b82 */ /* 0x000e620000000800 */
[----:B------:R-:W-:Y:S01]  /*68d0*/  STL.64 [R1+0x1060], R186 ;  /* 0x001060ba01007387 */ /* 0x000fe20000100a00 */
[----:B------:R-:W-:Y:S01]  /*68e0*/  LOP3.LUT R152, R153, 0x40, RZ, 0x3c, !PT ;  /* 0x0000004099987812 */ /* 0x000fe200078e3cff */
[----:B------:R-:W-:-:S02]  /*68f0*/  IMAD.WIDE R4, R4, 0x4, R2 ;  /* 0x0000000404047825 */ /* 0x000fc400078e0202 */
[----:B------:R-:W-:Y:S02]  /*6900*/  LDGSTS.E [R8+0x200], desc[UR8][R230.64], !P3 ;  /* 0x00200000e6087fae */ /* 0x000fe4000d9a1008 */
[----:B------:R-:W-:Y:S02]  /*6910*/  IMAD.WIDE R38, R38, 0x4, R2 ;  /* 0x0000000426267825 */ /* 0x000fe400078e0202 */
[----:B------:R-:W-:Y:S01]  /*6920*/  LDGSTS.E [R8+0x300], desc[UR8][R226.64], !P3 ;  /* 0x00300000e2087fae */ /* 0x000fe2000d9a1008 */
[----:B------:R-:W-:Y:S01]  /*6930*/  ISETP.GE.U32.AND P3, PT, R0, 0x7fffff63, PT ;  /* 0x7fffff630000780c */ /* 0x000fe20003f66070 */
[----:B------:R-:W-:Y:S01]  /*6940*/  IMAD R42, R12, 0x11, RZ ;  /* 0x000000110c2a7824 */ /* 0x000fe200078e02ff */
[----:B------:R-:W-:Y:S01]  /*6950*/  IADD3 R0, PT, PT, R10, -0x22, RZ ;  /* 0xffffffde0a007810 */ /* 0x000fe20007ffe0ff */
[----:B------:R-:W-:Y:S01]  /*6960*/  LDGSTS.E [R8+0xa00], desc[UR8][R238.64], !P5 ;  /* 0x00a00000ee087fae */ /* 0x000fe2000e9a1008 */
[----:B------:R-:W3:Y:S01]  /*6970*/  LDC R10, c[0x0][0x3a0] ;  /* 0x0000e800ff0a7b82 */ /* 0x000ee20000000800 */
[----:B------:R-:W-:-:S02]  /*6980*/  IMAD.WIDE R40, R42, 0x4, R130 ;  /* 0x000000042a287825 */ /* 0x000fc400078e0282 */
[----:B------:R-:W-:Y:S01]  /*6990*/  LDGSTS.E [R8+0xb00], desc[UR8][R4.64], !P5 ;  /* 0x00b0000004087fae */ /* 0x000fe2000e9a1008 */
[----:B------:R-:W-:Y:S01]  /*69a0*/  ISETP.GE.U32.AND P5, PT, R0, 0x7fffff5f, PT ;  /* 0x7fffff5f0000780c */ /* 0x000fe20003fa6070 */
[----:B--2---:R-:W-:Y:S02]  /*69b0*/  VIADD R0, R9, 0xffffffda ;  /* 0xffffffda09007836 */ /* 0x004fe40000000000 */
[----:B------:R-:W-:Y:S01]  /*69c0*/  LDGSTS.E [R8+0x1200], desc[UR8][R32.64], !P0 ;  /* 0x0120000020087fae */ /* 0x000fe2000c1a1008 */
[----:B------:R-:W-:-:S03]  /*69d0*/  IMAD.WIDE R42, R42, 0x4, R2 ;  /* 0x000000042a2a7825 */ /* 0x000fc600078e0202 */
[----:B------:R-:W-:Y:S01]  /*69e0*/  LDGSTS.E [R8+0x1300], desc[UR8][R34.64], !P0 ;  /* 0x0130000022087fae */ /* 0x000fe2000c1a1008 */
[----:B------:R-:W-:Y:S01]  /*69f0*/  ISETP.GE.U32.AND P0, PT, R0, 0x7fffff5b, PT ;  /* 0x7fffff5b0000780c */ /* 0x000fe20003f06070 */
[----:B------:R-:W-:Y:S02]  /*6a00*/  VIADD R0, R11, 0xffffffd6 ;  /* 0xffffffd60b007836 */ /* 0x000fe40000000000 */
[----:B------:R-:W2:Y:S01]  /*6a10*/  LDC R11, c[0x0][0x3a0] ;  /* 0x0000e800ff0b7b82 */ /* 0x000ea20000000800 */
[----:B------:R-:W-:Y:S01]  /*6a20*/  LDGSTS.E [R8+0x1a00], desc[UR8][R36.64], !P1 ;  /* 0x01a0000024087fae */ /* 0x000fe2000c9a1008 */
[----:B------:R-:W-:Y:S02]  /*6a30*/  IMAD R46, R12, 0x15, RZ ;  /* 0x000000150c2e7824 */ /* 0x000fe400078e02ff */
[----:B------:R-:W-:Y:S01]  /*6a40*/  IMAD.MOV.U32 R62, RZ, RZ, R66 ;  /* 0x000000ffff3e7224 */ /* 0x000fe200078e0042 */
[----:B------:R-:W-:Y:S01]  /*6a50*/  LDGSTS.E [R8+0x1b00], desc[UR8][R38.64], !P1 ;  /* 0x01b0000026087fae */ /* 0x000fe2000c9a1008 */
[----:B------:R-:W-:Y:S01]  /*6a60*/  ISETP.GE.U32.AND P1, PT, R0, 0x7fffff57, PT ;  /* 0x7fffff570000780c */ /* 0x000fe20003f26070 */
[----:B------:R-:W-:Y:S01]  /*6a70*/  IMAD.WIDE R44, R46, 0x4, R130 ;  /* 0x000000042e2c7825 */ /* 0x000fe200078e0282 */
[----:B-1----:R-:W-:Y:S01]  /*6a80*/  IADD3 R0, PT, PT, R13, -0x2e, RZ ;  /* 0xffffffd20d007810 */ /* 0x002fe20007ffe0ff */
[----:B------:R-:W-:Y:S01]  /*6a90*/  LDGSTS.E [R8+0x2200], desc[UR8][R40.64], !P4 ;  /* 0x0220000028087fae */ /* 0x000fe2000e1a1008 */
[----:B------:R-:W1:Y:S01]  /*6aa0*/  LDC R13, c[0x0][0x3a0] ;  /* 0x0000e800ff0d7b82 */ /* 0x000e620000000800 */
[----:B---3--:R-:W-:-:S02]  /*6ab0*/  VIADD R9, R10, 0xffffffce ;  /* 0xffffffce0a097836 */ /* 0x008fc40000000000 */
[----:B------:R-:W-:Y:S01]  /*6ac0*/  LDGSTS.E [R8+0x2300], desc[UR8][R42.64], !P4 ;  /* 0x023000002a087fae */ /* 0x000fe2000e1a1008 */
[----:B------:R-:W-:Y:S01]  /*6ad0*/  ISETP.GE.U32.AND P4, PT, R0, 0x7fffff53, PT ;  /* 0x7fffff530000780c */ /* 0x000fe20003f86070 */
[----:B------:R-:W-:Y:S02]  /*6ae0*/  IMAD.WIDE R46, R46, 0x4, R2 ;  /* 0x000000042e2e7825 */ /* 0x000fe400078e0202 */
[----:B------:R-:W-:Y:S01]  /*6af0*/  LDGSTS.E [R8+0x2a00], desc[UR8][R44.64], !P6 ;  /* 0x02a000002c087fae */ /* 0x000fe2000f1a1008 */
[----:B------:R-:W3:Y:S01]  /*6b00*/  LDC R10, c[0x0][0x3a0] ;  /* 0x0000e800ff0a7b82 */ /* 0x000ee20000000800 */
[----:B------:R-:W-:Y:S02]  /*6b10*/  IMAD R0, R12, 0x19, RZ ;  /* 0x000000190c007824 */ /* 0x000fe400078e02ff */
[----:B------:R-:W-:Y:S01]  /*6b20*/  LDGSTS.E [R8+0x2b00], desc[UR8][R46.64], !P6 ;  /* 0x02b000002e087fae */ /* 0x000fe2000f1a1008 */
[----:B------:R-:W-:Y:S01]  /*6b30*/  ISETP.GE.U32.AND P6, PT, R9, 0x7fffff4f, PT ;  /* 0x7fffff4f0900780c */ /* 0x000fe20003fc6070 */
[----:B------:R-:W-:-:S02]  /*6b40*/  IMAD.WIDE R18, R0, 0x4, R130 ;  /* 0x0000000400127825 */ /* 0x000fc400078e0282 */
[----:B------:R-:W-:Y:S02]  /*6b50*/  STL.64 [R1+0x1068], R156 ;  /* 0x0010689c01007387 */ /* 0x000fe40000100a00 */
[----:B------:R-:W-:Y:S02]  /*6b60*/  IMAD.WIDE R16, R0, 0x4, R2 ;  /* 0x0000000400107825 */ /* 0x000fe400078e0202 */
[----:B------:R-:W-:Y:S02]  /*6b70*/  STL.64 [R1+0x1070], R166 ;  /* 0x001070a601007387 */ /* 0x000fe40000100a00 */
[----:B------:R-:W-:Y:S02]  /*6b80*/  IMAD R0, R12, 0x1d, RZ ;  /* 0x0000001d0c007824 */ /* 0x000fe400078e02ff */
[----:B------:R-:W-:Y:S01]  /*6b90*/  VIADD R9, R14, 0xffffffca ;  /* 0xffffffca0e097836 */ /* 0x000fe20000000000 */
[----:B------:R-:W-:Y:S01]  /*6ba0*/  STL.64 [R1+0x1078], R160 ;  /* 0x001078a001007387 */ /* 0x000fe20000100a00 */
[----:B------:R-:W4:Y:S01]  /*6bb0*/  LDC R14, c[0x0][0x3a0] ;  /* 0x0000e800ff0e7b82 */ /* 0x000f220000000800 */
[----:B------:R-:W-:Y:S01]  /*6bc0*/  IMAD.MOV.U32 R66, RZ, RZ, R70 ;  /* 0x000000ffff427224 */ /* 0x000fe200078e0046 */
[----:B------:R-:W-:Y:S01]  /*6bd0*/  MOV R70, R74 ;  /* 0x0000004a00467202 */ /* 0x000fe20000000f00 */
[----:B------:R1:W-:Y:S01]  /*6be0*/  STL.64 [R1+0x58], R18 ;  /* 0x0000581201007387 */ /* 0x0003e20000100a00 */
[----:B------:R-:W-:-:S02]  /*6bf0*/  IMAD.MOV.U32 R74, RZ, RZ, R78 ;  /* 0x000000ffff4a7224 */ /* 0x000fc400078e004e */
[----:B------:R-:W-:Y:S01]  /*6c00*/  IMAD.MOV.U32 R57, RZ, RZ, R63 ;  /* 0x000000ffff397224 */ /* 0x000fe200078e003f */
[----:B------:R1:W-:Y:S01]  /*6c10*/  LDGSTS.E [R8+0x3200], desc[UR8][R18.64], !P2 ;  /* 0x0320000012087fae */ /* 0x0003e2000d1a1008 */
[----:B------:R-:W-:Y:S01]  /*6c20*/  IMAD.MOV.U32 R78, RZ, RZ, R82 ;  /* 0x000000ffff4e7224 */ /* 0x000fe200078e0052 */
[----:B------:R-:W-:Y:S01]  /*6c30*/  MOV R82, R86 ;  /* 0x0000005600527202 */ /* 0x000fe20000000f00 */
[----:B------:R-:W-:Y:S01]  /*6c40*/  IMAD.MOV.U32 R63, RZ, RZ, R67 ;  /* 0x000000ffff3f7224 */ /* 0x000fe200078e0043 */
[----:B------:R1:W-:Y:S01]  /*6c50*/  STL.64 [R1+0x50], R16 ;  /* 0x0000501001007387 */ /* 0x0003e20000100a00 */
[----:B------:R-:W-:Y:S01]  /*6c60*/  IMAD.MOV.U32 R58, RZ, RZ, R64 ;  /* 0x000000ffff3a7224 */ /* 0x000fe200078e0040 */
[----:B------:R-:W-:Y:S01]  /*6c70*/  MOV R67, R71 ;  /* 0x0000004700437202 */ /* 0x000fe20000000f00 */
[----:B------:R-:W-:Y:S01]  /*6c80*/  IMAD.MOV.U32 R86, RZ, RZ, R246 ;  /* 0x000000ffff567224 */ /* 0x000fe200078e00f6 */
[----:B------:R1:W-:Y:S01]  /*6c90*/  LDGSTS.E [R8+0x3300], desc[UR8][R16.64], !P2 ;  /* 0x0330000010087fae */ /* 0x0003e2000d1a1008 */
[----:B------:R-:W-:Y:S01]  /*6ca0*/  ISETP.GE.U32.AND P2, PT, R9, 0x7fffff4b, PT ;  /* 0x7fffff4b0900780c */ /* 0x000fe20003f46070 */
[----:B------:R-:W-:Y:S01]  /*6cb0*/  IMAD.MOV.U32 R71, RZ, RZ, R75 ;  /* 0x000000ffff477224 */ /* 0x000fe200078e004b */
[----:B--2---:R-:W-:Y:S01]  /*6cc0*/  IADD3 R9, PT, PT, R11, -0x3a, RZ ;  /* 0xffffffc60b097810 */ /* 0x004fe20007ffe0ff */
[----:B-1----:R-:W-:Y:S01]  /*6cd0*/  IMAD.WIDE R18, R0, 0x4, R130 ;  /* 0x0000000400127825 */ /* 0x002fe200078e0282 */
[----:B------:R-:W1:Y:S01]  /*6ce0*/  LDC R11, c[0x0][0x3a0] ;  /* 0x0000e800ff0b7b82 */ /* 0x000e620000000800 */
[----:B------:R-:W-:-:S02]  /*6cf0*/  MOV R64, R68 ;  /* 0x0000004400407202 */ /* 0x000fc40000000f00 */
[----:B------:R-:W-:Y:S01]  /*6d00*/  IMAD R246, R12, 0x2d, RZ ;  /* 0x0000002d0cf67824 */ /* 0x000fe200078e02ff */
[----:B------:R2:W-:Y:S01]  /*6d10*/  STL.64 [R1+0x48], R18 ;  /* 0x0000481201007387 */ /* 0x0005e20000100a00 */
[----:B------:R-:W-:Y:S01]  /*6d20*/  IMAD.MOV.U32 R68, RZ, RZ, R72 ;  /* 0x000000ffff447224 */ /* 0x000fe200078e0048 */
[----:B------:R-:W-:Y:S01]  /*6d30*/  MOV R162, R58 ;  /* 0x0000003a00a27202 */ /* 0x000fe20000000f00 */
[----:B------:R-:W-:Y:S01]  /*6d40*/  IMAD.WIDE R16, R0, 0x4, R2 ;  /* 0x0000000400107825 */ /* 0x000fe200078e0202 */
[----:B------:R2:W-:Y:S01]  /*6d50*/  LDGSTS.E [R8+0x3a00], desc[UR8][R18.64], !P3 ;  /* 0x03a0000012087fae */ /* 0x0005e2000d9a1008 */
[----:B------:R-:W-:Y:S02]  /*6d60*/  MOV R141, R63 ;  /* 0x0000003f008d7202 */ /* 0x000fe40000000f00 */
[----:B------:R-:W-:Y:S01]  /*6d70*/  IMAD R0, R12, 0x21, RZ ;  /* 0x000000210c007824 */ /* 0x000fe200078e02ff */
[----:B------:R3:W-:Y:S01]  /*6d80*/  STL.64 [R1+0x40], R16 ;  /* 0x0000401001007387 */ /* 0x0007e20000100a00 */
[----:B------:R-:W-:Y:S01]  /*6d90*/  IMAD.MOV.U32 R75, RZ, RZ, R79 ;  /* 0x000000ffff4b7224 */ /* 0x000fe200078e004f */
[----:B------:R-:W-:Y:S01]  /*6da0*/  MOV R79, R83 ;  /* 0x00000053004f7202 */ /* 0x000fe20000000f00 */
[----:B------:R-:W-:Y:S01]  /*6db0*/  IMAD.MOV.U32 R72, RZ, RZ, R76 ;  /* 0x000000ffff487224 */ /* 0x000fe200078e004c */
[----:B------:R3:W-:Y:S01]  /*6dc0*/  LDGSTS.E [R8+0x3b00], desc[UR8][R16.64], !P3 ;  /* 0x03b0000010087fae */ /* 0x0007e2000d9a1008 */
[----:B------:R-:W-:Y:S01]  /*6dd0*/  ISETP.GE.U32.AND P3, PT, R9, 0x7fffff47, PT ;  /* 0x7fffff470900780c */ /* 0x000fe20003f66070 */
[----:B------:R-:W-:Y:S01]  /*6de0*/  VIADD R9, R13, 0xffffffc2 ;  /* 0xffffffc20d097836 */ /* 0x000fe20000000000 */
[----:B------:R-:W-:Y:S01]  /*6df0*/  MOV R76, R80 ;  /* 0x00000050004c7202 */ /* 0x000fe20000000f00 */
[----:B--2---:R-:W-:Y:S01]  /*6e00*/  IMAD.WIDE R18, R0, 0x4, R130 ;  /* 0x0000000400127825 */ /* 0x004fe200078e0282 */
[----:B------:R-:W2:Y:S01]  /*6e10*/  LDC R13, c[0x0][0x3a0] ;  /* 0x0000e800ff0d7b82 */ /* 0x000ea20000000800 */
[----:B------:R-:W-:-:S02]  /*6e20*/  MOV R126, R66 ;  /* 0x00000042007e7202 */ /* 0x000fc40000000f00 */
[----:B------:R-:W-:Y:S01]  /*6e30*/  IMAD.MOV.U32 R83, RZ, RZ, R87 ;  /* 0x000000ffff537224 */ /* 0x000fe200078e0057 */
[----:B------:R4:W-:Y:S01]  /*6e40*/  STL.64 [R1+0x38], R18 ;  /* 0x0000381201007387 */ /* 0x0009e20000100a00 */
[----:B------:R-:W-:Y:S01]  /*6e50*/  IMAD.MOV.U32 R80, RZ, RZ, R88 ;  /* 0x000000ffff507224 */ /* 0x000fe200078e0058 */
[----:B------:R-:W-:Y:S01]  /*6e60*/  MOV R146, R72 ;  /* 0x0000004800927202 */ /* 0x000fe20000000f00 */
[----:B---3--:R-:W-:Y:S01]  /*6e70*/  IMAD.WIDE R16, R0, 0x4, R2 ;  /* 0x0000000400107825 */ /* 0x008fe200078e0202 */
        /* <DEDUP_REMOVED lines=11> */
[C---:B----4-:R-:W-:Y:S01]  /*6f30*/  IMAD.WIDE R18, R0.reuse, 0x4, R130 ;  /* 0x0000000400127825 */ /* 0x050fe200078e0282 */
[----:B------:R-:W4:Y:S03]  /*6f40*/  LDC R10, c[0x0][0x3a0] ;  /* 0x0000e800ff0a7b82 */ /* 0x000f260000000800 */
[----:B------:R-:W-:Y:S01]  /*6f50*/  IMAD.MOV.U32 R88, RZ, RZ, R84 ;  /* 0x000000ffff587224 */ /* 0x000fe200078e0054 */
[----:B------:R1:W-:Y:S01]  /*6f60*/  LDGSTS.E [R8+0x4a00], desc[UR8][R18.64], !P0 ;  /* 0x04a0000012087fae */ /* 0x0003e2000c1a1008 */
[----:B------:R-:W-:Y:S01]  /*6f70*/  IMAD.MOV.U32 R69, RZ, RZ, R73 ;  /* 0x000000ffff457224 */ /* 0x000fe200078e0049 */
[----:B------:R-:W-:Y:S01]  /*6f80*/  MOV R84, R242 ;  /* 0x000000f200547202 */ /* 0x000fe20000000f00 */
[----:B---3--:R-:W-:Y:S01]  /*6f90*/  IMAD.WIDE R16, R0, 0x4, R2 ;  /* 0x0000000400107825 */ /* 0x008fe200078e0202 */
[----:B------:R1:W-:Y:S01]  /*6fa0*/  STL.64 [R1+0x28], R18 ;  /* 0x0000281201007387 */ /* 0x0003e20000100a00 */
[----:B------:R-:W-:-:S02]  /*6fb0*/  MOV R73, R77 ;  /* 0x0000004d00497202 */ /* 0x000fc40000000f00 */
[C---:B------:R-:W-:Y:S01]  /*6fc0*/  IMAD R0, R12.reuse, 0x29, RZ ;  /* 0x000000290c007824 */ /* 0x040fe200078e02ff */
[----:B------:R3:W-:Y:S01]  /*6fd0*/  LDGSTS.E [R8+0x4b00], desc[UR8][R16.64], !P0 ;  /* 0x04b0000010087fae */ /* 0x0007e2000c1a1008 */
[----:B------:R-:W-:Y:S01]  /*6fe0*/  ISETP.GE.U32.AND P0, PT, R9, 0x7fffff3f, PT ;  /* 0x7fffff3f0900780c */ /* 0x000fe20003f06070 */
[----:B------:R-:W-:Y:S01]  /*6ff0*/  IMAD R242, R12, 0x31, RZ ;  /* 0x000000310cf27824 */ /* 0x000fe200078e02ff */
[----:B------:R-:W4:Y:S01]  /*7000*/  LDC R9, c[0x0][0x3a0] ;  /* 0x0000e800ff097b82 */ /* 0x000f220000000800 */
[----:B------:R3:W-:Y:S01]  /*7010*/  STL.64 [R1+0x20], R16 ;  /* 0x0000201001007387 */ /* 0x0007e20000100a00 */
[----:B------:R-:W-:Y:S01]  /*7020*/  IMAD.MOV.U32 R77, RZ, RZ, R81 ;  /* 0x000000ffff4d7224 */ /* 0x000fe200078e0051 */
[----:B------:R-:W-:Y:S01]  /*7030*/  MOV R123, R69 ;  /* 0x00000045007b7202 */ /* 0x000fe20000000f00 */
[----:B------:R-:W-:Y:S01]  /*7040*/  IMAD.MOV.U32 R81, RZ, RZ, R89 ;  /* 0x000000ffff517224 */ /* 0x000fe200078e0059 */
[----:B------:R-:W-:Y:S01]  /*7050*/  MOV R89, R85 ;  /* 0x0000005500597202 */ /* 0x000fe20000000f00 */
[----:B-1----:R-:W-:Y:S01]  /*7060*/  IMAD.WIDE R18, R0, 0x4, R130 ;  /* 0x0000000400127825 */ /* 0x002fe200078e0282 */
[----:B------:R-:W-:-:S02]  /*7070*/  MOV R112, R88 ;  /* 0x0000005800707202 */ /* 0x000fc40000000f00 */
[----:B------:R-:W-:Y:S01]  /*7080*/  MOV R121, R81 ;  /* 0x0000005100797202 */ /* 0x000fe20000000f00 */
[----:B------:R-:W-:Y:S01]  /*7090*/  IMAD.MOV.U32 R137, RZ, RZ, R245 ;  /* 0x000000ffff897224 */ /* 0x000fe200078e00f5 */
[----:B------:R-:W-:Y:S01]  /*70a0*/  LDGSTS.E [R8+0x5200], desc[UR8][R18.64], !P1 ;  /* 0x0520000012087fae */ /* 0x000fe2000c9a1008 */
[----:B------:R-:W-:Y:S02]  /*70b0*/  IMAD.MOV.U32 R85, RZ, RZ, R243 ;  /* 0x000000ffff557224 */ /* 0x000fe400078e00f3 */
[----:B---3--:R-:W-:Y:S01]  /*70c0*/  IMAD.WIDE R16, R0, 0x4, R2 ;  /* 0x0000000400107825 */ /* 0x008fe200078e0202 */
[----:B------:R-:W-:Y:S03]  /*70d0*/  STL.64 [R1+0x18], R18 ;  /* 0x0000181201007387 */ /* 0x000fe60000100a00 */
[----:B------:R-:W-:Y:S01]  /*70e0*/  VIADD R0, R14, 0xffffffba ;  /* 0xffffffba0e007836 */ /* 0x000fe20000000000 */
[----:B------:R1:W-:Y:S01]  /*70f0*/  LDGSTS.E [R8+0x5300], desc[UR8][R16.64], !P1 ;  /* 0x0530000010087fae */ /* 0x0003e2000c9a1008 */
[----:B------:R-:W-:-:S03]  /*7100*/  IMAD.WIDE R14, R246, 0x4, R130 ;  /* 0x00000004f60e7825 */ /* 0x000fc600078e0282 */
[----:B------:R-:W-:Y:S01]  /*7110*/  ISETP.GE.U32.AND P1, PT, R0, 0x7fffff3b, PT ;  /* 0x7fffff3b0000780c */ /* 0x000fe20003f26070 */
[----:B------:R-:W-:Y:S01]  /*7120*/  IMAD.WIDE R246, R246, 0x4, R2 ;  /* 0x00000004f6f67825 */ /* 0x000fe200078e0202 */
[----:B------:R-:W-:Y:S01]  /*7130*/  IADD3 R0, PT, PT, R11, -0x4a, RZ ;  /* 0xffffffb60b007810 */ /* 0x000fe20007ffe0ff */
[----:B------:R3:W-:Y:S01]  /*7140*/  LDGSTS.E [R8+0x5a00], desc[UR8][R14.64], !P4 ;  /* 0x05a000000e087fae */ /* 0x0007e2000e1a1008 */
[----:B------:R-:W3:Y:S01]  /*7150*/  LDC R11, c[0x0][0x3a0] ;  /* 0x0000e800ff0b7b82 */ /* 0x000ee20000000800 */
[----:B------:R-:W-:Y:S02]  /*7160*/  IMAD.WIDE R244, R242, 0x4, R130 ;  /* 0x00000004f2f47825 */ /* 0x000fe400078e0282 */
[----:B------:R-:W-:Y:S01]  /*7170*/  LDGSTS.E [R8+0x5b00], desc[UR8][R246.64], !P4 ;  /* 0x05b00000f6087fae */ /* 0x000fe2000e1a1008 */
[----:B------:R-:W-:Y:S01]  /*7180*/  ISETP.GE.U32.AND P4, PT, R0, 0x7fffff37, PT ;  /* 0x7fffff370000780c */ /* 0x000fe20003f86070 */
[----:B------:R-:W-:Y:S02]  /*7190*/  IMAD.WIDE R242, R242, 0x4, R2 ;  /* 0x00000004f2f27825 */ /* 0x000fe400078e0202 */
[----:B------:R1:W-:Y:S02]  /*71a0*/  STL.64 [R1+0x10], R16 ;  /* 0x0000101001007387 */ /* 0x0003e40000100a00 */
[----:B--2---:R-:W-:-:S02]  /*71b0*/  VIADD R0, R13, 0xffffffb2 ;  /* 0xffffffb20d007836 */ /* 0x004fc40000000000 */
[----:B------:R-:W2:Y:S01]  /*71c0*/  LDC R13, c[0x0][0x3a0] ;  /* 0x0000e800ff0d7b82 */ /* 0x000ea20000000800 */
[----:B------:R-:W-:Y:S01]  /*71d0*/  IMAD.MOV.U32 R115, RZ, RZ, R241 ;  /* 0x000000ffff737224 */ /* 0x000fe200078e00f1 */
[----:B------:R-:W-:Y:S01]  /*71e0*/  LDGSTS.E [R8+0x6200], desc[UR8][R244.64], !P6 ;  /* 0x06200000f4087fae */ /* 0x000fe2000f1a1008 */
[C---:B------:R-:W-:Y:S02]  /*71f0*/  IMAD R20, R12.reuse, 0x39, RZ ;  /* 0x000000390c147824 */ /* 0x040fe400078e02ff */
[----:B------:R-:W-:Y:S01]  /*7200*/  IMAD R24, R12, 0x3d, RZ ;  /* 0x0000003d0c187824 */ /* 0x000fe200078e02ff */
[----:B------:R-:W-:Y:S01]  /*7210*/  LDGSTS.E [R8+0x6300], desc[UR8][R242.64], !P6 ;  /* 0x06300000f2087fae */ /* 0x000fe2000f1a1008 */
[----:B------:R-:W-:Y:S01]  /*7220*/  ISETP.GE.U32.AND P6, PT, R0, 0x7fffff33, PT ;  /* 0x7fffff330000780c */ /* 0x000fe20003fc6070 */
[----:B-1----:R-:W-:Y:S02]  /*7230*/  IMAD R16, R12, 0x35, RZ ;  /* 0x000000350c107824 */ /* 0x002fe400078e02ff */
[----:B----4-:R-:W-:Y:S01]  /*7240*/  VIADD R0, R9, 0xffffffae ;  /* 0xffffffae09007836 */ /* 0x010fe20000000000 */
[----:B------:R3:W-:Y:S01]  /*7250*/  STL.64 [R1+0x8], R14 ;  /* 0x0000080e01007387 */ /* 0x0007e20000100a00 */
[C---:B------:R-:W-:Y:S01]  /*7260*/  IMAD.WIDE R240, R16.reuse, 0x4, R130 ;  /* 0x0000000410f07825 */ /* 0x040fe200078e0282 */
[----:B------:R-:W1:Y:S03]  /*7270*/  LDC R9, c[0x0][0x3a0] ;  /* 0x0000e800ff097b82 */ /* 0x000e660000000800 */
[----:B------:R-:W-:Y:S01]  /*7280*/  IMAD.WIDE R16, R16, 0x4, R2 ;  /* 0x0000000410107825 */ /* 0x000fe200078e0202 */
[----:B------:R-:W-:Y:S03]  /*7290*/  LDGSTS.E [R8+0x6a00], desc[UR8][R240.64], !P2 ;  /* 0x06a00000f0087fae */ /* 0x000fe6000d1a1008 */
[----:B------:R-:W-:Y:S01]  /*72a0*/  IMAD.WIDE R18, R20, 0x4, R130 ;  /* 0x0000000414127825 */ /* 0x000fe200078e0282 */
[----:B------:R-:W-:Y:S01]  /*72b0*/  LDGSTS.E [R8+0x6b00], desc[UR8][R16.64], !P2 ;  /* 0x06b0000010087fae */ /* 0x000fe2000d1a1008 */
[----:B------:R-:W-:Y:S01]  /*72c0*/  ISETP.GE.U32.AND P2, PT, R0, 0x7fffff2f, PT ;  /* 0x7fffff2f0000780c */ /* 0x000fe20003f46070 */
[----:B---3--:R-:W3:Y:S01]  /*72d0*/  LDC R14, c[0x0][0x3a0] ;  /* 0x0000e800ff0e7b82 */ /* 0x008ee20000000800 */
[----:B------:R-:W-:Y:S01]  /*72e0*/  IMAD.WIDE R20, R20, 0x4, R2 ;  /* 0x0000000414147825 */ /* 0x000fe200078e0202 */
[----:B------:R-:W-:Y:S01]  /*72f0*/  IADD3 R0, PT, PT, R10, -0x56, RZ ;  /* 0xffffffaa0a007810 */ /* 0x000fe20007ffe0ff */
[----:B------:R-:W-:Y:S02]  /*7300*/  LDGSTS.E [R8+0x7200], desc[UR8][R18.64], !P3 ;  /* 0x0720000012087fae */ /* 0x000fe4000d9a1008 */
[----:B------:R-:W-:-:S02]  /*7310*/  IMAD.WIDE R22, R24, 0x4, R130 ;  /* 0x0000000418167825 */ /* 0x000fc400078e0282 */
[----:B------:R-:W-:Y:S01]  /*7320*/  LDGSTS.E [R8+0x7300], desc[UR8][R20.64], !P3 ;  /* 0x0730000014087fae */ /* 0x000fe2000d9a1008 */
[----:B------:R-:W4:Y:S01]  /*7330*/  LDC R10, c[0x0][0x3a0] ;  /* 0x0000e800ff0a7b82 */ /* 0x000f220000000800 */
[----:B------:R-:W-:Y:S01]  /*7340*/  ISETP.GE.U32.AND P3, PT, R0, 0x7fffff2b, PT ;  /* 0x7fffff2b0000780c */ /* 0x000fe20003f66070 */
[----:B------:R-:W-:Y:S01]  /*7350*/  IMAD.WIDE R24, R24, 0x4, R2 ;  /* 0x0000000418187825 */ /* 0x000fe200078e0202 */
[----:B------:R-:W-:Y:S03]  /*7360*/  LDGSTS.E [R8+0x7a00], desc[UR8][R22.64], !P5 ;  /* 0x07a0000016087fae */ /* 0x000fe6000e9a1008 */
[----:B------:R-:W-:Y:S01]  /*7370*/  VIADD R0, R11, 0xffffffa6 ;  /* 0xffffffa60b007836 */ /* 0x000fe20000000000 */
[----:B------:R-:W-:Y:S01]  /*7380*/  LDGSTS.E [R8+0x7b00], desc[UR8][R24.64], !P5 ;  /* 0x07b0000018087fae */ /* 0x000fe2000e9a1008 */
[C---:B------:R-:W-:Y:S01]  /*7390*/  IMAD R28, R12.reuse, 0x41, RZ ;  /* 0x000000410c1c7824 */ /* 0x040fe200078e02ff */
[----:B------:R-:W3:Y:S01]  /*73a0*/  LDC R11, c[0x0][0x3a0] ;  /* 0x0000e800ff0b7b82 */ /* 0x000ee20000000800 */
[----:B------:R-:W-:Y:S01]  /*73b0*/  IMAD R48, R12, 0x45, RZ ;  /* 0x000000450c307824 */ /* 0x000fe200078e02ff */
[----:B------:R-:W-:Y:S01]  /*73c0*/  ISETP.GE.U32.AND P5, PT, R0, 0x7fffff27, PT ;  /* 0x7fffff270000780c */ /* 0x000fe20003fa6070 */
[----:B------:R-:W-:-:S04]  /*73d0*/  IMAD.WIDE R26, R28, 0x4, R130 ;  /* 0x000000041c1a7825 */ /* 0x000fc800078e0282 */
[----:B------:R-:W-:Y:S01]  /*73e0*/  IMAD.WIDE R28, R28, 0x4, R2 ;  /* 0x000000041c1c7825 */ /* 0x000fe200078e0202 */
[----:B------:R-:W-:Y:S01]  /*73f0*/  LDGSTS.E [R8+0x8200], desc[UR8][R26.64], !P0 ;  /* 0x082000001a087fae */ /* 0x000fe2000c1a1008 */
[----:B------:R-:W3:Y:S02]  /*7400*/  LDC R15, c[0x0][0x3a0] ;  /* 0x0000e800ff0f7b82 */ /* 0x000ee40000000800 */
[----:B--2---:R-:W-:Y:S01]  /*7410*/  VIADD R0, R13, 0xffffffa2 ;  /* 0xffffffa20d007836 */ /* 0x004fe20000000000 */
[----:B------:R-:W-:Y:S01]  /*7420*/  LDGSTS.E [R8+0x8300], desc[UR8][R28.64], !P0 ;  /* 0x083000001c087fae */ /* 0x000fe2000c1a1008 */
[----:B------:R-:W-:-:S03]  /*7430*/  IMAD.WIDE R30, R48, 0x4, R130 ;  /* 0x00000004301e7825 */ /* 0x000fc600078e0282 */
[----:B------:R-:W-:Y:S01]  /*7440*/  ISETP.GE.U32.AND P0, PT, R0, 0x7fffff23, PT ;  /* 0x7fffff230000780c */ /* 0x000fe20003f06070 */
[----:B------:R-:W2:Y:S01]  /*7450*/  LDC R13, c[0x0][0x3a0] ;  /* 0x0000e800ff0d7b82 */ /* 0x000ea20000000800 */
[----:B------:R-:W-:Y:S01]  /*7460*/  IMAD.WIDE R48, R48, 0x4, R2 ;  /* 0x0000000430307825 */ /* 0x000fe200078e0202 */
[----:B-1----:R-:W-:Y:S01]  /*7470*/  IADD3 R0, PT, PT, R9, -0x62, RZ ;  /* 0xffffff9e09007810 */ /* 0x002fe20007ffe0ff */
[----:B------:R-:W-:Y:S02]  /*7480*/  LDGSTS.E [R8+0x8a00], desc[UR8][R30.64], !P1 ;  /* 0x08a000001e087fae */ /* 0x000fe4000c9a1008 */
[----:B------:R-:W-:Y:S02]  /*7490*/  IMAD R52, R12, 0x49, RZ ;  /* 0x000000490c347824 */ /* 0x000fe400078e02ff */
[----:B------:R-:W-:Y:S01]  /*74a0*/  LDGSTS.E [R8+0x8b00], desc[UR8][R48.64], !P1 ;  /* 0x08b0000030087fae */ /* 0x000fe2000c9a1008 */
[----:B------:R-:W1:Y:S01]  /*74b0*/  LDC R9, c[0x0][0x3a0] ;  /* 0x0000e800ff097b82 */ /* 0x000e620000000800 */
[----:B------:R-:W-:Y:S01]  /*74c0*/  IMAD.WIDE R50, R52, 0x4, R130 ;  /* 0x0000000434327825 */ /* 0x000fe200078e0282 */
[----:B------:R-:W-:-:S03]  /*74d0*/  ISETP.GE.U32.AND P1, PT, R0, 0x7fffff1f, PT ;  /* 0x7fffff1f0000780c */ /* 0x000fc60003f26070 */
[----:B------:R-:W-:Y:S01]  /*74e0*/  IMAD.MOV.U32 R142, RZ, RZ, R56 ;  /* 0x000000ffff8e7224 */ /* 0x000fe200078e0038 */
[----:B------:R-:W-:Y:S01]  /*74f0*/  LDGSTS.E [R8+0x9200], desc[UR8][R50.64], !P4 ;  /* 0x0920000032087fae */ /* 0x000fe2000e1a1008 */
[----:B------:R-:W-:-:S04]  /*7500*/  IMAD.WIDE R52, R52, 0x4, R2 ;  /* 0x0000000434347825 */ /* 0x000fc800078e0202 */
[----:B----4-:R-:W-:Y:S01]  /*7510*/  VIADD R0, R10, 0xffffff9a ;  /* 0xffffff9a0a007836 */ /* 0x010fe20000000000 */
[----:B------:R-:W-:Y:S01]  /*7520*/  LDGSTS.E [R8+0x9300], desc[UR8][R52.64], !P4 ;  /* 0x0930000034087fae */ /* 0x000fe2000e1a1008 */
[----:B------:R-:W-:Y:S01]  /*7530*/  IMAD R56, R12, 0x4d, RZ ;  /* 0x0000004d0c387824 */ /* 0x000fe200078e02ff */
[----:B------:R-:W4:Y:S01]  /*7540*/  LDC R10, c[0x0][0x3a0] ;  /* 0x0000e800ff0a7b82 */ /* 0x000f220000000800 */
[----:B------:R-:W-:Y:S01]  /*7550*/  IMAD.MOV.U32 R143, RZ, RZ, R57 ;  /* 0x000000ffff8f7224 */ /* 0x000fe200078e0039 */
[----:B------:R-:W-:Y:S01]  /*7560*/  ISETP.GE.U32.AND P4, PT, R0, 0x7fffff1b, PT ;  /* 0x7fffff1b0000780c */ /* 0x000fe20003f86070 */
[----:B------:R-:W-:-:S04]  /*7570*/  IMAD.WIDE R54, R56, 0x4, R130 ;  /* 0x0000000438367825 */ /* 0x000fc800078e0282 */
[----:B------:R-:W-:Y:S01]  /*7580*/  IMAD.WIDE R56, R56, 0x4, R2 ;  /* 0x0000000438387825 */ /* 0x000fe200078e0202 */
[----:B------:R-:W-:Y:S03]  /*7590*/  LDGSTS.E [R8+0x9a00], desc[UR8][R54.64], !P6 ;  /* 0x09a0000036087fae */ /* 0x000fe6000f1a1008 */
[----:B------:R-:W-:Y:S01]  /*75a0*/  IMAD.MOV.U32 R106, RZ, RZ, R60 ;  /* 0x000000ffff6a7224 */ /* 0x000fe200078e003c */
[----:B------:R-:W-:Y:S01]  /*75b0*/  LDGSTS.E [R8+0x9b00], desc[UR8][R56.64], !P6 ;  /* 0x09b0000038087fae */ /* 0x000fe2000f1a1008 */
[----:B---3--:R-:W-:Y:S02]  /*75c0*/  VIADD R0, R11, 0xffffff96 ;  /* 0xffffff960b007836 */ /* 0x008fe40000000000 */
[----:B------:R-:W-:Y:S01]  /*75d0*/  IMAD R60, R12, 0x51, RZ ;  /* 0x000000510c3c7824 */ /* 0x000fe200078e02ff */
[----:B------:R-:W3:Y:S01]  /*75e0*/  LDC R11, c[0x0][0x3a0] ;  /* 0x0000e800ff0b7b82 */ /* 0x000ee20000000800 */
[----:B------:R-:W-:Y:S01]  /*75f0*/  IMAD.MOV.U32 R163, RZ, RZ, R59 ;  /* 0x000000ffffa37224 */ /* 0x000fe200078e003b */
[----:B------:R-:W-:Y:S01]  /*7600*/  ISETP.GE.U32.AND P6, PT, R0, 0x7fffff17, PT ;  /* 0x7fffff170000780c */ /* 0x000fe20003fc6070 */
[----:B------:R-:W-:Y:S01]  /*7610*/  IMAD.WIDE R58, R60, 0x4, R130 ;  /* 0x000000043c3a7825 */ /* 0x000fe200078e0282 */
[----:B--2---:R-:W-:-:S03]  /*7620*/  IADD3 R0, PT, PT, R13, -0x6e, RZ ;  /* 0xffffff920d007810 */ /* 0x004fc60007ffe0ff */
[----:B------:R-:W-:Y:S01]  /*7630*/  IMAD.MOV.U32 R150, RZ, RZ, R64 ;  /* 0x000000ffff967224 */ /* 0x000fe200078e0040 */
[----:B------:R-:W2:Y:S01]  /*7640*/  LDC R13, c[0x0][0x3a0] ;  /* 0x0000e800ff0d7b82 */ /* 0x000ea20000000800 */
[----:B------:R-:W-:Y:S01]  /*7650*/  IMAD.WIDE R60, R60, 0x4, R2 ;  /* 0x000000043c3c7825 */ /* 0x000fe200078e0202 */
[----:B------:R-:W-:Y:S03]  /*7660*/  LDGSTS.E [R8+0xa200], desc[UR8][R58.64], !P2 ;  /* 0x0a2000003a087fae */ /* 0x000fe6000d1a1008 */
[----:B------:R-:W-:Y:S01]  /*7670*/  IMAD R64, R12, 0x55, RZ ;  /* 0x000000550c407824 */ /* 0x000fe200078e02ff */
[----:B------:R-:W-:Y:S01]  /*7680*/  LDGSTS.E [R8+0xa300], desc[UR8][R60.64], !P2 ;  /* 0x0a3000003c087fae */ /* 0x000fe2000d1a1008 */
[----:B------:R-:W-:Y:S01]  /*7690*/  IMAD.MOV.U32 R140, RZ, RZ, R62 ;  /* 0x000000ffff8c7224 */ /* 0x000fe200078e003e */
[----:B------:R-:W-:Y:S01]  /*76a0*/  ISETP.GE.U32.AND P2, PT, R0, 0x7fffff13, PT ;  /* 0x7fffff130000780c */ /* 0x000fe20003f46070 */
[----:B------:R-:W-:-:S02]  /*76b0*/  IMAD.MOV.U32 R151, RZ, RZ, R65 ;  /* 0x000000ffff977224 */ /* 0x000fc400078e0041 */
[----:B------:R-:W-:-:S04]  /*76c0*/  IMAD.WIDE R62, R64, 0x4, R130 ;  /* 0x00000004403e7825 */ /* 0x000fc800078e0282 */
[----:B------:R-:W-:Y:S01]  /*76d0*/  IMAD.MOV.U32 R122, RZ, RZ, R68 ;  /* 0x000000ffff7a7224 */ /* 0x000fe200078e0044 */
[----:B------:R-:W-:Y:S01]  /*76e0*/  LDGSTS.E [R8+0xaa00], desc[UR8][R62.64], !P3 ;  /* 0x0aa000003e087fae */ /* 0x000fe2000d9a1008 */
[----:B------:R-:W-:-:S04]  /*76f0*/  IMAD.WIDE R64, R64, 0x4, R2 ;  /* 0x0000000440407825 */ /* 0x000fc800078e0202 */
[----:B-1----:R-:W-:Y:S01]  /*7700*/  VIADD R0, R9, 0xffffff8e ;  /* 0xffffff8e09007836 */ /* 0x002fe20000000000 */
[----:B------:R-:W-:Y:S01]  /*7710*/  LDGSTS.E [R8+0xab00], desc[UR8][R64.64], !P3 ;  /* 0x0ab0000040087fae */ /* 0x000fe2000d9a1008 */
[----:B------:R-:W-:Y:S01]  /*7720*/  IMAD R68, R12, 0x59, RZ ;  /* 0x000000590c447824 */ /* 0x000fe200078e02ff */
[----:B------:R-:W1:Y:S01]  /*7730*/  LDC R9, c[0x0][0x3a0] ;  /* 0x0000e800ff097b82 */ /* 0x000e620000000800 */
[----:B------:R-:W-:Y:S01]  /*7740*/  IMAD.MOV.U32 R127, RZ, RZ, R67 ;  /* 0x000000ffff7f7224 */ /* 0x000fe200078e0043 */
[----:B------:R-:W-:Y:S01]  /*7750*/  ISETP.GE.U32.AND P3, PT, R0, 0x7fffff0f, PT ;  /* 0x7fffff0f0000780c */ /* 0x000fe20003f66070 */
[----:B------:R-:W-:-:S04]  /*7760*/  IMAD.WIDE R66, R68, 0x4, R130 ;  /* 0x0000000444427825 */ /* 0x000fc800078e0282 */
[----:B------:R-:W-:Y:S01]  /*7770*/  IMAD.WIDE R68, R68, 0x4, R2 ;  /* 0x0000000444447825 */ /* 0x000fe200078e0202 */
[----:B------:R-:W-:Y:S03]  /*7780*/  LDGSTS.E [R8+0xb200], desc[UR8][R66.64], !P5 ;  /* 0x0b20000042087fae */ /* 0x000fe6000e9a1008 */
[----:B----4-:R-:W-:Y:S01]  /*7790*/  VIADD R0, R10, 0xffffff8a ;  /* 0xffffff8a0a007836 */ /* 0x010fe20000000000 */
[----:B------:R-:W-:Y:S01]  /*77a0*/  LDGSTS.E [R8+0xb300], desc[UR8][R68.64], !P5 ;  /* 0x0b30000044087fae */ /* 0x000fe2000e9a1008 */
[----:B------:R-:W-:Y:S01]  /*77b0*/  IMAD R72, R12, 0x5d, RZ ;  /* 0x0000005d0c487824 */ /* 0x000fe200078e02ff */
[----:B------:R-:W4:Y:S01]  /*77c0*/  LDC R10, c[0x0][0x3a0] ;  /* 0x0000e800ff0a7b82 */ /* 0x000f220000000800 */
[----:B------:R-:W-:Y:S01]  /*77d0*/  IMAD.MOV.U32 R170, RZ, RZ, R70 ;  /* 0x000000ffffaa7224 */ /* 0x000fe200078e0046 */
[----:B------:R-:W-:Y:S01]  /*77e0*/  ISETP.GE.U32.AND P5, PT, R0, 0x7fffff0b, PT ;  /* 0x7fffff0b0000780c */ /* 0x000fe20003fa6070 */
[----:B------:R-:W-:Y:S01]  /*77f0*/  IMAD.MOV.U32 R171, RZ, RZ, R71 ;  /* 0x000000ffffab7224 */ /* 0x000fe200078e0047 */
[----:B---3--:R-:W-:Y:S01]  /*7800*/  IADD3 R0, PT, PT, R11, -0x7a, RZ ;  /* 0xffffff860b007810 */ /* 0x008fe20007ffe0ff */
[----:B------:R-:W-:-:S02]  /*7810*/  IMAD.MOV.U32 R147, RZ, RZ, R73 ;  /* 0x000000ffff937224 */ /* 0x000fc400078e0049 */
[C---:B------:R-:W-:Y:S01]  /*7820*/  IMAD.WIDE R70, R72.reuse, 0x4, R130 ;  /* 0x0000000448467825 */ /* 0x040fe200078e0282 */
[----:B------:R-:W3:Y:S03]  /*7830*/  LDC R11, c[0x0][0x3a0] ;  /* 0x0000e800ff0b7b82 */ /* 0x000ee60000000800 */
[----:B------:R-:W-:Y:S01]  /*7840*/  IMAD.WIDE R72, R72, 0x4, R2 ;  /* 0x0000000448487825 */ /* 0x000fe200078e0202 */
[----:B------:R-:W-:Y:S03]  /*7850*/  LDGSTS.E [R8+0xba00], desc[UR8][R70.64], !P0 ;  /* 0x0ba0000046087fae */ /* 0x000fe6000c1a1008 */
[----:B------:R-:W-:Y:S01]  /*7860*/  IMAD.MOV.U32 R148, RZ, RZ, R76 ;  /* 0x000000ffff947224 */ /* 0x000fe200078e004c */
[----:B------:R-:W-:Y:S01]  /*7870*/  LDGSTS.E [R8+0xbb00], desc[UR8][R72.64], !P0 ;  /* 0x0bb0000048087fae */ /* 0x000fe2000c1a1008 */
[----:B------:R-:W-:Y:S01]  /*7880*/  IMAD R76, R12, 0x61, RZ ;  /* 0x000000610c4c7824 */ /* 0x000fe200078e02ff */
[----:B------:R-:W-:Y:S01]  /*7890*/  ISETP.GE.U32.AND P0, PT, R0, 0x7fffff07, PT ;  /* 0x7fffff070000780c */ /* 0x000fe20003f06070 */
[----:B------:R-:W-:-:S02]  /*78a0*/  IMAD.MOV.U32 R134, RZ, RZ, R74 ;  /* 0x000000ffff867224 */ /* 0x000fc400078e004a */
[----:B------:R-:W-:Y:S02]  /*78b0*/  IMAD.MOV.U32 R149, RZ, RZ, R77 ;  /* 0x000000ffff957224 */ /* 0x000fe400078e004d */
[----:B------:R-:W-:-:S04]  /*78c0*/  IMAD.WIDE R74, R76, 0x4, R130 ;  /* 0x000000044c4a7825 */ /* 0x000fc800078e0282 */
[----:B--2---:R-:W-:Y:S01]  /*78d0*/  VIADD R0, R13, 0xffffff82 ;  /* 0xffffff820d007836 */ /* 0x004fe20000000000 */
[----:B------:R-:W-:Y:S01]  /*78e0*/  LDGSTS.E [R8+0xc200], desc[UR8][R74.64], !P1 ;  /* 0x0c2000004a087fae */ /* 0x000fe2000c9a1008 */
[----:B------:R-:W-:Y:S01]  /*78f0*/  IMAD.MOV.U32 R120, RZ, RZ, R80 ;  /* 0x000000ffff787224 */ /* 0x000fe200078e0050 */
[----:B------:R-:W2:Y:S01]  /*7900*/  LDC R13, c[0x0][0x3a0] ;  /* 0x0000e800ff0d7b82 */ /* 0x000ea20000000800 */
[----:B------:R-:W-:-:S04]  /*7910*/  IMAD.WIDE R76, R76, 0x4, R2 ;  /* 0x000000044c4c7825 */ /* 0x000fc800078e0202 */
[----:B------:R-:W-:Y:S01]  /*7920*/  IMAD R80, R12, 0x65, RZ ;  /* 0x000000650c507824 */ /* 0x000fe200078e02ff */
[----:B------:R-:W-:Y:S01]  /*7930*/  LDGSTS.E [R8+0xc300], desc[UR8][R76.64], !P1 ;  /* 0x0c3000004c087fae */ /* 0x000fe2000c9a1008 */
[----:B------:R-:W-:Y:S01]  /*7940*/  IMAD.MOV.U32 R129, RZ, RZ, R79 ;  /* 0x000000ffff817224 */ /* 0x000fe200078e004f */
[----:B------:R-:W-:Y:S01]  /*7950*/  ISETP.GE.U32.AND P1, PT, R0, 0x7fffff03, PT ;  /* 0x7fffff030000780c */ /* 0x000fe20003f26070 */
[----:B------:R-:W-:Y:S02]  /*7960*/  IMAD.MOV.U32 R132, RZ, RZ, R84 ;  /* 0x000000ffff847224 */ /* 0x000fe400078e0054 */
[----:B------:R-:W-:-:S04]  /*7970*/  IMAD.WIDE R78, R80, 0x4, R130 ;  /* 0x00000004504e7825 */ /* 0x000fc800078e0282 */
[----:B------:R-:W-:Y:S01]  /*7980*/  IMAD.WIDE R80, R80, 0x4, R2 ;  /* 0x0000000450507825 */ /* 0x000fe200078e0202 */
[----:B------:R-:W-:Y:S03]  /*7990*/  LDGSTS.E [R8+0xca00], desc[UR8][R78.64], !P4 ;  /* 0x0ca000004e087fae */ /* 0x000fe6000e1a1008 */
[----:B------:R-:W-:Y:S01]  /*79a0*/  IMAD R84, R12, 0x69, RZ ;  /* 0x000000690c547824 */ /* 0x000fe200078e02ff */
[----:B------:R-:W-:Y:S01]  /*79b0*/  LDGSTS.E [R8+0xcb00], desc[UR8][R80.64], !P4 ;  /* 0x0cb0000050087fae */ /* 0x000fe2000e1a1008 */
[----:B-1----:R-:W-:Y:S02]  /*79c0*/  VIADD R0, R9, 0xfffffffd ;  /* 0xfffffffd09007836 */ /* 0x002fe40000000000 */
[----:B------:R-:W-:Y:S01]  /*79d0*/  IMAD.MOV.U32 R154, RZ, RZ, R82 ;  /* 0x000000ffff9a7224 */ /* 0x000fe200078e0052 */
[----:B------:R-:W1:Y:S01]  /*79e0*/  LDC R9, c[0x0][0x3a0] ;  /* 0x0000e800ff097b82 */ /* 0x000e620000000800 */
[----:B------:R-:W-:Y:S01]  /*79f0*/  IMAD.MOV.U32 R155, RZ, RZ, R83 ;  /* 0x000000ffff9b7224 */ /* 0x000fe200078e0053 */
[----:B------:R-:W-:Y:S01]  /*7a00*/  ISETP.GE.U32.AND P4, PT, R0, 0x7fffff7e, PT ;  /* 0x7fffff7e0000780c */ /* 0x000fe20003f86070 */
[----:B------:R-:W-:Y:S01]  /*7a10*/  IMAD.MOV.U32 R133, RZ, RZ, R85 ;  /* 0x000000ffff857224 */ /* 0x000fe200078e0055 */
[----:B----4-:R-:W-:Y:S01]  /*7a20*/  IADD3 R0, PT, PT, R10, -0x7, RZ ;  /* 0xfffffff90a007810 */ /* 0x010fe20007ffe0ff */
[----:B------:R-:W-:-:S03]  /*7a30*/  IMAD.WIDE R82, R84, 0x4, R130 ;  /* 0x0000000454527825 */ /* 0x000fc600078e0282 */
[----:B------:R-:W4:Y:S01]  /*7a40*/  LDC R10, c[0x0][0x3a0] ;  /* 0x0000e800ff0a7b82 */ /* 0x000f220000000800 */
[----:B------:R-:W-:Y:S01]  /*7a50*/  IMAD.WIDE R84, R84, 0x4, R2 ;  /* 0x0000000454547825 */ /* 0x000fe200078e0202 */
[----:B------:R-:W-:Y:S03]  /*7a60*/  LDGSTS.E [R8+0xd200], desc[UR8][R82.64], !P6 ;  /* 0x0d20000052087fae */ /* 0x000fe6000f1a1008 */
        /* <DEDUP_REMOVED lines=8> */
[----:B---3--:R-:W-:Y:S01]  /*7af0*/  VIADD R0, R11, 0xfffffff5 ;  /* 0xfffffff50b007836 */ /* 0x008fe20000000000 */
[----:B------:R-:W-:Y:S01]  /*7b00*/  LDGSTS.E [R8+0xdb00], desc[UR8][R88.64], !P2 ;  /* 0x0db0000058087fae */ /* 0x000fe2000d1a1008 */
[----:B------:R-:W3:Y:S01]  /*7b10*/  LDC R11, c[0x0][0x3a0] ;  /* 0x0000e800ff0b7b82 */ /* 0x000ee20000000800 */
[----:B------:R-:W-:Y:S02]  /*7b20*/  IMAD R92, R12, 0x71, RZ ;  /* 0x000000710c5c7824 */ /* 0x000fe400078e02ff */
[----:B------:R-:W-:Y:S01]  /*7b30*/  ISETP.GE.U32.AND P2, PT, R0, 0x7fffff76, PT ;  /* 0x7fffff760000780c */ /* 0x000fe20003f46070 */
[----:B------:R-:W-:-:S02]  /*7b40*/  IMAD.MOV.U32 R118, RZ, RZ, R90 ;  /* 0x000000ffff767224 */ /* 0x000fc400078e005a */
[----:B------:R-:W-:Y:S02]  /*7b50*/  IMAD.MOV.U32 R119, RZ, RZ, R91 ;  /* 0x000000ffff777224 */ /* 0x000fe400078e005b */
[----:B--2---:R-:W-:Y:S02]  /*7b60*/  VIADD R0, R13, 0xfffffff1 ;  /* 0xfffffff10d007836 */ /* 0x004fe40000000000 */
[----:B------:R-:W-:Y:S01]  /*7b70*/  IMAD.MOV.U32 R117, RZ, RZ, R93 ;  /* 0x000000ffff757224 */ /* 0x000fe200078e005d */
[----:B------:R-:W2:Y:S01]  /*7b80*/  LDC R13, c[0x0][0x3a0] ;  /* 0x0000e800ff0d7b82 */ /* 0x000ea20000000800 */
[----:B------:R-:W-:Y:S02]  /*7b90*/  IMAD.MOV.U32 R110, RZ, RZ, R96 ;  /* 0x000000ffff6e7224 */ /* 0x000fe400078e0060 */
[----:B------:R-:W-:-:S04]  /*7ba0*/  IMAD.WIDE R90, R92, 0x4, R130 ;  /* 0x000000045c5a7825 */ /* 0x000fc800078e0282 */
[----:B------:R-:W-:Y:S01]  /*7bb0*/  IMAD.WIDE R92, R92, 0x4, R2 ;  /* 0x000000045c5c7825 */ /* 0x000fe200078e0202 */
[----:B------:R-:W-:Y:S03]  /*7bc0*/  LDGSTS.E [R8+0xe200], desc[UR8][R90.64], !P3 ;  /* 0x0e2000005a087fae */ /* 0x000fe6000d9a1008 */
[----:B------:R-:W-:Y:S01]  /*7bd0*/  IMAD R96, R12, 0x75, RZ ;  /* 0x000000750c607824 */ /* 0x000fe200078e02ff */
[----:B------:R-:W-:Y:S01]  /*7be0*/  LDGSTS.E [R8+0xe300], desc[UR8][R92.64], !P3 ;  /* 0x0e3000005c087fae */ /* 0x000fe2000d9a1008 */
[----:B------:R-:W-:Y:S01]  /*7bf0*/  IMAD.MOV.U32 R179, RZ, RZ, R95 ;  /* 0x000000ffffb37224 */ /* 0x000fe200078e005f */
[----:B------:R-:W-:Y:S01]  /*7c00*/  ISETP.GE.U32.AND P3, PT, R0, 0x7fffff72, PT ;  /* 0x7fffff720000780c */ /* 0x000fe20003f66070 */
[----:B------:R-:W-:Y:S01]  /*7c10*/  IMAD.MOV.U32 R111, RZ, RZ, R97 ;  /* 0x000000ffff6f7224 */ /* 0x000fe200078e0061 */
[----:B-1----:R-:W-:Y:S01]  /*7c20*/  IADD3 R0, PT, PT, R9, -0x13, RZ ;  /* 0xffffffed09007810 */ /* 0x002fe20007ffe0ff */
[----:B------:R-:W-:Y:S01]  /*7c30*/  IMAD.WIDE R94, R96, 0x4, R130 ;  /* 0x00000004605e7825 */ /* 0x000fe200078e0282 */
[----:B---3--:R-:W-:-:S02]  /*7c40*/  IADD3 R9, PT, PT, R11, -0x1b, RZ ;  /* 0xffffffe50b097810 */ /* 0x008fc40007ffe0ff */
[----:B------:R-:W1:Y:S01]  /*7c50*/  LDC R11, c[0x0][0x3a0] ;  /* 0x0000e800ff0b7b82 */ /* 0x000e620000000800 */
[----:B------:R-:W-:Y:S01]  /*7c60*/  IMAD.MOV.U32 R108, RZ, RZ, R100 ;  /* 0x000000ffff6c7224 */ /* 0x000fe200078e0064 */
[----:B------:R-:W-:Y:S01]  /*7c70*/  LDGSTS.E [R8+0xea00], desc[UR8][R94.64], !P5 ;  /* 0x0ea000005e087fae */ /* 0x000fe2000e9a1008 */
[----:B------:R-:W-:-:S04]  /*7c80*/  IMAD.WIDE R96, R96, 0x4, R2 ;  /* 0x0000000460607825 */ /* 0x000fc800078e0202 */
[----:B------:R-:W-:Y:S01]  /*7c90*/  IMAD R100, R12, 0x79, RZ ;  /* 0x000000790c647824 */ /* 0x000fe200078e02ff */
[----:B------:R-:W-:Y:S01]  /*7ca0*/  LDGSTS.E [R8+0xeb00], desc[UR8][R96.64], !P5 ;  /* 0x0eb0000060087fae */ /* 0x000fe2000e9a1008 */
[----:B------:R-:W-:Y:S01]  /*7cb0*/  IMAD.MOV.U32 R144, RZ, RZ, R98 ;  /* 0x000000ffff907224 */ /* 0x000fe200078e0062 */
[----:B------:R-:W-:Y:S01]  /*7cc0*/  ISETP.GE.U32.AND P5, PT, R0, 0x7fffff6e, PT ;  /* 0x7fffff6e0000780c */ /* 0x000fe20003fa6070 */
[----:B------:R-:W-:Y:S02]  /*7cd0*/  IMAD.MOV.U32 R145, RZ, RZ, R99 ;  /* 0x000000ffff917224 */ /* 0x000fe400078e0063 */
[----:B------:R-:W-:Y:S02]  /*7ce0*/  IMAD.MOV.U32 R222, RZ, RZ, R104 ;  /* 0x000000ffffde7224 */ /* 0x000fe400078e0068 */
[----:B------:R-:W-:-:S04]  /*7cf0*/  IMAD.WIDE R98, R100, 0x4, R130 ;  /* 0x0000000464627825 */ /* 0x000fc800078e0282 */
[----:B------:R-:W-:Y:S01]  /*7d00*/  IMAD R104, R12, 0x7d, RZ ;  /* 0x0000007d0c687824 */ /* 0x000fe200078e02ff */
[----:B------:R-:W-:Y:S01]  /*7d10*/  LDGSTS.E [R8+0xf200], desc[UR8][R98.64], !P0 ;  /* 0x0f20000062087fae */ /* 0x000fe2000c1a1008 */
[----:B------:R-:W-:-:S04]  /*7d20*/  IMAD.WIDE R100, R100, 0x4, R2 ;  /* 0x0000000464647825 */ /* 0x000fc800078e0202 */
[----:B----4-:R-:W-:Y:S01]  /*7d30*/  VIADD R0, R10, 0xffffffe9 ;  /* 0xffffffe90a007836 */ /* 0x010fe20000000000 */
[----:B------:R-:W-:Y:S01]  /*7d40*/  LDGSTS.E [R8+0xf300], desc[UR8][R100.64], !P0 ;  /* 0x0f30000064087fae */ /* 0x000fe2000c1a1008 */
[----:B------:R-:W-:Y:S02]  /*7d50*/  IMAD.MOV.U32 R138, RZ, RZ, R102 ;  /* 0x000000ffff8a7224 */ /* 0x000fe400078e0066 */
[----:B------:R-:W-:Y:S01]  /*7d60*/  IMAD.WIDE R102, R104, 0x4, R130 ;  /* 0x0000000468667825 */ /* 0x000fe200078e0282 */
[----:B------:R-:W-:-:S03]  /*7d70*/  ISETP.GE.U32.AND P0, PT, R0, 0x7fffff6a, PT ;  /* 0x7fffff6a0000780c */ /* 0x000fc60003f06070 */
[----:B------:R-:W-:Y:S01]  /*7d80*/  IMAD.WIDE R104, R104, 0x4, R2 ;  /* 0x0000000468687825 */ /* 0x000fe200078e0202 */
[----:B------:R-:W-:Y:S03]  /*7d90*/  LDGSTS.E [R8+0xfa00], desc[UR8][R102.64], !P1 ;  /* 0x0fa0000066087fae */ /* 0x000fe6000c9a1008 */
[----:B------:R-:W-:Y:S01]  /*7da0*/  IMAD.SHL.U32 R0, R12, 0x2, RZ ;  /* 0x000000020c007824 */ /* 0x000fe200078e00ff */
[----:B------:R-:W-:Y:S01]  /*7db0*/  LDGSTS.E [R8+0xfb00], desc[UR8][R104.64], !P1 ;  /* 0x0fb0000068087fae */ /* 0x000fe2000c9a1008 */
[----:B------:R-:W-:Y:S01]  /*7dc0*/  ISETP.GE.U32.AND P1, PT, R9, 0x7fffff66, PT ;  /* 0x7fffff660900780c */ /* 0x000fe20003f26070 */
[----:B------:R-:W-:Y:S02]  /*7dd0*/  VIADD R9, R152, UR4 ;  /* 0x0000000498097c36 */ /* 0x000fe40008000000 */
[----:B------:R-:W-:-:S04]  /*7de0*/  IMAD.WIDE R158, R0, 0x4, R130 ;  /* 0x00000004009e7825 */ /* 0x000fc800078e0282 */
[----:B------:R-:W-:Y:S01]  /*7df0*/  IMAD.WIDE R156, R0, 0x4, R2 ;  /* 0x00000004009c7825 */ /* 0x000fe200078e0202 */
[----:B------:R3:W-:Y:S03]  /*7e00*/  STL.64 [R1+0x60], R158 ;  /* 0x0000609e01007387 */ /* 0x0007e60000100a00 */
[----:B--2---:R-:W-:Y:S01]  /*7e10*/  VIADD R10, R13, 0xffffffe1 ;  /* 0xffffffe10d0a7836 */ /* 0x004fe20000000000 */
[----:B------:R3:W-:Y:S01]  /*7e20*/  LDGSTS.E [R9+0x400], desc[UR8][R158.64], !P4 ;  /* 0x004000009e097fae */ /* 0x0007e2000e1a1008 */
[----:B------:R-:W-:Y:S01]  /*7e30*/  IMAD R0, R12, 0x6, RZ ;  /* 0x000000060c007824 */ /* 0x000fe200078e02ff */
[----:B------:R-:W2:Y:S02]  /*7e40*/  LDC R13, c[0x0][0x3a0] ;  /* 0x0000e800ff0d7b82 */ /* 0x000ea40000000800 */
[----:B------:R4:W-:Y:S04]  /*7e50*/  STL.64 [R1+0x68], R156 ;  /* 0x0000689c01007387 */ /* 0x0009e80000100a00 */
[----:B------:R4:W-:Y:S01]  /*7e60*/  LDGSTS.E [R9+0x500], desc[UR8][R156.64], !P4 ;  /* 0x005000009c097fae */ /* 0x0009e2000e1a1008 */
[----:B------:R-:W-:-:S02]  /*7e70*/  ISETP.GE.U32.AND P4, PT, R10, 0x7fffff62, PT ;  /* 0x7fffff620a00780c */ /* 0x000fc40003f86070 */
[----:B------:R-:W-:Y:S01]  /*7e80*/  IADD3 R10, PT, PT, R14, -0x23, RZ ;  /* 0xffffffdd0e0a7810 */ /* 0x000fe20007ffe0ff */
[C---:B---3--:R-:W-:Y:S01]  /*7e90*/  IMAD.WIDE R158, R0.reuse, 0x4, R130 ;  /* 0x00000004009e7825 */ /* 0x048fe200078e0282 */
[----:B------:R-:W3:Y:S04]  /*7ea0*/  LDC R14, c[0x0][0x3a0] ;  /* 0x0000e800ff0e7b82 */ /* 0x000ee80000000800 */
[----:B------:R1:W-:Y:S01]  /*7eb0*/  STL.64 [R1+0x70], R158 ;  /* 0x0000709e01007387 */ /* 0x0003e20000100a00 */
[----:B----4-:R-:W-:-:S03]  /*7ec0*/  IMAD.WIDE R156, R0, 0x4, R2 ;  /* 0x00000004009c7825 */ /* 0x010fc600078e0202 */
[----:B------:R1:W-:Y:S01]  /*7ed0*/  LDGSTS.E [R9+0xc00], desc[UR8][R158.64], !P6 ;  /* 0x00c000009e097fae */ /* 0x0003e2000f1a1008 */
[----:B------:R-:W-:-:S03]  /*7ee0*/  IMAD R0, R12, 0xa, RZ ;  /* 0x0000000a0c007824 */ /* 0x000fc600078e02ff */
[----:B------:R4:W-:Y:S04]  /*7ef0*/  STL.64 [R1+0x78], R156 ;  /* 0x0000789c01007387 */ /* 0x0009e80000100a00 */
[----:B------:R4:W-:Y:S01]  /*7f00*/  LDGSTS.E [R9+0xd00], desc[UR8][R156.64], !P6 ;  /* 0x00d000009c097fae */ /* 0x0009e2000f1a1008 */
[----:B------:R-:W-:Y:S01]  /*7f10*/  ISETP.GE.U32.AND P6, PT, R10, 0x7fffff5e, PT ;  /* 0x7fffff5e0a00780c */ /* 0x000fe20003fc6070 */
[----:B------:R-:W-:Y:S02]  /*7f20*/  VIADD R10, R15, 0xffffffd9 ;  /* 0xffffffd90f0a7836 */ /* 0x000fe40000000000 */
[C---:B-1----:R-:W-:Y:S01]  /*7f30*/  IMAD.WIDE R158, R0.reuse, 0x4, R130 ;  /* 0x00000004009e7825 */ /* 0x042fe200078e0282 */
[----:B------:R-:W1:Y:S04]  /*7f40*/  LDC R15, c[0x0][0x3a0] ;  /* 0x0000e800ff0f7b82 */ /* 0x000e680000000800 */
        /* <DEDUP_REMOVED lines=8> */
[C---:B--2---:R-:W-:Y:S01]  /*7fd0*/  IMAD.WIDE R158, R0.reuse, 0x4, R130 ;  /* 0x00000004009e7825 */ /* 0x044fe200078e0282 */
[----:B------:R-:W2:Y:S04]  /*7fe0*/  LDC R11, c[0x0][0x3a0] ;  /* 0x0000e800ff0b7b82 */ /* 0x000ea80000000800 */
[----:B------:R3:W-:Y:S01]  /*7ff0*/  LDGSTS.E [R9+0x1c00], desc[UR8][R158.64], !P3 ;  /* 0x01c000009e097fae */ /* 0x0007e2000d9a1008 */
[----:B----4-:R-:W-:-:S03]  /*8000*/  IMAD.WIDE R156, R0, 0x4, R2 ;  /* 0x00000004009c7825 */ /* 0x010fc600078e0202 */
[----:B------:R3:W-:Y:S01]  /*8010*/  STL.64 [R1+0x90], R158 ;  /* 0x0000909e01007387 */ /* 0x0007e20000100a00 */
[----:B------:R-:W-:-:S03]  /*8020*/  IMAD R0, R12, 0x12, RZ ;  /* 0x000000120c007824 */ /* 0x000fc600078e02ff */
[----:B------:R4:W-:Y:S01]  /*8030*/  LDGSTS.E [R9+0x1d00], desc[UR8][R156.64], !P3 ;  /* 0x01d000009c097fae */ /* 0x0009e2000d9a1008 */
[----:B------:R-:W-:Y:S02]  /*8040*/  ISETP.GE.U32.AND P3, PT, R10, 0x7fffff56, PT ;  /* 0x7fffff560a00780c */ /* 0x000fe40003f66070 */
[----:B------:R-:W-:Y:S01]  /*8050*/  IADD3 R10, PT, PT, R13, -0x2f, RZ ;  /* 0xffffffd10d0a7810 */ /* 0x000fe20007ffe0ff */
[----:B------:R4:W-:Y:S01]  /*8060*/  STL.64 [R1+0x98], R156 ;  /* 0x0000989c01007387 */ /* 0x0009e20000100a00 */
[----:B------:R-:W2:Y:S01]  /*8070*/  LDC R13, c[0x0][0x3a0] ;  /* 0x0000e800ff0d7b82 */ /* 0x000ea20000000800 */
[----:B---3--:R-:W-:-:S05]  /*8080*/  IMAD.WIDE R158, R0, 0x4, R130 ;  /* 0x00000004009e7825 */ /* 0x008fca00078e0282 */
        /* <DEDUP_REMOVED lines=17> */
[----:B-1----:R-:W-:Y:S02]  /*81a0*/  VIADD R10, R15, 0xffffffc9 ;  /* 0xffffffc90f0a7836 */ /* 0x002fe40000000000 */
[C---:B----4-:R-:W-:Y:S01]  /*81b0*/  IMAD.WIDE R158, R0.reuse, 0x4, R130 ;  /* 0x00000004009e7825 */ /* 0x050fe200078e0282 */
[----:B------:R-:W1:Y:S04]  /*81c0*/  LDC R15, c[0x0][0x3a0] ;  /* 0x0000e800ff0f7b82 */ /* 0x000e680000000800 */
[----:B------:R4:W-:Y:S01]  /*81d0*/  STL.64 [R1+0xc0], R158 ;  /* 0x0000c09e01007387 */ /* 0x0009e20000100a00 */
[----:B--2---:R-:W-:-:S03]  /*81e0*/  IMAD.WIDE R156, R0, 0x4, R2 ;  /* 0x00000004009c7825 */ /* 0x004fc600078e0202 */
[----:B------:R4:W-:Y:S01]  /*81f0*/  LDGSTS.E [R9+0x3400], desc[UR8][R158.64], !P1 ;  /* 0x034000009e097fae */ /* 0x0009e2000c9a1008 */
[----:B------:R-:W-:-:S03]  /*8200*/  IMAD R0, R12, 0x1e, RZ ;  /* 0x0000001e0c007824 */ /* 0x000fc600078e02ff */
[----:B------:R2:W-:Y:S04]  /*8210*/  STL.64 [R1+0xc8], R156 ;  /* 0x0000c89c01007387 */ /* 0x0005e80000100a00 */
[----:B------:R2:W-:Y:S01]  /*8220*/  LDGSTS.E [R9+0x3500], desc[UR8][R156.64], !P1 ;  /* 0x035000009c097fae */ /* 0x0005e2000c9a1008 */
[----:B------:R-:W-:Y:S02]  /*8230*/  ISETP.GE.U32.AND P1, PT, R10, 0x7fffff4a, PT ;  /* 0x7fffff4a0a00780c */ /* 0x000fe40003f26070 */
[----:B------:R-:W-:Y:S01]  /*8240*/  IADD3 R10, PT, PT, R11, -0x3b, RZ ;  /* 0xffffffc50b0a7810 */ /* 0x000fe20007ffe0ff */
[C---:B----4-:R-:W-:Y:S01]  /*8250*/  IMAD.WIDE R158, R0.reuse, 0x4, R130 ;  /* 0x00000004009e7825 */ /* 0x050fe200078e0282 */
[----:B------:R-:W4:Y:S04]  /*8260*/  LDC R11, c[0x0][0x3a0] ;  /* 0x0000e800ff0b7b82 */ /* 0x000f280000000800 */
[----:B------:R3:W-:Y:S01]  /*8270*/  STL.64 [R1+0xd0], R158 ;  /* 0x0000d09e01007387 */ /* 0x0007e20000100a00 */
[----:B--2---:R-:W-:-:S03]  /*8280*/  IMAD.WIDE R156, R0, 0x4, R2 ;  /* 0x00000004009c7825 */ /* 0x004fc600078e0202 */
        /* <DEDUP_REMOVED lines=206> */
[----:B----4-:R-:W-:Y:S01]  /*8f70*/  IMAD.WIDE R158, R0, 0x4, R130 ;  /* 0x00000004009e7825 */ /* 0x010fe200078e0282 */
[----:B------:R-:W4:Y:S01]  /*8f80*/  LDC R13, c[0x0][0x3a0] ;  /* 0x0000e800ff0d7b82 */ /* 0x000f220000000800 */
[----:B-1----:R-:W-:-:S03]  /*8f90*/  IADD3 R11, PT, PT, R11, -0x1c, RZ ;  /* 0xffffffe40b0b7810 */ /* 0x002fc60007ffe0ff */
        /* <DEDUP_REMOVED lines=16> */
[----:B------:R-:W-:Y:S01]  /*90a0*/  ISETP.GE.U32.AND P6, PT, R10, 0x7fffff6d, PT ;  /* 0x7fffff6d0a00780c */ /* 0x000fe20003fc6070 */
[----:B---3--:R-:W-:Y:S02]  /*90b0*/  VIADD R10, R15, 0xffffffe8 ;  /* 0xffffffe80f0a7836 */ /* 0x008fe40000000000 */
[C---:B--2---:R-:W-:Y:S01]  /*90c0*/  IMAD.WIDE R158, R0.reuse, 0x4, R130 ;  /* 0x00000004009e7825 */ /* 0x044fe200078e0282 */
[----:B------:R-:W2:Y:S04]  /*90d0*/  LDC R15, c[0x0][0x3a0] ;  /* 0x0000e800ff0f7b82 */ /* 0x000ea80000000800 */
[----:B------:R3:W-:Y:S01]  /*90e0*/  STL.64 [R1+0x118], R158 ;  /* 0x0001189e01007387 */ /* 0x0007e20000100a00 */
[----:B----4-:R-:W-:-:S03]  /*90f0*/  IMAD.WIDE R156, R0, 0x4, R2 ;  /* 0x00000004009c7825 */ /* 0x010fc600078e0202 */
[----:B------:R3:W-:Y:S01]  /*9100*/  LDGSTS.E [R9+0xf400], desc[UR8][R158.64], !P2 ;  /* 0x0f4000009e097fae */ /* 0x0007e2000d1a1008 */
[----:B------:R-:W-:-:S03]  /*9110*/  IMAD R0, R12, 0x7e, RZ ;  /* 0x0000007e0c007824 */ /* 0x000fc600078e02ff */
[----:B------:R4:W-:Y:S04]  /*9120*/  STL.64 [R1+0x110], R156 ;  /* 0x0001109c01007387 */ /* 0x0009e80000100a00 */
[----:B------:R4:W-:Y:S01]  /*9130*/  LDGSTS.E [R9+0xf500], desc[UR8][R156.64], !P2 ;  /* 0x0f5000009c097fae */ /* 0x0009e2000d1a1008 */
[----:B------:R-:W-:Y:S02]  /*9140*/  ISETP.GE.U32.AND P2, PT, R10, 0x7fffff69, PT ;  /* 0x7fffff690a00780c */ /* 0x000fe40003f46070 */
[----:B------:R-:W-:Y:S01]  /*9150*/  LOP3.LUT R10, R153, 0x60, RZ, 0x3c, !PT ;  /* 0x00000060990a7812 */ /* 0x000fe200078e3cff */
[----:B---3--:R-:W-:-:S04]  /*9160*/  IMAD.WIDE R158, R0, 0x4, R130 ;  /* 0x00000004009e7825 */ /* 0x008fc800078e0282 */
[----:B------:R-:W-:Y:S01]  /*9170*/  VIADD R10, R10, UR4 ;  /* 0x000000040a0a7c36 */ /* 0x000fe20008000000 */
[----:B------:R3:W-:Y:S01]  /*9180*/  STL.64 [R1+0x108], R158 ;  /* 0x0001089e01007387 */ /* 0x0007e20000100a00 */
[----:B----4-:R-:W-:-:S03]  /*9190*/  IMAD.WIDE R156, R0, 0x4, R2 ;  /* 0x00000004009c7825 */ /* 0x010fc600078e0202 */
[----:B------:R3:W-:Y:S01]  /*91a0*/  LDGSTS.E [R9+0xfc00], desc[UR8][R158.64], !P3 ;  /* 0x0fc000009e097fae */ /* 0x0007e2000d9a1008 */
[----:B------:R-:W-:-:S03]  /*91b0*/  IMAD R0, R12, 0x3, RZ ;  /* 0x000000030c007824 */ /* 0x000fc600078e02ff */
[----:B------:R4:W-:Y:S01]  /*91c0*/  LDGSTS.E [R9+0xfd00], desc[UR8][R156.64], !P3 ;  /* 0x0fd000009c097fae */ /* 0x0009e2000d9a1008 */
[----:B------:R-:W-:Y:S01]  /*91d0*/  ISETP.GE.U32.AND P3, PT, R11, 0x7fffff65, PT ;  /* 0x7fffff650b00780c */ /* 0x000fe20003f66070 */
[----:B------:R-:W-:Y:S02]  /*91e0*/  VIADD R11, R13, 0xffffffe0 ;  /* 0xffffffe00d0b7836 */ /* 0x000fe40000000000 */
[----:B------:R4:W-:Y:S01]  /*91f0*/  STL.64 [R1+0x100], R156 ;  /* 0x0001009c01007387 */ /* 0x0009e20000100a00 */
[C---:B------:R-:W-:Y:S01]  /*9200*/  IMAD.WIDE R160, R0.reuse, 0x4, R130 ;  /* 0x0000000400a07825 */ /* 0x040fe200078e0282 */
[----:B------:R-:W2:Y:S03]  /*9210*/  LDC R13, c[0x0][0x3a0] ;  /* 0x0000e800ff0d7b82 */ /* 0x000ea60000000800 */
[----:B---3--:R-:W-:Y:S01]  /*9220*/  IMAD.MOV.U32 R158, RZ, RZ, R136 ;  /* 0x000000ffff9e7224 */ /* 0x008fe200078e0088 */
[----:B------:R-:W-:Y:S01]  /*9230*/  MOV R136, R142 ;  /* 0x0000008e00887202 */ /* 0x000fe20000000f00 */
[----:B------:R-:W-:Y:S01]  /*9240*/  IMAD.MOV.U32 R142, RZ, RZ, R248 ;  /* 0x000000ffff8e7224 */ /* 0x000fe200078e00f8 */
[----:B------:R3:W-:Y:S01]  /*9250*/  STL.64 [R1+0x260], R160 ;  /* 0x000260a001007387 */ /* 0x0007e20000100a00 */
[----:B------:R-:W-:Y:S01]  /*9260*/  IMAD.MOV.U32 R159, RZ, RZ, R137 ;  /* 0x000000ffff9f7224 */ /* 0x000fe200078e0089 */
[----:B------:R-:W2:Y:S01]  /*9270*/  LDC R248, c[0x0][0x3a0] ;  /* 0x0000e800fff87b82 */ /* 0x000ea20000000800 */
[----:B------:R-:W-:Y:S01]  /*9280*/  IMAD.MOV.U32 R137, RZ, RZ, R143 ;  /* 0x000000ffff897224 */ /* 0x000fe200078e008f */
[----:B------:R3:W-:Y:S01]  /*9290*/  LDGSTS.E [R10+0x600], desc[UR8][R160.64], !P5 ;  /* 0x00600000a00a7fae */ /* 0x0007e2000e9a1008 */
[----:B----4-:R-:W-:Y:S01]  /*92a0*/  IMAD.WIDE R156, R0, 0x4, R2 ;  /* 0x00000004009c7825 */ /* 0x010fe200078e0202 */
[----:B------:R-:W-:-:S03]  /*92b0*/  MOV R143, R249 ;  /* 0x000000f9008f7202 */ /* 0x000fc60000000f00 */
[----:B------:R-:W-:Y:S01]  /*92c0*/  IMAD R0, R12, 0x7, RZ ;  /* 0x000000070c007824 */ /* 0x000fe200078e02ff */
[----:B------:R4:W-:Y:S01]  /*92d0*/  STL.64 [R1+0x268], R156 ;  /* 0x0002689c01007387 */ /* 0x0009e20000100a00 */
[----:B------:R-:W2:Y:S03]  /*92e0*/  LDC R249, c[0x0][0x3a0] ;  /* 0x0000e800fff97b82 */ /* 0x000ea60000000800 */
[----:B------:R4:W-:Y:S01]  /*92f0*/  LDGSTS.E [R10+0x700], desc[UR8][R156.64], !P5 ;  /* 0x007000009c0a7fae */ /* 0x0009e2000e9a1008 */
[----:B------:R-:W-:Y:S01]  /*9300*/  ISETP.GE.U32.AND P5, PT, R11, 0x7fffff61, PT ;  /* 0x7fffff610b00780c */ /* 0x000fe20003fa6070 */
[----:B---3--:R-:W-:Y:S01]  /*9310*/  IMAD.WIDE R160, R0, 0x4, R130 ;  /* 0x0000000400a07825 */ /* 0x008fe200078e0282 */
[----:B-1----:R-:W-:Y:S02]  /*9320*/  IADD3 R11, PT, PT, R14, -0x24, RZ ;  /* 0xffffffdc0e0b7810 */ /* 0x002fe40007ffe0ff */
[----:B------:R-:W1:Y:S02]  /*9330*/  LDC R14, c[0x0][0x3a0] ;  /* 0x0000e800ff0e7b82 */ /* 0x000e640000000800 */
[----:B------:R3:W-:Y:S04]  /*9340*/  STL.64 [R1+0x270], R160 ;  /* 0x000270a001007387 */ /* 0x0007e80000100a00 */
[----:B------:R3:W-:Y:S01]  /*9350*/  LDGSTS.E [R10+0xe00], desc[UR8][R160.64], !P0 ;  /* 0x00e00000a00a7fae */ /* 0x0007e2000c1a1008 */
[----:B----4-:R-:W-:-:S04]  /*9360*/  IMAD.WIDE R156, R0, 0x4, R2 ;  /* 0x00000004009c7825 */ /* 0x010fc800078e0202 */
[----:B------:R-:W-:Y:S01]  /*9370*/  IMAD R0, R12, 0xb, RZ ;  /* 0x0000000b0c007824 */ /* 0x000fe200078e02ff */
[----:B------:R4:W-:Y:S04]  /*9380*/  STL.64 [R1+0x278], R156 ;  /* 0x0002789c01007387 */ /* 0x0009e80000100a00 */
[----:B------:R4:W-:Y:S01]  /*9390*/  LDGSTS.E [R10+0xf00], desc[UR8][R156.64], !P0 ;  /* 0x00f000009c0a7fae */ /* 0x0009e2000c1a1008 */
[----:B------:R-:W-:Y:S01]  /*93a0*/  ISETP.GE.U32.AND P0, PT, R11, 0x7fffff5d, PT ;  /* 0x7fffff5d0b00780c */ /* 0x000fe20003f06070 */
[----:B---3--:R-:W-:-:S04]  /*93b0*/  IMAD.WIDE R160, R0, 0x4, R130 ;  /* 0x0000000400a07825 */ /* 0x008fc800078e0282 */
[----:B--2---:R-:W-:Y:S01]  /*93c0*/  VIADD R11, R15, 0xffffffd8 ;  /* 0xffffffd80f0b7836 */ /* 0x004fe20000000000 */
[----:B------:R2:W-:Y:S01]  /*93d0*/  STL.64 [R1+0x280], R160 ;  /* 0x000280a001007387 */ /* 0x0005e20000100a00 */
[----:B------:R-:W3:Y:S03]  /*93e0*/  LDC R15, c[0x0][0x3a0] ;  /* 0x0000e800ff0f7b82 */ /* 0x000ee60000000800 */
[----:B------:R2:W-:Y:S01]  /*93f0*/  LDGSTS.E [R10+0x1600], desc[UR8][R160.64], !P1 ;  /* 0x01600000a00a7fae */ /* 0x0005e2000c9a1008 */
[----:B----4-:R-:W-:-:S04]  /*9400*/  IMAD.WIDE R156, R0, 0x4, R2 ;  /* 0x00000004009c7825 */ /* 0x010fc800078e0202 */
[----:B------:R-:W-:Y:S01]  /*9410*/  IMAD R0, R12, 0xf, RZ ;  /* 0x0000000f0c007824 */ /* 0x000fe200078e02ff */
[----:B------:R4:W-:Y:S04]  /*9420*/  STL.64 [R1+0x288], R156 ;  /* 0x0002889c01007387 */ /* 0x0009e80000100a00 */
[----:B------:R4:W-:Y:S01]  /*9430*/  LDGSTS.E [R10+0x1700], desc[UR8][R156.64], !P1 ;  /* 0x017000009c0a7fae */ /* 0x0009e2000c9a1008 */
[----:B------:R-:W-:Y:S01]  /*9440*/  ISETP.GE.U32.AND P1, PT, R11, 0x7fffff59, PT ;  /* 0x7fffff590b00780c */ /* 0x000fe20003f26070 */
[----:B--2---:R-:W-:-:S04]  /*9450*/  IMAD.WIDE R160, R0, 0x4, R130 ;  /* 0x0000000400a07825 */ /* 0x004fc800078e0282 */
[----:B------:R-:W-:Y:S01]  /*9460*/  VIADD R11, R248, 0xffffffd4 ;  /* 0xffffffd4f80b7836 */ /* 0x000fe20000000000 */
[----:B------:R2:W-:Y:S01]  /*9470*/  LDGSTS.E [R10+0x1e00], desc[UR8][R160.64], !P4 ;  /* 0x01e00000a00a7fae */ /* 0x0005e2000e1a1008 */
[----:B------:R-:W3:Y:S03]  /*9480*/  LDC R248, c[0x0][0x3a0] ;  /* 0x0000e800fff87b82 */ /* 0x000ee60000000800 */
[----:B------:R2:W-:Y:S01]  /*9490*/  STL.64 [R1+0x298], R160 ;  /* 0x000298a001007387 */ /* 0x0005e20000100a00 */
[----:B----4-:R-:W-:-:S04]  /*94a0*/  IMAD.WIDE R156, R0, 0x4, R2 ;  /* 0x00000004009c7825 */ /* 0x010fc800078e0202 */
[----:B------:R-:W-:Y:S01]  /*94b0*/  IMAD R0, R12, 0x13, RZ ;  /* 0x000000130c007824 */ /* 0x000fe200078e02ff */
[----:B------:R4:W-:Y:S01]  /*94c0*/  LDGSTS.E [R10+0x1f00], desc[UR8][R156.64], !P4 ;  /* 0x01f000009c0a7fae */ /* 0x0009e2000e1a1008 */
[----:B------:R-:W-:Y:S02]  /*94d0*/  ISETP.GE.U32.AND P4, PT, R11, 0x7fffff55, PT ;  /* 0x7fffff550b00780c */ /* 0x000fe40003f86070 */
[----:B------:R-:W-:Y:S01]  /*94e0*/  IADD3 R11, PT, PT, R13, -0x30, RZ ;  /* 0xffffffd00d0b7810 */ /* 0x000fe20007ffe0ff */
[----:B------:R4:W-:Y:S01]  /*94f0*/  STL.64 [R1+0x2a0], R156 ;  /* 0x0002a09c01007387 */ /* 0x0009e20000100a00 */
[----:B------:R-:W3:Y:S01]  /*9500*/  LDC R13, c[0x0][0x3a0] ;  /* 0x0000e800ff0d7b82 */ /* 0x000ee20000000800 */
[----:B--2---:R-:W-:-:S05]  /*9510*/  IMAD.WIDE R160, R0, 0x4, R130 ;  /* 0x0000000400a07825 */ /* 0x004fca00078e0282 */
[----:B------:R2:W-:Y:S04]  /*9520*/  STL.64 [R1+0x2a8], R160 ;  /* 0x0002a8a001007387 */ /* 0x0005e80000100a00 */
[----:B------:R2:W-:Y:S01]  /*9530*/  LDGSTS.E [R10+0x2600], desc[UR8][R160.64], !P6 ;  /* 0x02600000a00a7fae */ /* 0x0005e2000f1a1008 */
[----:B----4-:R-:W-:-:S04]  /*9540*/  IMAD.WIDE R156, R0, 0x4, R2 ;  /* 0x00000004009c7825 */ /* 0x010fc800078e0202 */
[----:B------:R-:W-:Y:S01]  /*9550*/  IMAD R0, R12, 0x17, RZ ;  /* 0x000000170c007824 */ /* 0x000fe200078e02ff */
[----:B------:R4:W-:Y:S04]  /*9560*/  STL.64 [R1+0x2b0], R156 ;  /* 0x0002b09c01007387 */ /* 0x0009e80000100a00 */
[----:B------:R4:W-:Y:S01]  /*9570*/  LDGSTS.E [R10+0x2700], desc[UR8][R156.64], !P6 ;  /* 0x027000009c0a7fae */ /* 0x0009e2000f1a1008 */
[----:B------:R-:W-:Y:S01]  /*9580*/  ISETP.GE.U32.AND P6, PT, R11, 0x7fffff51, PT ;  /* 0x7fffff510b00780c */ /* 0x000fe20003fc6070 */
[----:B--2---:R-:W-:-:S04]  /*9590*/  IMAD.WIDE R160, R0, 0x4, R130 ;  /* 0x0000000400a07825 */ /* 0x004fc800078e0282 */
[----:B-1----:R-:W-:Y:S01]  /*95a0*/  VIADD R11, R14, 0xffffffcc ;  /* 0xffffffcc0e0b7836 */ /* 0x002fe20000000000 */
[----:B------:R1:W-:Y:S01]  /*95b0*/  STL.64 [R1+0x2b8], R160 ;  /* 0x0002b8a001007387 */ /* 0x0003e20000100a00 */
[----:B------:R-:W2:Y:S03]  /*95c0*/  LDC R14, c[0x0][0x3a0] ;  /* 0x0000e800ff0e7b82 */ /* 0x000ea60000000800 */
[----:B------:R1:W-:Y:S01]  /*95d0*/  LDGSTS.E [R10+0x2e00], desc[UR8][R160.64], !P2 ;  /* 0x02e00000a00a7fae */ /* 0x0003e2000d1a1008 */
[----:B----4-:R-:W-:-:S04]  /*95e0*/  IMAD.WIDE R156, R0, 0x4, R2 ;  /* 0x00000004009c7825 */ /* 0x010fc800078e0202 */
[----:B------:R-:W-:Y:S01]  /*95f0*/  IMAD R0, R12, 0x1b, RZ ;  /* 0x0000001b0c007824 */ /* 0x000fe200078e02ff */
[----:B------:R4:W-:Y:S04]  /*9600*/  STL.64 [R1+0x2c0], R156 ;  /* 0x0002c09c01007387 */ /* 0x0009e80000100a00 */
[----:B------:R4:W-:Y:S01]  /*9610*/  LDGSTS.E [R10+0x2f00], desc[UR8][R156.64], !P2 ;  /* 0x02f000009c0a7fae */ /* 0x0009e2000d1a1008 */
[----:B------:R-:W-:Y:S01]  /*9620*/  ISETP.GE.U32.AND P2, PT, R11, 0x7fffff4d, PT ;  /* 0x7fffff4d0b00780c */ /* 0x000fe20003f46070 */
[----:B-1----:R-:W-:-:S04]  /*9630*/  IMAD.WIDE R160, R0, 0x4, R130 ;  /* 0x0000000400a07825 */ /* 0x002fc800078e0282 */
[----:B---3--:R-:W-:Y:S01]  /*9640*/  VIADD R11, R15, 0xffffffc8 ;  /* 0xffffffc80f0b7836 */ /* 0x008fe20000000000 */
        /* <DEDUP_REMOVED lines=8> */
[----:B-1----:R-:W-:Y:S01]  /*96d0*/  IMAD.WIDE R160, R0, 0x4, R130 ;  /* 0x0000000400a07825 */ /* 0x002fe200078e0282 */
[----:B------:R-:W-:Y:S02]  /*96e0*/  IADD3 R11, PT, PT, R248, -0x3c, RZ ;  /* 0xffffffc4f80b7810 */ /* 0x000fe40007ffe0ff */
[----:B------:R-:W1:Y:S02]  /*96f0*/  LDC R248, c[0x0][0x3a0] ;  /* 0x0000e800fff87b82 */ /* 0x000e640000000800 */
[----:B------:R2:W-:Y:S04]  /*9700*/  LDGSTS.E [R10+0x3e00], desc[UR8][R160.64], !P5 ;  /* 0x03e00000a00a7fae */ /* 0x0005e8000e9a1008 */
[----:B------:R2:W-:Y:S01]  /*9710*/  STL.64 [R1+0x2d8], R160 ;  /* 0x0002d8a001007387 */ /* 0x0005e20000100a00 */
[----:B----4-:R-:W-:-:S04]  /*9720*/  IMAD.WIDE R156, R0, 0x4, R2 ;  /* 0x00000004009c7825 */ /* 0x010fc800078e0202 */
[----:B------:R-:W-:Y:S01]  /*9730*/  IMAD R0, R12, 0x23, RZ ;  /* 0x000000230c007824 */ /* 0x000fe200078e02ff */
[----:B------:R4:W-:Y:S01]  /*9740*/  LDGSTS.E [R10+0x3f00], desc[UR8][R156.64], !P5 ;  /* 0x03f000009c0a7fae */ /* 0x0009e2000e9a1008 */
[----:B------:R-:W-:Y:S01]  /*9750*/  ISETP.GE.U32.AND P5, PT, R11, 0x7fffff45, PT ;  /* 0x7fffff450b00780c */ /* 0x000fe20003fa6070 */
[----:B------:R-:W-:Y:S02]  /*9760*/  VIADD R11, R13, 0xffffffc0 ;  /* 0xffffffc00d0b7836 */ /* 0x000fe40000000000 */
[----:B------:R4:W-:Y:S01]  /*9770*/  STL.64 [R1+0x2e0], R156 ;  /* 0x0002e09c01007387 */ /* 0x0009e20000100a00 */
[----:B------:R-:W1:Y:S01]  /*9780*/  LDC R13, c[0x0][0x3a0] ;  /* 0x0000e800ff0d7b82 */ /* 0x000e620000000800 */
        /* <DEDUP_REMOVED lines=10> */
[----:B------:R2:W-:Y:S01]  /*9830*/  STL.64 [R1+0x300], R160 ;  /* 0x000300a001007387 */ /* 0x0005e20000100a00 */
[----:B------:R-:W1:Y:S03]  /*9840*/  LDC R14, c[0x0][0x3a0] ;  /* 0x0000e800ff0e7b82 */ /* 0x000e660000000800 */
[----:B------:R2:W-:Y:S01]  /*9850*/  LDGSTS.E [R10+0x4e00], desc[UR8][R160.64], !P1 ;  /* 0x04e00000a00a7fae */ /* 0x0005e2000c9a1008 */
[----:B----4-:R-:W-:-:S04]  /*9860*/  IMAD.WIDE R156, R0, 0x4, R2 ;  /* 0x00000004009c7825 */ /* 0x010fc800078e0202 */
[----:B------:R-:W-:Y:S01]  /*9870*/  IMAD R0, R12, 0x2b, RZ ;  /* 0x0000002b0c007824 */ /* 0x000fe200078e02ff */
[----:B------:R4:W-:Y:S04]  /*9880*/  STL.64 [R1+0x308], R156 ;  /* 0x0003089c01007387 */ /* 0x0009e80000100a00 */
[----:B------:R4:W-:Y:S01]  /*9890*/  LDGSTS.E [R10+0x4f00], desc[UR8][R156.64], !P1 ;  /* 0x04f000009c0a7fae */ /* 0x0009e2000c9a1008 */
[----:B------:R-:W-:Y:S01]  /*98a0*/  ISETP.GE.U32.AND P1, PT, R11, 0x7fffff3d, PT ;  /* 0x7fffff3d0b00780c */ /* 0x000fe20003f26070 */
[C---:B--2---:R-:W-:Y:S01]  /*98b0*/  IMAD.WIDE R160, R0.reuse, 0x4, R130 ;  /* 0x0000000400a07825 */ /* 0x044fe200078e0282 */
[----:B---3--:R-:W-:Y:S02]  /*98c0*/  IADD3 R11, PT, PT, R15, -0x48, RZ ;  /* 0xffffffb80f0b7810 */ /* 0x008fe40007ffe0ff */
[----:B------:R-:W2:Y:S02]  /*98d0*/  LDC R15, c[0x0][0x3a0] ;  /* 0x0000e800ff0f7b82 */ /* 0x000ea40000000800 */
        /* <DEDUP_REMOVED lines=8> */
[----:B-1----:R-:W-:Y:S01]  /*9960*/  VIADD R11, R248, 0xffffffb4 ;  /* 0xffffffb4f80b7836 */ /* 0x002fe20000000000 */
[----:B------:R1:W-:Y:S01]  /*9970*/  LDGSTS.E [R10+0x5e00], desc[UR8][R160.64], !P6 ;  /* 0x05e00000a00a7fae */ /* 0x0003e2000f1a1008 */
[----:B------:R-:W3:Y:S03]  /*9980*/  LDC R248, c[0x0][0x3a0] ;  /* 0x0000e800fff87b82 */ /* 0x000ee60000000800 */
[----:B------:R1:W-:Y:S01]  /*9990*/  STL.64 [R1+0x320], R160 ;  /* 0x000320a001007387 */ /* 0x0003e20000100a00 */
[----:B----4-:R-:W-:-:S04]  /*99a0*/  IMAD.WIDE R156, R0, 0x4, R2 ;  /* 0x00000004009c7825 */ /* 0x010fc800078e0202 */
[----:B------:R-:W-:Y:S01]  /*99b0*/  IMAD R0, R12, 0x33, RZ ;  /* 0x000000330c007824 */ /* 0x000fe200078e02ff */
[----:B------:R4:W-:Y:S01]  /*99c0*/  LDGSTS.E [R10+0x5f00], desc[UR8][R156.64], !P6 ;  /* 0x05f000009c0a7fae */ /* 0x0009e2000f1a1008 */
[----:B------:R-:W-:Y:S01]  /*99d0*/  ISETP.GE.U32.AND P6, PT, R11, 0x7fffff35, PT ;  /* 0x7fffff350b00780c */ /* 0x000fe20003fc6070 */
[----:B------:R-:W-:Y:S02]  /*99e0*/  VIADD R11, R13, 0xffffffb0 ;  /* 0xffffffb00d0b7836 */ /* 0x000fe40000000000 */
[----:B------:R4:W-:Y:S01]  /*99f0*/  STL.64 [R1+0x328], R156 ;  /* 0x0003289c01007387 */ /* 0x0009e20000100a00 */
[----:B------:R-:W3:Y:S01]  /*9a00*/  LDC R13, c[0x0][0x3a0] ;  /* 0x0000e800ff0d7b82 */ /* 0x000ee20000000800 */
[----:B-1----:R-:W-:-:S05]  /*9a10*/  IMAD.WIDE R160, R0, 0x4, R130 ;  /* 0x0000000400a07825 */ /* 0x002fca00078e0282 */
[----:B------:R1:W-:Y:S04]  /*9a20*/  STL.64 [R1+0x330], R160 ;  /* 0x000330a001007387 */ /* 0x0003e80000100a00 */
        /* <DEDUP_REMOVED lines=19> */
[----:B------:R-:W1:Y:S03]  /*9b60*/  LDC R15, c[0x0][0x3a0] ;  /* 0x0000e800ff0f7b82 */ /* 0x000e660000000800 */
[----:B------:R2:W-:Y:S01]  /*9b70*/  STL.64 [R1+0x360], R160 ;  /* 0x000360a001007387 */ /* 0x0005e20000100a00 */
[----:B----4-:R-:W-:-:S04]  /*9b80*/  IMAD.WIDE R156, R0, 0x4, R2 ;  /* 0x00000004009c7825 */ /* 0x010fc800078e0202 */
[C---:B------:R-:W-:Y:S01]  /*9b90*/  IMAD R0, R12.reuse, 0x3f, RZ ;  /* 0x0000003f0c007824 */ /* 0x040fe200078e02ff */
[----:B------:R4:W-:Y:S01]  /*9ba0*/  LDGSTS.E [R10+0x7700], desc[UR8][R156.64], !P5 ;  /* 0x077000009c0a7fae */ /* 0x0009e2000e9a1008 */
[----:B------:R-:W-:Y:S01]  /*9bb0*/  ISETP.GE.U32.AND P5, PT, R11, 0x7fffff29, PT ;  /* 0x7fffff290b00780c */ /* 0x000fe20003fa6070 */
[----:B------:R-:W-:Y:S02]  /*9bc0*/  IMAD R11, R12, 0x43, RZ ;  /* 0x000000430c0b7824 */ /* 0x000fe400078e02ff */
[C---:B------:R-:W-:Y:S01]  /*9bd0*/  IMAD.WIDE R186, R0.reuse, 0x4, R130 ;  /* 0x0000000400ba7825 */ /* 0x040fe200078e0282 */
[----:B------:R4:W-:Y:S03]  /*9be0*/  STL.64 [R1+0x368], R156 ;  /* 0x0003689c01007387 */ /* 0x0009e60000100a00 */
[----:B------:R-:W-:Y:S01]  /*9bf0*/  IMAD.WIDE R166, R0, 0x4, R2 ;  /* 0x0000000400a67825 */ /* 0x000fe200078e0202 */
[----:B------:R1:W-:Y:S03]  /*9c00*/  LDGSTS.E [R10+0x7e00], desc[UR8][R186.64], !P0 ;  /* 0x07e00000ba0a7fae */ /* 0x0003e6000c1a1008 */
[----:B---3--:R-:W-:Y:S01]  /*9c10*/  VIADD R0, R248, 0xffffffa4 ;  /* 0xffffffa4f8007836 */ /* 0x008fe20000000000 */
[----:B------:R3:W-:Y:S01]  /*9c20*/  LDGSTS.E [R10+0x7f00], desc[UR8][R166.64], !P0 ;  /* 0x07f00000a60a7fae */ /* 0x0007e2000c1a1008 */
[C---:B--2---:R-:W-:Y:S01]  /*9c30*/  IMAD.WIDE R160, R11.reuse, 0x4, R130 ;  /* 0x000000040ba07825 */ /* 0x044fe200078e0282 */
[----:B------:R-:W2:Y:S02]  /*9c40*/  LDC R248, c[0x0][0x3a0] ;  /* 0x0000e800fff87b82 */ /* 0x000ea40000000800 */
[----:B------:R-:W-:Y:S01]  /*9c50*/  ISETP.GE.U32.AND P0, PT, R0, 0x7fffff25, PT ;  /* 0x7fffff250000780c */ /* 0x000fe20003f06070 */
[----:B----4-:R-:W-:Y:S01]  /*9c60*/  IMAD.WIDE R156, R11, 0x4, R2 ;  /* 0x000000040b9c7825 */ /* 0x010fe200078e0202 */
[----:B------:R-:W-:Y:S01]  /*9c70*/  IADD3 R0, PT, PT, R13, -0x60, RZ ;  /* 0xffffffa00d007810 */ /* 0x000fe20007ffe0ff */
[----:B------:R4:W-:Y:S02]  /*9c80*/  LDGSTS.E [R10+0x8600], desc[UR8][R160.64], !P1 ;  /* 0x08600000a00a7fae */ /* 0x0009e4000c9a1008 */
[----:B------:R-:W-:Y:S01]  /*9c90*/  IMAD R11, R12, 0x4b, RZ ;  /* 0x0000004b0c0b7824 */ /* 0x000fe200078e02ff */
[----:B------:R-:W2:Y:S01]  /*9ca0*/  LDC R13, c[0x0][0x3a0] ;  /* 0x0000e800ff0d7b82 */ /* 0x000ea20000000800 */
[----:B------:R1:W-:Y:S01]  /*9cb0*/  LDGSTS.E [R10+0x8700], desc[UR8][R156.64], !P1 ;  /* 0x087000009c0a7fae */ /* 0x0003e2000c9a1008 */
[----:B------:R-:W-:Y:S01]  /*9cc0*/  ISETP.GE.U32.AND P1, PT, R0, 0x7fffff21, PT ;  /* 0x7fffff210000780c */ /* 0x000fe20003f26070 */
[----:B------:R-:W-:-:S02]  /*9cd0*/  IMAD R0, R12, 0x47, RZ ;  /* 0x000000470c007824 */ /* 0x000fc400078e02ff */
[----:B------:R1:W-:Y:S04]  /*9ce0*/  STL.64 [R1+0x370], R186 ;  /* 0x000370ba01007387 */ /* 0x0003e80000100a00 */
[----:B------:R3:W-:Y:S04]  /*9cf0*/  STL.64 [R1+0x388], R166 ;  /* 0x000388a601007387 */ /* 0x0007e80000100a00 */
[----:B------:R4:W-:Y:S01]  /*9d00*/  STL.64 [R1+0x3c0], R160 ;  /* 0x0003c0a001007387 */ /* 0x0009e20000100a00 */
[----:B-1----:R-:W-:-:S03]  /*9d10*/  IMAD.WIDE R186, R0, 0x4, R130 ;  /* 0x0000000400ba7825 */ /* 0x002fc600078e0282 */
[----:B------:R1:W-:Y:S01]  /*9d20*/  STL.64 [R1+0x3d8], R156 ;  /* 0x0003d89c01007387 */ /* 0x0003e20000100a00 */
[----:B---3--:R-:W-:-:S03]  /*9d30*/  IMAD.WIDE R166, R0, 0x4, R2 ;  /* 0x0000000400a67825 */ /* 0x008fc600078e0202 */
[----:B------:R-:W-:Y:S01]  /*9d40*/  LDGSTS.E [R10+0x8e00], desc[UR8][R186.64], !P4 ;  /* 0x08e00000ba0a7fae */ /* 0x000fe2000e1a1008 */
[----:B------:R-:W-:-:S03]  /*9d50*/  VIADD R0, R14, 0xffffff9c ;  /* 0xffffff9c0e007836 */ /* 0x000fc60000000000 */
[----:B------:R-:W-:Y:S01]  /*9d60*/  LDGSTS.E [R10+0x8f00], desc[UR8][R166.64], !P4 ;  /* 0x08f00000a60a7fae */ /* 0x000fe2000e1a1008 */
[C---:B----4-:R-:W-:Y:S01]  /*9d70*/  IMAD.WIDE R160, R11.reuse, 0x4, R130 ;  /* 0x000000040ba07825 */ /* 0x050fe200078e0282 */
[----:B------:R-:W3:Y:S01]  /*9d80*/  LDC R14, c[0x0][0x3a0] ;  /* 0x0000e800ff0e7b82 */ /* 0x000ee20000000800 */
[----:B------:R-:W-:Y:S02]  /*9d90*/  ISETP.GE.U32.AND P4, PT, R0, 0x7fffff1d, PT ;  /* 0x7fffff1d0000780c */ /* 0x000fe40003f86070 */
[----:B-1----:R-:W-:Y:S01]  /*9da0*/  IMAD.WIDE R156, R11, 0x4, R2 ;  /* 0x000000040b9c7825 */ /* 0x002fe200078e0202 */
[----:B------:R-:W-:Y:S03]  /*9db0*/  STL.64 [R1+0x438], R186 ;  /* 0x000438ba01007387 */ /* 0x000fe60000100a00 */
[----:B------:R-:W-:Y:S01]  /*9dc0*/  IMAD R0, R12, 0x4f, RZ ;  /* 0x0000004f0c007824 */ /* 0x000fe200078e02ff */
[----:B------:R-:W-:Y:S01]  /*9dd0*/  STL.64 [R1+0x430], R166 ;  /* 0x000430a601007387 */ /* 0x000fe20000100a00 */
[----:B------:R-:W-:-:S02]  /*9de0*/  VIADD R11, R15, 0xffffff98 ;  /* 0xffffff980f0b7836 */ /* 0x000fc40000000000 */
[----:B------:R-:W1:Y:S01]  /*9df0*/  LDC R15, c[0x0][0x3a0] ;  /* 0x0000e800ff0f7b82 */ /* 0x000e620000000800 */
[----:B------:R4:W-:Y:S04]  /*9e00*/  STL.64 [R1+0x428], R160 ;  /* 0x000428a001007387 */ /* 0x0009e80000100a00 */
[----:B------:R4:W-:Y:S04]  /*9e10*/  LDGSTS.E [R10+0x9600], desc[UR8][R160.64], !P6 ;  /* 0x09600000a00a7fae */ /* 0x0009e8000f1a1008 */
[----:B------:R4:W-:Y:S04]  /*9e20*/  STL.64 [R1+0x420], R156 ;  /* 0x0004209c01007387 */ /* 0x0009e80000100a00 */
[----:B------:R4:W-:Y:S01]  /*9e30*/  LDGSTS.E [R10+0x9700], desc[UR8][R156.64], !P6 ;  /* 0x097000009c0a7fae */ /* 0x0009e2000f1a1008 */
[----:B------:R-:W-:-:S02]  /*9e40*/  ISETP.GE.U32.AND P6, PT, R11, 0x7fffff19, PT ;  /* 0x7fffff190b00780c */ /* 0x000fc40003fc6070 */
[----:B--2---:R-:W-:Y:S01]  /*9e50*/  IADD3 R11, PT, PT, R13, -0x6c, RZ ;  /* 0xffffff940d0b7810 */ /* 0x004fe20007ffe0ff */
[----:B----4-:R-:W-:-:S04]  /*9e60*/  IMAD.WIDE R160, R0, 0x4, R130 ;  /* 0x0000000400a07825 */ /* 0x010fc800078e0282 */
[----:B------:R-:W-:Y:S01]  /*9e70*/  VIADD R13, R248, 0xffffff90 ;  /* 0xffffff90f80d7836 */ /* 0x000fe20000000000 */
[----:B------:R2:W-:Y:S01]  /*9e80*/  LDGSTS.E [R10+0x9e00], desc[UR8][R160.64], !P2 ;  /* 0x09e00000a00a7fae */ /* 0x0005e2000d1a1008 */
[----:B------:R-:W4:Y:S01]  /*9e90*/  LDC R248, c[0x0][0x3a0] ;  /* 0x0000e800fff87b82 */ /* 0x000f220000000800 */
[----:B------:R-:W-:Y:S02]  /*9ea0*/  IMAD.WIDE R156, R0, 0x4, R2 ;  /* 0x00000004009c7825 */ /* 0x000fe400078e0202 */
[----:B------:R2:W-:Y:S02]  /*9eb0*/  STL.64 [R1+0x418], R160 ;  /* 0x000418a001007387 */ /* 0x0005e40000100a00 */
[C---:B------:R-:W-:Y:S02]  /*9ec0*/  IMAD R0, R12.reuse, 0x53, RZ ;  /* 0x000000530c007824 */ /* 0x040fe400078e02ff */
[----:B------:R1:W-:Y:S01]  /*9ed0*/  LDGSTS.E [R10+0x9f00], desc[UR8][R156.64], !P2 ;  /* 0x09f000009c0a7fae */ /* 0x0003e2000d1a1008 */
[----:B------:R-:W-:Y:S01]  /*9ee0*/  ISETP.GE.U32.AND P2, PT, R11, 0x7fffff15, PT ;  /* 0x7fffff150b00780c */ /* 0x000fe20003f46070 */
[----:B------:R-:W-:-:S02]  /*9ef0*/  IMAD R11, R12, 0x57, RZ ;  /* 0x000000570c0b7824 */ /* 0x000fc400078e02ff */
[C---:B------:R-:W-:Y:S01]  /*9f00*/  IMAD.WIDE R186, R0.reuse, 0x4, R130 ;  /* 0x0000000400ba7825 */ /* 0x040fe200078e0282 */
[----:B------:R1:W-:Y:S03]  /*9f10*/  STL.64 [R1+0x410], R156 ;  /* 0x0004109c01007387 */ /* 0x0003e60000100a00 */
[----:B------:R-:W-:Y:S01]  /*9f20*/  IMAD.WIDE R166, R0, 0x4, R2 ;  /* 0x0000000400a67825 */ /* 0x000fe200078e0202 */
[----:B------:R4:W-:Y:S03]  /*9f30*/  LDGSTS.E [R10+0xa600], desc[UR8][R186.64], !P3 ;  /* 0x0a600000ba0a7fae */ /* 0x0009e6000d9a1008 */
[----:B--2---:R-:W-:Y:S01]  /*9f40*/  IMAD.WIDE R160, R11, 0x4, R130 ;  /* 0x000000040ba07825 */ /* 0x004fe200078e0282 */
[----:B------:R2:W-:Y:S01]  /*9f50*/  LDGSTS.E [R10+0xa700], desc[UR8][R166.64], !P3 ;  /* 0x0a700000a60a7fae */ /* 0x0005e2000d9a1008 */
[----:B------:R-:W-:-:S02]  /*9f60*/  ISETP.GE.U32.AND P3, PT, R13, 0x7fffff11, PT ;  /* 0x7fffff110d00780c */ /* 0x000fc40003f66070 */
[----:B------:R-:W-:Y:S01]  /*9f70*/  VIADD R0, R249, 0xffffff8c ;  /* 0xffffff8cf9007836 */ /* 0x000fe20000000000 */
[----:B------:R2:W-:Y:S01]  /*9f80*/  LDGSTS.E [R10+0xae00], desc[UR8][R160.64], !P5 ;  /* 0x0ae00000a00a7fae */ /* 0x0005e2000e9a1008 */
[----:B-1----:R-:W-:Y:S01]  /*9f90*/  IMAD.WIDE R156, R11, 0x4, R2 ;  /* 0x000000040b9c7825 */ /* 0x002fe200078e0202 */
[----:B------:R-:W1:Y:S01]  /*9fa0*/  LDC R249, c[0x0][0x3a0] ;  /* 0x0000e800fff97b82 */ /* 0x000e620000000800 */
[----:B---3--:R-:W-:Y:S01]  /*9fb0*/  IADD3 R13, PT, PT, R14, -0x78, RZ ;  /* 0xffffff880e0d7810 */ /* 0x008fe20007ffe0ff */
[----:B------:R3:W-:Y:S01]  /*9fc0*/  STL.64 [R1+0x408], R186 ;  /* 0x000408ba01007387 */ /* 0x0007e20000100a00 */
[C---:B------:R-:W-:Y:S02]  /*9fd0*/  IMAD R11, R12.reuse, 0x5f, RZ ;  /* 0x0000005f0c0b7824 */ /* 0x040fe400078e02ff */
[----:B------:R-:W-:Y:S01]  /*9fe0*/  IMAD R14, R12, 0x6f, RZ ;  /* 0x0000006f0c0e7824 */ /* 0x000fe200078e02ff */
[----:B------:R1:W-:Y:S01]  /*9ff0*/  LDGSTS.E [R10+0xaf00], desc[UR8][R156.64], !P5 ;  /* 0x0af000009c0a7fae */ /* 0x0003e2000e9a1008 */
[----:B------:R-:W-:Y:S01]  /*a000*/  ISETP.GE.U32.AND P5, PT, R0, 0x7fffff0d, PT ;  /* 0x7fffff0d0000780c */ /* 0x000fe20003fa6070 */
[----:B------:R-:W-:-:S02]  /*a010*/  IMAD R0, R12, 0x5b, RZ ;  /* 0x0000005b0c007824 */ /* 0x000fc400078e02ff */
[----:B------:R2:W-:Y:S01]  /*a020*/  STL.64 [R1+0x400], R166 ;  /* 0x000400a601007387 */ /* 0x0005e20000100a00 */
[----:B----4-:R-:W-:Y:S02]  /*a030*/  VIADD R248, R248, 0xffffff80 ;  /* 0xffffff80f8f87836 */ /* 0x010fe40000000000 */
[C---:B---3--:R-:W-:Y:S01]  /*a040*/  IMAD.WIDE R186, R0.reuse, 0x4, R130 ;  /* 0x0000000400ba7825 */ /* 0x048fe200078e0282 */
[----:B------:R3:W-:Y:S04]  /*a050*/  STL.64 [R1+0x3f8], R160 ;  /* 0x0003f8a001007387 */ /* 0x0007e80000100a00 */
[----:B------:R4:W-:Y:S01]  /*a060*/  STL.64 [R1+0x3f0], R156 ;  /* 0x0003f09c01007387 */ /* 0x0009e20000100a00 */
[----:B--2---:R-:W-:-:S03]  /*a070*/  IMAD.WIDE R166, R0, 0x4, R2 ;  /* 0x0000000400a67825 */ /* 0x004fc600078e0202 */
[----:B------:R2:W-:Y:S01]  /*a080*/  LDGSTS.E [R10+0xb600], desc[UR8][R186.64], !P0 ;  /* 0x0b600000ba0a7fae */ /* 0x0005e2000c1a1008 */
[----:B-1----:R-:W-:Y:S01]  /*a090*/  IADD3 R152, PT, PT, R249, 0x7f, RZ ;  /* 0x0000007ff9987810 */ /* 0x002fe20007ffe0ff */
[----:B------:R-:W-:Y:S02]  /*a0a0*/  VIADD R0, R15, 0xffffff84 ;  /* 0xffffff840f007836 */ /* 0x000fe40000000000 */
[----:B------:R1:W-:Y:S01]  /*a0b0*/  LDGSTS.E [R10+0xb700], desc[UR8][R166.64], !P0 ;  /* 0x0b700000a60a7fae */ /* 0x0003e2000c1a1008 */
[----:B---3--:R-:W-:Y:S01]  /*a0c0*/  IMAD.WIDE R160, R11, 0x4, R130 ;  /* 0x000000040ba07825 */ /* 0x008fe200078e0282 */
[----:B------:R-:W-:Y:S02]  /*a0d0*/  ISETP.GE.U32.AND P0, PT, R13, 0x7fffff09, PT ;  /* 0x7fffff090d00780c */ /* 0x000fe40003f06070 */
[----:B------:R2:W-:Y:S01]  /*a0e0*/  STL.64 [R1+0x3e8], R186 ;  /* 0x0003e8ba01007387 */ /* 0x0005e20000100a00 */
[----:B----4-:R-:W-:Y:S01]  /*a0f0*/  IMAD.WIDE R156, R11, 0x4, R2 ;  /* 0x000000040b9c7825 */ /* 0x010fe200078e0202 */
[----:B------:R-:W-:-:S02]  /*a100*/  LOP3.LUT R15, R250, 0x40, RZ, 0xfc, !PT ;  /* 0x00000040fa0f7812 */ /* 0x000fc400078efcff */
[----:B------:R3:W-:Y:S01]  /*a110*/  LDGSTS.E [R10+0xbe00], desc[UR8][R160.64], !P1 ;  /* 0x0be00000a00a7fae */ /* 0x0007e2000c9a1008 */
[C---:B------:R-:W-:Y:S02]  /*a120*/  IMAD R11, R12.reuse, 0x67, RZ ;  /* 0x000000670c0b7824 */ /* 0x040fe400078e02ff */
[----:B------:R-:W-:Y:S01]  /*a130*/  IMAD R13, R12, 0x6b, RZ ;  /* 0x0000006b0c0d7824 */ /* 0x000fe200078e02ff */
[----:B------:R4:W-:Y:S01]  /*a140*/  LDGSTS.E [R10+0xbf00], desc[UR8][R156.64], !P1 ;  /* 0x0bf000009c0a7fae */ /* 0x0009e2000c9a1008 */
[----:B------:R-:W-:Y:S01]  /*a150*/  ISETP.GE.U32.AND P1, PT, R0, 0x7fffff05, PT ;  /* 0x7fffff050000780c */ /* 0x000fe20003f26070 */
[----:B------:R-:W-:Y:S02]  /*a160*/  IMAD R0, R12, 0x63, RZ ;  /* 0x000000630c007824 */ /* 0x000fe400078e02ff */
[----:B------:R1:W-:Y:S01]  /*a170*/  STL.64 [R1+0x3e0], R166 ;  /* 0x0003e0a601007387 */ /* 0x0003e20000100a00 */
[----:B--2---:R-:W-:-:S03]  /*a180*/  IMAD.WIDE R186, R13, 0x4, R130 ;  /* 0x000000040dba7825 */ /* 0x004fc600078e0282 */
[----:B------:R3:W-:Y:S04]  /*a190*/  STL.64 [R1+0x3d0], R160 ;  /* 0x0003d0a001007387 */ /* 0x0007e80000100a00 */
[----:B------:R4:W-:Y:S01]  /*a1a0*/  STL.64 [R1+0x3c8], R156 ;  /* 0x0003c89c01007387 */ /* 0x0009e20000100a00 */
[----:B-1----:R-:W-:-:S04]  /*a1b0*/  IMAD.WIDE R166, R11, 0x4, R2 ;  /* 0x000000040ba67825 */ /* 0x002fc800078e0202 */
[----:B---3--:R-:W-:-:S04]  /*a1c0*/  IMAD.WIDE R160, R0, 0x4, R130 ;  /* 0x0000000400a07825 */ /* 0x008fc800078e0282 */
[----:B----4-:R-:W-:Y:S01]  /*a1d0*/  IMAD.WIDE R156, R0, 0x4, R2 ;  /* 0x00000004009c7825 */ /* 0x010fe200078e0202 */
[----:B------:R1:W-:Y:S04]  /*a1e0*/  STL.64 [R1+0x3b0], R160 ;  /* 0x0003b0a001007387 */ /* 0x0003e80000100a00 */
[----:B------:R1:W-:Y:S04]  /*a1f0*/  LDGSTS.E [R10+0xc600], desc[UR8][R160.64], !P4 ;  /* 0x0c600000a00a7fae */ /* 0x0003e8000e1a1008 */
[----:B------:R2:W-:Y:S01]  /*a200*/  LDGSTS.E [R10+0xc700], desc[UR8][R156.64], !P4 ;  /* 0x0c7000009c0a7fae */ /* 0x0005e2000e1a1008 */
[----:B------:R-:W-:-:S03]  /*a210*/  ISETP.GE.AND P4, PT, R250, UR5, PT ;  /* 0x00000005fa007c0c */ /* 0x000fc6000bf86270 */
[----:B------:R2:W-:Y:S01]  /*a220*/  STL.64 [R1+0x3a8], R156 ;  /* 0x0003a89c01007387 */ /* 0x0005e20000100a00 */
[----:B-1----:R-:W-:-:S05]  /*a230*/  IMAD.WIDE R160, R11, 0x4, R130 ;  /* 0x000000040ba07825 */ /* 0x002fca00078e0282 */
[----:B------:R-:W-:Y:S01]  /*a240*/  LDGSTS.E [R10+0xce00], desc[UR8][R160.64], !P6 ;  /* 0x0ce00000a00a7fae */ /* 0x000fe2000f1a1008 */
[----:B--2---:R-:W-:-:S03]  /*a250*/  IMAD.WIDE R156, R13, 0x4, R2 ;  /* 0x000000040d9c7825 */ /* 0x004fc600078e0202 */
[----:B------:R-:W-:Y:S01]  /*a260*/  LDGSTS.E [R10+0xcf00], desc[UR8][R166.64], !P6 ;  /* 0x0cf00000a60a7fae */ /* 0x000fe2000f1a1008 */
[----:B------:R-:W-:-:S03]  /*a270*/  ISETP.GT.AND P6, PT, R152, 0x7f, PT ;  /* 0x0000007f9800780c */ /* 0x000fc60003fc4270 */
[----:B------:R1:W-:Y:S01]  /*a280*/  STL.64 [R1+0x3a0], R160 ;  /* 0x0003a0a001007387 */ /* 0x0003e20000100a00 */
[----:B------:R-:W-:Y:S02]  /*a290*/  SEL R0, RZ, 0x4, !P6 ;  /* 0x00000004ff007807 */ /* 0x000fe40007000000 */
[----:B------:R-:W-:Y:S01]  /*a2a0*/  ISETP.GE.AND P6, PT, R15, UR6, PT ;  /* 0x000000060f007c0c */ /* 0x000fe2000bfc6270 */
[----:B------:R2:W-:Y:S01]  /*a2b0*/  STL.64 [R1+0x390], R166 ;  /* 0x000390a601007387 */ /* 0x0005e20000100a00 */
[----:B------:R-:W-:-:S03]  /*a2c0*/  SEL R11, R0, RZ, !P4 ;  /* 0x000000ff000b7207 */ /* 0x000fc60006000000 */
[----:B------:R3:W-:Y:S04]  /*a2d0*/  LDGSTS.E [R10+0xd600], desc[UR8][R186.64], !P2 ;  /* 0x0d600000ba0a7fae */ /* 0x0007e8000d1a1008 */
[----:B-1----:R-:W4:Y:S01]  /*a2e0*/  LDL.LU.64 R160, [R1+0x1078] ;  /* 0x0010780001a07983 */ /* 0x002f220000300a00 */
[----:B------:R-:W-:-:S03]  /*a2f0*/  SEL R0, R0, RZ, !P6 ;  /* 0x000000ff00007207 */ /* 0x000fc60007000000 */
[----:B--2---:R-:W2:Y:S01]  /*a300*/  LDL.LU.64 R166, [R1+0x1070] ;  /* 0x0010700001a67983 */ /* 0x004ea20000300a00 */
[-C--:B------:R-:W-:Y:S01]  /*a310*/  ISETP.GE.AND P6, PT, R15, R248.reuse, PT ;  /* 0x000000f80f00720c */ /* 0x080fe20003fc6270 */
[----:B------:R-:W-:Y:S01]  /*a320*/  IMAD R13, R12, 0x73, RZ ;  /* 0x000000730c0d7824 */ /* 0x000fe200078e02ff */
[----:B------:R-:W1:Y:S01]  /*a330*/  LDC R15, c[0x0][0x3a0] ;  /* 0x0000e800ff0f7b82 */ /* 0x000e620000000800 */
[----:B------:R3:W-:Y:S01]  /*a340*/  STL.64 [R1+0x478], R186 ;  /* 0x000478ba01007387 */ /* 0x0007e20000100a00 */
[----:B------:R-:W-:-:S03]  /*a350*/  ISETP.GE.AND P4, PT, R250, R248, PT ;  /* 0x000000f8fa00720c */ /* 0x000fc60003f86270 */
[----:B------:R3:W-:Y:S03]  /*a360*/  STL.64 [R1+0x470], R156 ;  /* 0x0004709c01007387 */ /* 0x0007e60000100a00 */
[----:B------:R-:W1:Y:S01]  /*a370*/  LDC R250, c[0x0][0x3a0] ;  /* 0x0000e800fffa7b82 */ /* 0x000e620000000800 */
[----:B------:R3:W-:Y:S01]  /*a380*/  LDGSTS.E [R10+0xd700], desc[UR8][R156.64], !P2 ;  /* 0x0d7000009c0a7fae */ /* 0x0007e2000d1a1008 */
[----:B------:R-:W-:Y:S01]  /*a390*/  ISETP.GE.U32.AND P2, PT, R248, 0x7fffff01, PT ;  /* 0x7fffff01f800780c */ /* 0x000fe20003f46070 */
[----:B---3--:R-:W-:-:S05]  /*a3a0*/  IMAD.WIDE R186, R14, 0x4, R130 ;  /* 0x000000040eba7825 */ /* 0x008fca00078e0282 */
[----:B------:R3:W-:Y:S01]  /*a3b0*/  STL.64 [R1+0x4b8], R186 ;  /* 0x0004b8ba01007387 */ /* 0x0007e20000100a00 */
[----:B------:R-:W-:-:S03]  /*a3c0*/  IMAD.WIDE R156, R14, 0x4, R2 ;  /* 0x000000040e9c7825 */ /* 0x000fc600078e0202 */
[----:B------:R3:W-:Y:S01]  /*a3d0*/  LDGSTS.E [R10+0xde00], desc[UR8][R186.64], !P3 ;  /* 0x0de00000ba0a7fae */ /* 0x0007e2000d9a1008 */
[----:B------:R-:W1:Y:S03]  /*a3e0*/  LDC R14, c[0x0][0x3a0] ;  /* 0x0000e800ff0e7b82 */ /* 0x000e660000000800 */
[----:B------:R3:W-:Y:S04]  /*a3f0*/  STL.64 [R1+0x4b0], R156 ;  /* 0x0004b09c01007387 */ /* 0x0007e80000100a00 */
[----:B------:R3:W-:Y:S01]  /*a400*/  LDGSTS.E [R10+0xdf00], desc[UR8][R156.64], !P3 ;  /* 0x0df000009c0a7fae */ /* 0x0007e2000d9a1008 */
[----:B------:R-:W-:Y:S02]  /*a410*/  ISETP.NE.U32.AND P3, PT, R11, RZ, PT ;  /* 0x000000ff0b00720c */ /* 0x000fe40003f65070 */
[----:B------:R-:W-:Y:S01]  /*a420*/  SEL R11, RZ, 0x4, P4 ;  /* 0x00000004ff0b7807 */ /* 0x000fe20002000000 */
[----:B---3--:R-:W-:Y:S01]  /*a430*/  IMAD.WIDE R186, R13, 0x4, R130 ;  /* 0x000000040dba7825 */ /* 0x008fe200078e0282 */
[----:B------:R-:W-:-:S02]  /*a440*/  ISETP.NE.U32.AND P4, PT, R0, RZ, PT ;  /* 0x000000ff0000720c */ /* 0x000fc40003f85070 */
[----:B------:R-:W-:Y:S02]  /*a450*/  SEL R0, RZ, 0x4, P6 ;  /* 0x00000004ff007807 */ /* 0x000fe40003000000 */
[----:B------:R-:W-:Y:S01]  /*a460*/  ISETP.GT.AND P6, PT, R152, 0xff, PT ;  /* 0x000000ff9800780c */ /* 0x000fe20003fc4270 */
[----:B------:R3:W-:Y:S01]  /*a470*/  STL.64 [R1+0x4a0], R186 ;  /* 0x0004a0ba01007387 */ /* 0x0007e20000100a00 */
[----:B------:R-:W-:Y:S02]  /*a480*/  IMAD.MOV.U32 R152, RZ, RZ, R140 ;  /* 0x000000ffff987224 */ /* 0x000fe400078e008c */
[----:B------:R-:W-:Y:S01]  /*a490*/  IMAD.WIDE R156, R13, 0x4, R2 ;  /* 0x000000040d9c7825 */ /* 0x000fe200078e0202 */
[----:B------:R3:W-:Y:S01]  /*a4a0*/  LDGSTS.E [R10+0xe600], desc[UR8][R186.64], !P5 ;  /* 0x0e600000ba0a7fae */ /* 0x0007e2000e9a1008 */
[----:B------:R-:W-:Y:S02]  /*a4b0*/  SEL R0, R0, RZ, P6 ;  /* 0x000000ff00007207 */ /* 0x000fe40003000000 */
[----:B------:R-:W-:Y:S01]  /*a4c0*/  IMAD R13, R12, 0x77, RZ ;  /* 0x000000770c0d7824 */ /* 0x000fe200078e02ff */
[----:B------:R3:W-:Y:S01]  /*a4d0*/  STL.64 [R1+0x498], R156 ;  /* 0x0004989c01007387 */ /* 0x0007e20000100a00 */
[----:B------:R-:W-:Y:S01]  /*a4e0*/  SEL R11, R11, RZ, P6 ;  /* 0x000000ff0b0b7207 */ /* 0x000fe20003000000 */
[----:B------:R-:W-:-:S02]  /*a4f0*/  IMAD.MOV.U32 R140, RZ, RZ, R128 ;  /* 0x000000ffff8c7224 */ /* 0x000fc400078e0080 */
[----:B------:R3:W-:Y:S01]  /*a500*/  LDGSTS.E [R10+0xe700], desc[UR8][R156.64], !P5 ;  /* 0x0e7000009c0a7fae */ /* 0x0007e2000e9a1008 */
[----:B------:R-:W-:Y:S01]  /*a510*/  ISETP.NE.U32.AND P5, PT, R0, RZ, PT ;  /* 0x000000ff0000720c */ /* 0x000fe20003fa5070 */
[----:B------:R-:W-:Y:S01]  /*a520*/  IMAD R0, R12, 0x7b, RZ ;  /* 0x0000007b0c007824 */ /* 0x000fe200078e02ff */
[----:B------:R-:W-:Y:S01]  /*a530*/  ISETP.NE.U32.AND P6, PT, R11, RZ, PT ;  /* 0x000000ff0b00720c */ /* 0x000fe20003fc5070 */
[----:B---3--:R-:W-:-:S04]  /*a540*/  IMAD.WIDE R186, R13, 0x4, R130 ;  /* 0x000000040dba7825 */ /* 0x008fc800078e0282 */
[----:B------:R-:W-:Y:S01]  /*a550*/  VIADD R11, R251, 0xffffff7f ;  /* 0xffffff7ffb0b7836 */ /* 0x000fe20000000000 */
[----:B------:R3:W-:Y:S01]  /*a560*/  STL.64 [R1+0x490], R186 ;  /* 0x000490ba01007387 */ /* 0x0007e20000100a00 */
[----:B------:R-:W-:Y:S01]  /*a570*/  IMAD R12, R12, 0x7f, RZ ;  /* 0x0000007f0c0c7824 */ /* 0x000fe200078e02ff */
[----:B------:R-:W2:Y:S01]  /*a580*/  LDC R251, c[0x0][0x3a0] ;  /* 0x0000e800fffb7b82 */ /* 0x000ea20000000800 */
[--C-:B------:R-:W-:Y:S01]  /*a590*/  IMAD.WIDE R156, R13, 0x4, R2.reuse ;  /* 0x000000040d9c7825 */ /* 0x100fe200078e0202 */
[----:B------:R3:W-:Y:S03]  /*a5a0*/  LDGSTS.E [R10+0xee00], desc[UR8][R186.64], !P0 ;  /* 0x0ee00000ba0a7fae */ /* 0x0007e6000c1a1008 */
[----:B------:R-:W-:Y:S01]  /*a5b0*/  IMAD.WIDE R248, R0, 0x4, R2 ;  /* 0x0000000400f87825 */ /* 0x000fe200078e0202 */
[----:B------:R3:W-:Y:S02]  /*a5c0*/  STL.64 [R1+0x480], R156 ;  /* 0x0004809c01007387 */ /* 0x0007e40000100a00 */
[----:B------:R-:W3:Y:S01]  /*a5d0*/  LDC R13, c[0x0][0x3a0] ;  /* 0x0000e800ff0d7b82 */ /* 0x000ee20000000800 */
[----:B------:R-:W-:Y:S01]  /*a5e0*/  IMAD.MOV.U32 R128, RZ, RZ, R118 ;  /* 0x000000ffff807224 */ /* 0x000fe200078e0076 */
[----:B------:R3:W-:Y:S01]  /*a5f0*/  LDGSTS.E [R10+0xef00], desc[UR8][R156.64], !P0 ;  /* 0x0ef000009c0a7fae */ /* 0x0007e2000c1a1008 */
[----:B------:R-:W-:Y:S01]  /*a600*/  ISETP.GE.U32.AND P0, PT, R11, 0x7fffff00, PT ;  /* 0x7fffff000b00780c */ /* 0x000fe20003f06070 */
[----:B-1----:R-:W-:-:S02]  /*a610*/  VIADD R11, R14, 0xffffff7b ;  /* 0xffffff7b0e0b7836 */ /* 0x002fc40000000000 */
[----:B---3--:R-:W-:-:S04]  /*a620*/  IMAD.WIDE R186, R12, 0x4, R130 ;  /* 0x000000040cba7825 */ /* 0x008fc800078e0282 */
[----:B------:R-:W-:Y:S02]  /*a630*/  IMAD.MOV.U32 R118, RZ, RZ, R110 ;  /* 0x000000ffff767224 */ /* 0x000fe400078e006e */
[----:B------:R-:W-:Y:S01]  /*a640*/  IMAD.WIDE R156, R0, 0x4, R130 ;  /* 0x00000004009c7825 */ /* 0x000fe200078e0282 */
[----:B------:R-:W-:-:S03]  /*a650*/  IADD3 R0, PT, PT, R15, -0x89, RZ ;  /* 0xffffff770f007810 */ /* 0x000fc60007ffe0ff */
[----:B------:R-:W-:Y:S01]  /*a660*/  IMAD.MOV.U32 R14, RZ, RZ, R156 ;  /* 0x000000ffff0e7224 */ /* 0x000fe200078e009c */
[----:B------:R1:W-:Y:S01]  /*a670*/  STL.64 [R1+0x468], R156 ;  /* 0x0004689c01007387 */ /* 0x0003e20000100a00 */
[----:B------:R-:W-:-:S03]  /*a680*/  IMAD.MOV.U32 R15, RZ, RZ, R157 ;  /* 0x000000ffff0f7224 */ /* 0x000fc600078e009d */
[----:B------:R3:W-:Y:S04]  /*a690*/  STL.64 [R1+0x458], R248 ;  /* 0x000458f801007387 */ /* 0x0007e80000100a00 */
[----:B------:R3:W-:Y:S01]  /*a6a0*/  LDGSTS.E [R10+0xf600], desc[UR8][R14.64], !P1 ;  /* 0x0f6000000e0a7fae */ /* 0x0007e2000c9a1008 */
[----:B-1----:R-:W-:-:S03]  /*a6b0*/  IMAD.WIDE R156, R12, 0x4, R2 ;  /* 0x000000040c9c7825 */ /* 0x002fc600078e0202 */
[----:B------:R1:W-:Y:S01]  /*a6c0*/  LDGSTS.E [R10+0xf700], desc[UR8][R248.64], !P1 ;  /* 0x0f700000f80a7fae */ /* 0x0003e2000c9a1008 */
[----:B------:R-:W-:Y:S02]  /*a6d0*/  ISETP.GE.U32.AND P1, PT, R11, 0x7ffffefc, PT ;  /* 0x7ffffefc0b00780c */ /* 0x000fe40003f26070 */
[C---:B------:R-:W-:Y:S01]  /*a6e0*/  LOP3.LUT R11, R153.reuse, 0x10, RZ, 0x3c, !PT ;  /* 0x00000010990b7812 */ /* 0x040fe200078e3cff */
[----:B------:R1:W-:Y:S01]  /*a6f0*/  LDGSTS.E [R10+0xfe00], desc[UR8][R186.64], !P2 ;  /* 0x0fe00000ba0a7fae */ /* 0x0003e2000d1a1008 */
[C---:B------:R-:W-:Y:S02]  /*a700*/  LOP3.LUT R12, R153.reuse, 0x30, RZ, 0x3c, !PT ;  /* 0x00000030990c7812 */ /* 0x040fe400078e3cff */
[----:B---3--:R-:W-:Y:S01]  /*a710*/  LOP3.LUT R14, R153, 0x70, RZ, 0x3c, !PT ;  /* 0x00000070990e7812 */ /* 0x008fe200078e3cff */
[----:B------:R-:W-:Y:S01]  /*a720*/  LDGSTS.E [R10+0xff00], desc[UR8][R156.64], !P2 ;  /* 0x0ff000009c0a7fae */ /* 0x000fe2000d1a1008 */
[----:B------:R-:W-:Y:S01]  /*a730*/  ISETP.GE.U32.AND P2, PT, R0, 0x7ffffef8, PT ;  /* 0x7ffffef80000780c */ /* 0x000fe20003f46070 */
[----:B------:R-:W-:Y:S01]  /*a740*/  VIADD R0, R13, 0xffffff6f ;  /* 0xffffff6f0d007836 */ /* 0x000fe20000000000 */
[----:B------:R-:W-:Y:S01]  /*a750*/  LOP3.LUT R13, R153, 0x50, RZ, 0x3c, !PT ;  /* 0x00000050990d7812 */ /* 0x000fe200078e3cff */
[----:B------:R3:W-:Y:S01]  /*a760*/  STL.64 [R1+0x448], R186 ;  /* 0x000448ba01007387 */ /* 0x0007e20000100a00 */
[----:B------:R-:W-:Y:S01]  /*a770*/  IMAD.MOV.U32 R153, RZ, RZ, R141 ;  /* 0x000000ffff997224 */ /* 0x000fe200078e008d */
[----:B------:R-:W-:Y:S01]  /*a780*/  IADD3 R12, PT, PT, R12, UR4, RZ ;  /* 0x000000040c0c7c10 */ /* 0x000fe2000fffe0ff */
[----:B------:R-:W-:Y:S01]  /*a790*/  IMAD.MOV.U32 R141, RZ, RZ, R129 ;  /* 0x000000ffff8d7224 */ /* 0x000fe200078e0081 */
[----:B------:R-:W0:Y:S01]  /*a7a0*/  LDGDEPBAR ;  /* 0x00000000000079af */ /* 0x000e220000000000 */
[----:B------:R-:W-:Y:S01]  /*a7b0*/  IMAD.MOV.U32 R129, RZ, RZ, R119 ;  /* 0x000000ffff817224 */ /* 0x000fe200078e0077 */
[----:B-1----:R-:W1:Y:S01]  /*a7c0*/  LDC.64 R248, c[0x0][0x3a8] ;  /* 0x0000ea00fff87b82 */ /* 0x002e620000000a00 */
[----:B------:R-:W-:Y:S01]  /*a7d0*/  IMAD.MOV.U32 R119, RZ, RZ, R111 ;  /* 0x000000ffff777224 */ /* 0x000fe200078e006f */
[----:B------:R3:W-:Y:S01]  /*a7e0*/  LDGSTS.E [R6+0x20000], desc[UR8][R158.64], P3 ;  /* 0x200000009e067fae */ /* 0x0007e200099a1008 */
[----:B------:R-:W-:Y:S01]  /*a7f0*/  VIADD R11, R11, UR4 ;  /* 0x000000040b0b7c36 */ /* 0x000fe20008000000 */
[----:B------:R-:W-:Y:S01]  /*a800*/  IADD3 R15, PT, PT, R250, -0x8d, RZ ;  /* 0xffffff73fa0f7810 */ /* 0x000fe20007ffe0ff */
[----:B------:R-:W-:Y:S01]  /*a810*/  VIADD R13, R13, UR4 ;  /* 0x000000040d0d7c36 */ /* 0x000fe20008000000 */
[----:B---3--:R-:W-:Y:S01]  /*a820*/  MOV R187, R151 ;  /* 0x0000009700bb7202 */ /* 0x008fe20000000f00 */
[----:B------:R-:W-:Y:S01]  /*a830*/  IMAD.MOV.U32 R186, RZ, RZ, R150 ;  /* 0x000000ffffba7224 */ /* 0x000fe200078e0096 */
[----:B------:R-:W-:Y:S01]  /*a840*/  MOV R151, R163 ;  /* 0x000000a300977202 */ /* 0x000fe20000000f00 */
[----:B------:R-:W-:Y:S01]  /*a850*/  IMAD.MOV.U32 R150, RZ, RZ, R162 ;  /* 0x000000ffff967224 */ /* 0x000fe200078e00a2 */
[----:B------:R3:W-:Y:S01]  /*a860*/  LDGSTS.E [R6+0x20100], desc[UR8][R148.64], P4 ;  /* 0x2010000094067fae */ /* 0x0007e2000a1a1008 */
[----:B------:R-:W-:Y:S01]  /*a870*/  IMAD.MOV.U32 R162, RZ, RZ, R126 ;  /* 0x000000ffffa27224 */ /* 0x000fe200078e007e */
[----:B------:R-:W-:Y:S01]  /*a880*/  MOV R163, R127 ;  /* 0x0000007f00a37202 */ /* 0x000fe20000000f00 */
[----:B------:R-:W-:Y:S01]  /*a890*/  IMAD.MOV.U32 R126, RZ, RZ, R138 ;  /* 0x000000ffff7e7224 */ /* 0x000fe200078e008a */
[----:B------:R-:W-:Y:S01]  /*a8a0*/  MOV R158, R170 ;  /* 0x000000aa009e7202 */ /* 0x000fe20000000f00 */
[----:B------:R-:W-:Y:S01]  /*a8b0*/  IMAD.MOV.U32 R159, RZ, RZ, R171 ;  /* 0x000000ffff9f7224 */ /* 0x000fe200078e00ab */
[----:B------:R3:W-:Y:S01]  /*a8c0*/  STL.64 [R1+0x440], R156 ;  /* 0x0004409c01007387 */ /* 0x0007e20000100a00 */
[----:B------:R-:W-:Y:S01]  /*a8d0*/  MOV R170, R134 ;  /* 0x0000008600aa7202 */ /* 0x000fe20000000f00 */
[----:B------:R-:W-:Y:S01]  /*a8e0*/  IMAD.MOV.U32 R171, RZ, RZ, R135 ;  /* 0x000000ffffab7224 */ /* 0x000fe200078e0087 */
[----:B------:R-:W-:Y:S01]  /*a8f0*/  MOV R127, R139 ;  /* 0x0000008b007f7202 */ /* 0x000fe20000000f00 */
[----:B------:R3:W-:Y:S01]  /*a900*/  LDGSTS.E [R6+0x21000], desc[UR8][R178.64], P3 ;  /* 0x21000000b2067fae */ /* 0x0007e200099a1008 */
[----:B------:R-:W-:Y:S01]  /*a910*/  MOV R134, R146 ;  /* 0x0000009200867202 */ /* 0x000fe20000000f00 */
[----:B---3--:R-:W-:Y:S01]  /*a920*/  IMAD.MOV.U32 R148, RZ, RZ, R136 ;  /* 0x000000ffff947224 */ /* 0x008fe200078e0088 */
[----:B------:R-:W-:Y:S01]  /*a930*/  MOV R149, R137 ;  /* 0x0000008900957202 */ /* 0x000fe20000000f00 */
[----:B------:R-:W-:Y:S01]  /*a940*/  IMAD.MOV.U32 R136, RZ, RZ, R124 ;  /* 0x000000ffff887224 */ /* 0x000fe200078e007c */
[----:B------:R-:W-:Y:S01]  /*a950*/  MOV R137, R125 ;  /* 0x0000007d00897202 */ /* 0x000fe20000000f00 */
[----:B------:R-:W-:Y:S01]  /*a960*/  IMAD.MOV.U32 R135, RZ, RZ, R147 ;  /* 0x000000ffff877224 */ /* 0x000fe200078e0093 */
[----:B------:R-:W3:Y:S01]  /*a970*/  LDL.64 R138, [R1+0x878] ;  /* 0x00087800018a7983 */ /* 0x000ee20000100a00 */
[----:B------:R-:W-:Y:S01]  /*a980*/  MOV R156, R144 ;  /* 0x00000090009c7202 */ /* 0x000fe20000000f00 */
[----:B------:R-:W-:Y:S01]  /*a990*/  IMAD.MOV.U32 R157, RZ, RZ, R145 ;  /* 0x000000ffff9d7224 */ /* 0x000fe200078e0091 */
[----:B------:R-:W-:Y:S01]  /*a9a0*/  MOV R144, R132 ;  /* 0x0000008400907202 */ /* 0x000fe20000000f00 */
[----:B------:R-:W-:Y:S01]  /*a9b0*/  IMAD.MOV.U32 R145, RZ, RZ, R133 ;  /* 0x000000ffff917224 */ /* 0x000fe200078e0085 */
[----:B------:R-:W-:Y:S01]  /*a9c0*/  MOV R125, R117 ;  /* 0x00000075007d7202 */ /* 0x000fe20000000f00 */
[----:B------:R-:W-:Y:S01]  /*a9d0*/  IMAD.MOV.U32 R178, RZ, RZ, R142 ;  /* 0x000000ffffb27224 */ /* 0x000fe200078e008e */
[----:B------:R-:W-:Y:S01]  /*a9e0*/  MOV R146, R114 ;  /* 0x0000007200927202 */ /* 0x000fe20000000f00 */
[----:B------:R-:W-:Y:S01]  /*a9f0*/  IMAD.MOV.U32 R179, RZ, RZ, R143 ;  /* 0x000000ffffb37224 */ /* 0x000fe200078e008f */
[----:B------:R-:W2:Y:S01]  /*aa00*/  LDL.64 R110, [R1+0x870] ;  /* 0x00087000016e7983 */ /* 0x000ea20000100a00 */
[----:B------:R-:W-:Y:S01]  /*aa10*/  IMAD.MOV.U32 R142, RZ, RZ, R154 ;  /* 0x000000ffff8e7224 */ /* 0x000fe200078e009a */
        /* <DEDUP_REMOVED lines=8> */
[----:B------:R-:W4:Y:S01]  /*aaa0*/  LDL.64 R114, [R1+0x868] ;  /* 0x0008680001727983 */ /* 0x000f220000100a00 */
[----:B------:R-:W-:Y:S01]  /*aab0*/  IMAD.MOV.U32 R154, RZ, RZ, R120 ;  /* 0x000000ffff9a7224 */ /* 0x000fe200078e0078 */
[----:B------:R-:W1:Y:S01]  /*aac0*/  LDC R250, c[0x0][0x3a0] ;  /* 0x0000e800fffa7b82 */ /* 0x000e620000000800 */
[----:B------:R-:W-:Y:S01]  /*aad0*/  IMAD.MOV.U32 R155, RZ, RZ, R121 ;  /* 0x000000ffff9b7224 */ /* 0x000fe200078e0079 */
[----:B------:R-:W-:Y:S01]  /*aae0*/  LDGSTS.E [R6+0x21100], desc[UR8][R156.64], P4 ;  /* 0x211000009c067fae */ /* 0x000fe2000a1a1008 */
[----:B------:R-:W-:-:S02]  /*aaf0*/  IMAD.MOV.U32 R116, RZ, RZ, R108 ;  /* 0x000000ffff747224 */ /* 0x000fc400078e006c */
[----:B------:R-:W-:Y:S01]  /*ab00*/  IMAD.MOV.U32 R123, RZ, RZ, R113 ;  /* 0x000000ffff7b7224 */ /* 0x000fe200078e0071 */
[----:B------:R-:W4:Y:S01]  /*ab10*/  LDL.64 R108, [R1+0x860] ;  /* 0x00086000016c7983 */ /* 0x000f220000100a00 */
[----:B------:R-:W-:Y:S02]  /*ab20*/  IMAD.MOV.U32 R120, RZ, RZ, R106 ;  /* 0x000000ffff787224 */ /* 0x000fe400078e006a */
[----:B------:R-:W-:Y:S01]  /*ab30*/  IMAD.MOV.U32 R121, RZ, RZ, R107 ;  /* 0x000000ffff797224 */ /* 0x000fe200078e006b */
[----:B------:R-:W-:Y:S01]  /*ab40*/  LDGSTS.E [R6+0x22000], desc[UR8][R186.64], P3 ;  /* 0x22000000ba067fae */ /* 0x000fe200099a1008 */
[----:B------:R-:W-:Y:S02]  /*ab50*/  IMAD.MOV.U32 R113, RZ, RZ, R223 ;  /* 0x000000ffff717224 */ /* 0x000fe400078e00df */
[----:B------:R-:W-:Y:S01]  /*ab60*/  VIADD R14, R14, UR4 ;  /* 0x000000040e0e7c36 */ /* 0x000fe20008000000 */
[----:B------:R-:W4:Y:S04]  /*ab70*/  LDL.64 R106, [R1+0x8d0] ;  /* 0x0008d000016a7983 */ /* 0x000f280000100a00 */
[----:B------:R-:W4:Y:S04]  /*ab80*/  LDL.64 R222, [R1+0x8e8] ;  /* 0x0008e80001de7983 */ /* 0x000f280000100a00 */
[----:B------:R-:W4:Y:S04]  /*ab90*/  LDL.64 R156, [R1+0x958] ;  /* 0x00095800019c7983 */ /* 0x000f280000100a00 */
[----:B------:R-:W-:Y:S04]  /*aba0*/  LDGSTS.E [R6+0x22100], desc[UR8][R152.64], P4 ;  /* 0x2210000098067fae */ /* 0x000fe8000a1a1008 */
        /* <DEDUP_REMOVED lines=45> */
[----:B------:R-:W4:Y:S04]  /*ae80*/  LDL.64 R112, [R1+0x9a8] ;  /* 0x0009a80001707983 */ /* 0x000f280000100a00 */
[----:B---3--:R-:W-:Y:S04]  /*ae90*/  LDGSTS.E [R11+0x26200], desc[UR8][R138.64], P3 ;  /* 0x262000008a0b7fae */ /* 0x008fe800099a1008 */
[----:B--2---:R-:W-:Y:S04]  /*aea0*/  LDGSTS.E [R11+0x26300], desc[UR8][R110.64], P4 ;  /* 0x263000006e0b7fae */ /* 0x004fe8000a1a1008 */
[----:B------:R-:W2:Y:S04]  /*aeb0*/  LDL.64 R138, [R1+0x9a0] ;  /* 0x0009a000018a7983 */ /* 0x000ea80000100a00 */
[----:B----4-:R-:W-:Y:S04]  /*aec0*/  LDGSTS.E [R11+0x27200], desc[UR8][R114.64], P3 ;  /* 0x27200000720b7fae */ /* 0x010fe800099a1008 */
[----:B------:R-:W3:Y:S04]  /*aed0*/  LDL.64 R110, [R1+0x998] ;  /* 0x00099800016e7983 */ /* 0x000ee80000100a00 */
        /* <DEDUP_REMOVED lines=57> */
[----:B--2---:R-:W-:Y:S04]  /*b270*/  LDGSTS.E [R12+0x25700], desc[UR8][R138.64], P4 ;  /* 0x257000008a0c7fae */ /* 0x004fe8000a1a1008 */
[----:B---3--:R-:W-:Y:S04]  /*b280*/  LDGSTS.E [R12+0x26600], desc[UR8][R110.64], P3 ;  /* 0x266000006e0c7fae */ /* 0x008fe800099a1008 */
        /* <DEDUP_REMOVED lines=74> */
[----:B------:R-:W4:Y:S04]  /*b730*/  LDL.LU.64 R156, [R1+0x1068] ;  /* 0x00106800019c7983 */ /* 0x000f280000300a00 */
        /* <DEDUP_REMOVED lines=42> */
[----:B------:R1:W-:Y:S04]  /*b9e0*/  LDGSTS.E [R14+0x23f00], desc[UR8][R120.64], P4 ;  /* 0x23f00000780e7fae */ /* 0x0003e8000a1a1008 */
[----:B------:R-:W4:Y:S04]  /*b9f0*/  LDL.LU.64 R116, [R1+0xfb8] ;  /* 0x000fb80001747983 */ /* 0x000f280000300a00 */
[----:B------:R-:W-:Y:S04]  /*ba00*/  LDGSTS.E [R14+0x24e00], desc[UR8][R112.64], P3 ;  /* 0x24e00000700e7fae */ /* 0x000fe800099a1008 */
[----:B------:R-:W4:Y:S04]  /*ba10*/  LDL.LU.64 R120, [R1+0xfb0] ;  /* 0x000fb00001787983 */ /* 0x000f280000300a00 */
[----:B------:R-:W4:Y:S04]  /*ba20*/  LDL.LU.64 R112, [R1+0xfa8] ;  /* 0x000fa80001707983 */ /* 0x000f280000300a00 */
[----:B--2---:R-:W-:Y:S04]  /*ba30*/  LDGSTS.E [R14+0x24f00], desc[UR8][R138.64], P4 ;  /* 0x24f000008a0e7fae */ /* 0x004fe8000a1a1008 */
[----:B---3--:R-:W-:Y:S04]  /*ba40*/  LDGSTS.E [R14+0x25e00], desc[UR8][R110.64], P3 ;  /* 0x25e000006e0e7fae */ /* 0x008fe800099a1008 */
[----:B------:R-:W2:Y:S04]  /*ba50*/  LDL.LU.64 R138, [R1+0xfa0] ;  /* 0x000fa000018a7983 */ /* 0x000ea80000300a00 */
[----:B----4-:R-:W-:Y:S04]  /*ba60*/  LDGSTS.E [R14+0x25f00], desc[UR8][R114.64], P4 ;  /* 0x25f00000720e7fae */ /* 0x010fe8000a1a1008 */
[----:B------:R-:W3:Y:S04]  /*ba70*/  LDL.LU.64 R110, [R1+0xf98] ;  /* 0x000f9800016e7983 */ /* 0x000ee80000300a00 */
[----:B------:R-:W-:Y:S04]  /*ba80*/  LDGSTS.E [R14+0x26e00], desc[UR8][R108.64], P3 ;  /* 0x26e000006c0e7fae */ /* 0x000fe800099a1008 */
[----:B------:R-:W4:Y:S04]  /*ba90*/  LDL.LU.64 R114, [R1+0xf90] ;  /* 0x000f900001727983 */ /* 0x000f280000300a00 */
[----:B------:R1:W-:Y:S04]  /*baa0*/  LDGSTS.E [R14+0x26f00], desc[UR8][R106.64], P4 ;  /* 0x26f000006a0e7fae */ /* 0x0003e8000a1a1008 */
[----:B------:R-:W2:Y:S04]  /*bab0*/  LDL.LU.64 R108, [R1+0xf88] ;  /* 0x000f8800016c7983 */ /* 0x000ea80000300a00 */
[----:B------:R-:W-:Y:S04]  /*bac0*/  LDGSTS.E [R14+0x27e00], desc[UR8][R222.64], P3 ;  /* 0x27e00000de0e7fae */ /* 0x000fe800099a1008 */
[----:B------:R-:W2:Y:S04]  /*bad0*/  LDL.LU.64 R106, [R1+0xf80] ;  /* 0x000f8000016a7983 */ /* 0x000ea80000300a00 */
[----:B------:R-:W2:Y:S01]  /*bae0*/  LDL.LU.64 R222, [R1+0xf78] ;  /* 0x000f780001de7983 */ /* 0x000ea20000300a00 */
[----:B------:R-:W-:-:S02]  /*baf0*/  ISETP.GE.U32.AND P3, PT, R15, 0x7ffffef4, PT ;  /* 0x7ffffef40f00780c */ /* 0x000fc40003f66070 */
[----:B------:R-:W-:Y:S02]  /*bb00*/  IADD3 R15, PT, PT, R251, -0x95, RZ ;  /* 0xffffff6bfb0f7810 */ /* 0x000fe40007ffe0ff */
[----:B------:R-:W2:Y:S01]  /*bb10*/  LDC R251, c[0x0][0x3a0] ;  /* 0x0000e800fffb7b82 */ /* 0x000ea20000000800 */
[----:B-1----:R-:W-:-:S04]  /*bb20*/  IMAD.SHL.U32 R248, R248, 0x80, RZ ;  /* 0x00000080f8f87824 */ /* 0x002fc800078e00ff */
[----:B------:R-:W-:-:S04]  /*bb30*/  IMAD.WIDE R130, R248, 0x4, R130 ;  /* 0x00000004f8827825 */ /* 0x000fc800078e0282 */
[C---:B------:R-:W-:Y:S01]  /*bb40*/  IMAD.WIDE R2, R248.reuse, 0x4, R2 ;  /* 0x00000004f8027825 */ /* 0x040fe200078e0202 */
[----:B------:R-:W-:Y:S04]  /*bb50*/  STL.64 [R1+0x5a0], R130 ;  /* 0x0005a08201007387 */ /* 0x000fe80000100a00 */
[----:B------:R1:W-:Y:S01]  /*bb60*/  STL.64 [R1+0x5a8], R2 ;  /* 0x0005a80201007387 */ /* 0x0003e20000100a00 */
[----:B------:R-:W-:-:S03]  /*bb70*/  IMAD.WIDE R120, R248, 0x4, R120 ;  /* 0x00000004f8787825 */ /* 0x000fc600078e0278 */
[----:B--2---:R-:W-:Y:S04]  /*bb80*/  LDGSTS.E [R14+0x27f00], desc[UR8][R222.64], P4 ;  /* 0x27f00000de0e7fae */ /* 0x004fe8000a1a1008 */
[----:B------:R-:W0:Y:S01]  /*bb90*/  LDGDEPBAR ;  /* 0x00000000000079af */ /* 0x000e220000000000 */
[----:B------:R-:W-:Y:S01]  /*bba0*/  BAR.SYNC.DEFER_BLOCKING 0x0 ;  /* 0x0000000000007b1d */ /* 0x000fe20000010000 */
[----:B------:R-:W-:Y:S01]  /*bbb0*/  IMAD.WIDE R106, R248, 0x4, R106 ;  /* 0x00000004f86a7825 */ /* 0x000fe200078e026a */
[----:B------:R-:W-:-:S03]  /*bbc0*/  ISETP.GE.U32.AND P4, PT, R0, 0x7ffffef0, PT ;  /* 0x7ffffef00000780c */ /* 0x000fc60003f86070 */
[----:B------:R-:W-:-:S03]  /*bbd0*/  VIADD R0, R252, 0xffffff67 ;  /* 0xffffff67fc007836 */ /* 0x000fc60000000000 */
[----:B------:R-:W2:Y:S01]  /*bbe0*/  LDC R252, c[0x0][0x3a0] ;  /* 0x0000e800fffc7b82 */ /* 0x000ea20000000800 */
[----:B------:R1:W-:Y:S01]  /*bbf0*/  STL.64 [R1+0x290], R106 ;  /* 0x0002906a01007387 */ /* 0x0003e20000100a00 */
[----:B------:R-:W-:-:S03]  /*bc00*/  IMAD.WIDE R108, R248, 0x4, R108 ;  /* 0x00000004f86c7825 */ /* 0x000fc600078e026c */
[----:B------:R-:W-:Y:S01]  /*bc10*/  @!PT LDS RZ, [RZ] ;  /* 0x00000000fffff984 */ /* 0x000fe20000000800 */
[----:B------:R-:W-:Y:S01]  /*bc20*/  @!PT LDS RZ, [RZ] ;  /* 0x00000000fffff984 */ /* 0x000fe20000000800 */
[----:B------:R-:W-:Y:S01]  /*bc30*/  @!PT LDS RZ, [RZ] ;  /* 0x00000000fffff984 */ /* 0x000fe20000000800 */
[----:B------:R-:W-:Y:S04]  /*bc40*/  LDGSTS.E [R6+0x10000], desc[UR8][R130.64], !P0 ;  /* 0x1000000082067fae */ /* 0x000fe8000c1a1008 */
[----:B------:R1:W-:Y:S04]  /*bc50*/  LDGSTS.E [R6+0x10100], desc[UR8][R2.64], !P0 ;  /* 0x1010000002067fae */ /* 0x0003e8000c1a1008 */
[----:B------:R3:W-:Y:S01]  /*bc60*/  LDGSTS.E [R6+0x10800], desc[UR8][R106.64], !P1 ;  /* 0x108000006a067fae */ /* 0x0007e2000c9a1008 */
[----:B-1----:R-:W-:Y:S01]  /*bc70*/  VIADD R2, R251, 0xffffff63 ;  /* 0xffffff63fb027836 */ /* 0x002fe20000000000 */
[----:B------:R-:W-:Y:S01]  /*bc80*/  ISETP.GE.U32.AND P0, PT, R15, 0x7ffffeec, PT ;  /* 0x7ffffeec0f00780c */ /* 0x000fe20003f06070 */
[----:B------:R-:W1:Y:S01]  /*bc90*/  LDC R251, c[0x0][0x3a0] ;  /* 0x0000e800fffb7b82 */ /* 0x000e620000000800 */
[C---:B----4-:R-:W-:Y:S01]  /*bca0*/  IMAD.WIDE R114, R248.reuse, 0x4, R114 ;  /* 0x00000004f8727825 */ /* 0x050fe200078e0272 */
[----:B------:R4:W-:Y:S03]  /*bcb0*/  STL.64 [R1+0x2e8], R108 ;  /* 0x0002e86c01007387 */ /* 0x0009e60000100a00 */
[C---:B---3--:R-:W-:Y:S01]  /*bcc0*/  IMAD.WIDE R110, R248.reuse, 0x4, R110 ;  /* 0x00000004f86e7825 */ /* 0x048fe200078e026e */
[----:B------:R4:W-:Y:S02]  /*bcd0*/  LDGSTS.E [R6+0x10900], desc[UR8][R108.64], !P1 ;  /* 0x109000006c067fae */ /* 0x0009e4000c9a1008 */
[----:B------:R-:W3:Y:S01]  /*bce0*/  LDC R107, c[0x0][0x3a0] ;  /* 0x0000e800ff6b7b82 */ /* 0x000ee20000000800 */
[----:B------:R-:W-:Y:S01]  /*bcf0*/  IMAD.WIDE R130, R248, 0x4, R138 ;  /* 0x00000004f8827825 */ /* 0x000fe200078e028a */
[----:B------:R-:W-:Y:S01]  /*bd00*/  ISETP.GE.U32.AND P1, PT, R0, 0x7ffffee8, PT ;  /* 0x7ffffee80000780c */ /* 0x000fe20003f26070 */
[----:B------:R2:W-:Y:S05]  /*bd10*/  STL.64 [R1+0x338], R114 ;  /* 0x0003387201007387 */ /* 0x0005ea0000100a00 */
[----:B------:R-:W3:Y:S01]  /*bd20*/  LDC R15, c[0x0][0x3a0] ;  /* 0x0000e800ff0f7b82 */ /* 0x000ee20000000800 */
[----:B----4-:R-:W-:Y:S01]  /*bd30*/  IMAD.WIDE R108, R248, 0x4, R112 ;  /* 0x00000004f86c7825 */ /* 0x010fe200078e0270 */
[----:B------:R-:W-:Y:S01]  /*bd40*/  IADD3 R0, PT, PT, R250, -0xa1, RZ ;  /* 0xffffff5ffa007810 */ /* 0x000fe20007ffe0ff */
[----:B------:R2:W-:Y:S05]  /*bd50*/  LDGSTS.E [R6+0x11000], desc[UR8][R114.64], !P2 ;  /* 0x1100000072067fae */ /* 0x0005ea000d1a1008 */
[----:B------:R-:W4:Y:S01]  /*bd60*/  LDC R3, c[0x0][0x3a0] ;  /* 0x0000e800ff037b82 */ /* 0x000f220000000800 */
[----:B------:R1:W-:Y:S01]  /*bd70*/  STL.64 [R1+0x340], R110 ;  /* 0x0003406e01007387 */ /* 0x0003e20000100a00 */
[----:B------:R-:W-:-:S03]  /*bd80*/  IMAD.WIDE R112, R248, 0x4, R146 ;  /* 0x00000004f8707825 */ /* 0x000fc600078e0292 */
[----:B------:R1:W-:Y:S01]  /*bd90*/  LDGSTS.E [R6+0x11100], desc[UR8][R110.64], !P2 ;  /* 0x111000006e067fae */ /* 0x0003e2000d1a1008 */
[----:B--2---:R-:W-:-:S03]  /*bda0*/  IMAD.WIDE R114, R248, 0x4, R116 ;  /* 0x00000004f8727825 */ /* 0x004fc600078e0274 */
[----:B------:R-:W-:Y:S01]  /*bdb0*/  STL.64 [R1+0x398], R130 ;  /* 0x0003988201007387 */ /* 0x000fe20000100a00 */
[----:B------:R-:W2:Y:S03]  /*bdc0*/  LDC R106, c[0x0][0x3a0] ;  /* 0x0000e800ff6a7b82 */ /* 0x000ea60000000800 */
[----:B------:R-:W-:Y:S04]  /*bdd0*/  LDGSTS.E [R6+0x11800], desc[UR8][R130.64], !P3 ;  /* 0x1180000082067fae */ /* 0x000fe8000d9a1008 */
[----:B------:R3:W-:Y:S01]  /*bde0*/  STL.64 [R1+0x3b8], R108 ;  /* 0x0003b86c01007387 */ /* 0x0007e20000100a00 */
[----:B-1----:R-:W-:-:S03]  /*bdf0*/  IMAD.WIDE R110, R248, 0x4, R118 ;  /* 0x00000004f86e7825 */ /* 0x002fc600078e0276 */
[----:B------:R3:W-:Y:S01]  /*be00*/  LDGSTS.E [R6+0x11900], desc[UR8][R108.64], !P3 ;  /* 0x119000006c067fae */ /* 0x0007e2000d9a1008 */
[----:B------:R-:W-:Y:S01]  /*be10*/  ISETP.GE.U32.AND P3, PT, R0, 0x7ffffee0, PT ;  /* 0x7ffffee00000780c */ /* 0x000fe20003f66070 */
[----:B------:R-:W-:Y:S02]  /*be20*/  VIADD R0, R251, 0xffffff57 ;  /* 0xffffff57fb007836 */ /* 0x000fe40000000000 */
[----:B------:R-:W-:Y:S04]  /*be30*/  LDGSTS.E [R6+0x12000], desc[UR8][R120.64], !P4 ;  /* 0x1200000078067fae */ /* 0x000fe8000e1a1008 */
[----:B------:R1:W-:Y:S01]  /*be40*/  LDGSTS.E [R6+0x12100], desc[UR8][R114.64], !P4 ;  /* 0x1210000072067fae */ /* 0x0003e2000e1a1008 */
[----:B---3--:R-:W3:Y:S03]  /*be50*/  LDC R108, c[0x0][0x3a0] ;  /* 0x0000e800ff6c7b82 */ /* 0x008ee60000000800 */
[----:B------:R1:W-:Y:S01]  /*be60*/  LDGSTS.E [R6+0x12800], desc[UR8][R112.64], !P0 ;  /* 0x1280000070067fae */ /* 0x0003e2000c1a1008 */
[----:B------:R-:W-:-:S03]  /*be70*/  ISETP.GE.U32.AND P2, PT, R2, 0x7ffffee4, PT ;  /* 0x7ffffee40200780c */ /* 0x000fc60003f46070 */
[----:B------:R1:W-:Y:S01]  /*be80*/  LDGSTS.E [R6+0x12900], desc[UR8][R110.64], !P0 ;  /* 0x129000006e067fae */ /* 0x0003e2000c1a1008 */
[----:B------:R-:W-:Y:S01]  /*be90*/  ISETP.GE.U32.AND P0, PT, R0, 0x7ffffed8, PT ;  /* 0x7ffffed80000780c */ /* 0x000fe20003f06070 */
[----:B------:R-:W-:Y:S01]  /*bea0*/  VIADD R0, R107, 0xffffff4f ;  /* 0xffffff4f6b007836 */ /* 0x000fe20000000000 */
[----:B------:R-:W2:Y:S01]  /*beb0*/  LDC R109, c[0x0][0x3a0] ;  /* 0x0000e800ff6d7b82 */ /* 0x000ea20000000800 */
[----:B------:R-:W-:Y:S01]  /*bec0*/  STL.64 [R1+0x488], R120 ;  /* 0x0004887801007387 */ /* 0x000fe20000100a00 */
[----:B------:R-:W-:-:S03]  /*bed0*/  VIADD R2, R252, 0xffffff5b ;  /* 0xffffff5bfc027836 */ /* 0x000fc60000000000 */
[----:B------:R1:W-:Y:S03]  /*bee0*/  STL.64 [R1+0x4a8], R114 ;  /* 0x0004a87201007387 */ /* 0x0003e60000100a00 */
[----:B------:R-:W2:Y:S01]  /*bef0*/  LDC R107, c[0x0][0x3a0] ;  /* 0x0000e800ff6b7b82 */ /* 0x000ea20000000800 */
[----:B------:R4:W-:Y:S01]  /*bf00*/  STL.64 [R1+0x4d0], R112 ;  /* 0x0004d07001007387 */ /* 0x0009e20000100a00 */
[----:B------:R-:W-:-:S03]  /*bf10*/  IMAD.WIDE R118, R248, 0x4, R126 ;  /* 0x00000004f8767825 */ /* 0x000fc600078e027e */
[----:B------:R4:W-:Y:S01]  /*bf20*/  STL.64 [R1+0x4d8], R110 ;  /* 0x0004d86e01007387 */ /* 0x0009e20000100a00 */
[----:B------:R-:W-:Y:S01]  /*bf30*/  IMAD.WIDE R116, R248, 0x4, R122 ;  /* 0x00000004f8747825 */ /* 0x000fe200078e027a */
[----:B------:R-:W-:Y:S01]  /*bf40*/  ISETP.GE.U32.AND P4, PT, R2, 0x7ffffedc, PT ;  /* 0x7ffffedc0200780c */ /* 0x000fe20003f86070 */
[----:B------:R-:W2:Y:S01]  /*bf50*/  LDC R252, c[0x0][0x3a0] ;  /* 0x0000e800fffc7b82 */ /* 0x000ea20000000800 */
[----:B------:R-:W-:Y:S01]  /*bf60*/  IADD3 R2, PT, PT, R15, -0xad, RZ ;  /* 0xffffff530f027810 */ /* 0x000fe20007ffe0ff */
[C---:B-1----:R-:W-:Y:S01]  /*bf70*/  IMAD.WIDE R114, R248.reuse, 0x4, R154 ;  /* 0x00000004f8727825 */ /* 0x042fe200078e029a */
[----:B------:R1:W-:Y:S03]  /*bf80*/  STL.64 [R1+0x4f0], R118 ;  /* 0x0004f07601007387 */ /* 0x0003e60000100a00 */
[C---:B----4-:R-:W-:Y:S01]  /*bf90*/  IMAD.WIDE R112, R248.reuse, 0x4, R124 ;  /* 0x00000004f8707825 */ /* 0x050fe200078e027c */
[----:B------:R1:W-:Y:S01]  /*bfa0*/  LDGSTS.E [R6+0x13000], desc[UR8][R118.64], !P1 ;  /* 0x1300000076067fae */ /* 0x0003e2000c9a1008 */
[----:B------:R-:W4:Y:S08]  /*bfb0*/  LDC R15, c[0x0][0x3a0] ;  /* 0x0000e800ff0f7b82 */ /* 0x000f300000000800 */
[----:B------:R-:W2:Y:S01]  /*bfc0*/  LDC R110, c[0x0][0x3a0] ;  /* 0x0000e800ff6e7b82 */ /* 0x000ea20000000800 */
[----:B------:R3:W-:Y:S01]  /*bfd0*/  STL.64 [R1+0x4f8], R116 ;  /* 0x0004f87401007387 */ /* 0x0007e20000100a00 */
[----:B-1----:R-:W-:-:S03]  /*bfe0*/  IMAD.WIDE R118, R248, 0x4, R134 ;  /* 0x00000004f8767825 */ /* 0x002fc600078e0286 */
[----:B------:R3:W-:Y:S01]  /*bff0*/  LDGSTS.E [R6+0x13100], desc[UR8][R116.64], !P1 ;  /* 0x1310000074067fae */ /* 0x0007e2000c9a1008 */
[----:B------:R-:W-:Y:S01]  /*c000*/  ISETP.GE.U32.AND P1, PT, R2, 0x7ffffed4, PT ;  /* 0x7ffffed40200780c */ /* 0x000fe20003f26070 */
[----:B------:R-:W-:Y:S01]  /*c010*/  VIADD R2, R3, 0xffffff4b ;  /* 0xffffff4b03027836 */ /* 0x000fe20000000000 */
[----:B------:R-:W1:Y:S01]  /*c020*/  LDC R111, c[0x0][0x3a0] ;  /* 0x0000e800ff6f7b82 */ /* 0x000e620000000800 */
[----:B------:R3:W-:Y:S04]  /*c030*/  STL.64 [R1+0x510], R114 ;  /* 0x0005107201007387 */ /* 0x0007e80000100a00 */
[----:B------:R3:W-:Y:S03]  /*c040*/  LDGSTS.E [R6+0x13800], desc[UR8][R114.64], !P2 ;  /* 0x1380000072067fae */ /* 0x0007e6000d1a1008 */
[----:B------:R-:W1:Y:S01]  /*c050*/  LDC R3, c[0x0][0x3a0] ;  /* 0x0000e800ff037b82 */ /* 0x000e620000000800 */
[----:B---3--:R-:W-:Y:S01]  /*c060*/  IMAD.WIDE R116, R248, 0x4, R128 ;  /* 0x00000004f8747825 */ /* 0x008fe200078e0280 */
[----:B------:R3:W-:Y:S04]  /*c070*/  STL.64 [R1+0x518], R112 ;  /* 0x0005187001007387 */ /* 0x0007e80000100a00 */
[----:B------:R3:W-:Y:S01]  /*c080*/  LDGSTS.E [R6+0x13900], desc[UR8][R112.64], !P2 ;  /* 0x1390000070067fae */ /* 0x0007e2000d1a1008 */
[----:B------:R-:W-:Y:S01]  /*c090*/  ISETP.GE.U32.AND P2, PT, R0, 0x7ffffed0, PT ;  /* 0x7ffffed00000780c */ /* 0x000fe20003f46070 */
[----:B------:R-:W-:-:S02]  /*c0a0*/  IMAD.WIDE R114, R248, 0x4, R162 ;  /* 0x00000004f8727825 */ /* 0x000fc400078e02a2 */
[----:B------:R4:W-:Y:S01]  /*c0b0*/  STL.64 [R1+0x530], R118 ;  /* 0x0005307601007387 */ /* 0x0009e20000100a00 */
[----:B------:R-:W-:Y:S02]  /*c0c0*/  IADD3 R0, PT, PT, R108, -0xb9, RZ ;  /* 0xffffff476c007810 */ /* 0x000fe40007ffe0ff */
[----:B------:R-:W1:Y:S01]  /*c0d0*/  LDC R108, c[0x0][0x3a0] ;  /* 0x0000e800ff6c7b82 */ /* 0x000e620000000800 */
[----:B------:R4:W-:Y:S01]  /*c0e0*/  LDGSTS.E [R6+0x14000], desc[UR8][R118.64], !P3 ;  /* 0x1400000076067fae */ /* 0x0009e2000d9a1008 */
[----:B---3--:R-:W-:-:S03]  /*c0f0*/  IMAD.WIDE R112, R248, 0x4, R132 ;  /* 0x00000004f8707825 */ /* 0x008fc600078e0284 */
[----:B------:R3:W-:Y:S04]  /*c100*/  STL.64 [R1+0x538], R116 ;  /* 0x0005387401007387 */ /* 0x0007e80000100a00 */
[----:B------:R3:W-:Y:S01]  /*c110*/  LDGSTS.E [R6+0x14100], desc[UR8][R116.64], !P3 ;  /* 0x1410000074067fae */ /* 0x0007e2000d9a1008 */
[----:B------:R-:W-:Y:S01]  /*c120*/  ISETP.GE.U32.AND P3, PT, R2, 0x7ffffecc, PT ;  /* 0x7ffffecc0200780c */ /* 0x000fe20003f66070 */
[----:B----4-:R-:W-:Y:S02]  /*c130*/  IMAD.WIDE R118, R248, 0x4, R142 ;  /* 0x00000004f8767825 */ /* 0x010fe400078e028e */
[----:B------:R4:W-:Y:S02]  /*c140*/  LDGSTS.E [R6+0x14800], desc[UR8][R114.64], !P4 ;  /* 0x1480000072067fae */ /* 0x0009e4000e1a1008 */
[----:B--2---:R-:W-:-:S02]  /*c150*/  VIADD R2, R106, 0xffffff43 ;  /* 0xffffff436a027836 */ /* 0x004fc40000000000 */
[----:B------:R2:W-:Y:S01]  /*c160*/  LDGSTS.E [R6+0x14900], desc[UR8][R112.64], !P4 ;  /* 0x1490000070067fae */ /* 0x0005e2000e1a1008 */
[----:B------:R-:W1:Y:S01]  /*c170*/  LDC R106, c[0x0][0x3a0] ;  /* 0x0000e800ff6a7b82 */ /* 0x000e620000000800 */
[----:B---3--:R-:W-:Y:S02]  /*c180*/  IMAD.WIDE R116, R248, 0x4, R136 ;  /* 0x00000004f8747825 */ /* 0x008fe400078e0288 */
[----:B------:R3:W-:Y:S04]  /*c190*/  LDGSTS.E [R6+0x15000], desc[UR8][R118.64], !P0 ;  /* 0x1500000076067fae */ /* 0x0007e8000c1a1008 */
[----:B------:R2:W-:Y:S01]  /*c1a0*/  LDGSTS.E [R6+0x15100], desc[UR8][R116.64], !P0 ;  /* 0x1510000074067fae */ /* 0x0005e2000c1a1008 */
[----:B------:R-:W-:Y:S02]  /*c1b0*/  ISETP.GE.U32.AND P0, PT, R2, 0x7ffffec4, PT ;  /* 0x7ffffec40200780c */ /* 0x000fe40003f06070 */
[----:B------:R-:W-:Y:S01]  /*c1c0*/  IADD3 R2, PT, PT, R107, -0xc5, RZ ;  /* 0xffffff3b6b027810 */ /* 0x000fe20007ffe0ff */
[----:B------:R4:W-:Y:S01]  /*c1d0*/  STL.64 [R1+0x550], R114 ;  /* 0x0005507201007387 */ /* 0x0009e20000100a00 */
[----:B------:R-:W1:Y:S01]  /*c1e0*/  LDC R107, c[0x0][0x3a0] ;  /* 0x0000e800ff6b7b82 */ /* 0x000e620000000800 */
[----:B------:R-:W-:-:S02]  /*c1f0*/  ISETP.GE.U32.AND P4, PT, R0, 0x7ffffec8, PT ;  /* 0x7ffffec80000780c */ /* 0x000fc40003f86070 */
[----:B------:R2:W-:Y:S01]  /*c200*/  STL.64 [R1+0x558], R112 ;  /* 0x0005587001007387 */ /* 0x0005e20000100a00 */
[----:B------:R-:W-:-:S03]  /*c210*/  VIADD R0, R110, 0xffffff3f ;  /* 0xffffff3f6e007836 */ /* 0x000fc60000000000 */
[----:B------:R3:W-:Y:S01]  /*c220*/  STL.64 [R1+0x570], R118 ;  /* 0x0005707601007387 */ /* 0x0007e20000100a00 */
[----:B------:R-:W1:Y:S01]  /*c230*/  LDC R110, c[0x0][0x3a0] ;  /* 0x0000e800ff6e7b82 */ /* 0x000e620000000800 */
[C---:B----4-:R-:W-:Y:S02]  /*c240*/  IMAD.WIDE R114, R248.reuse, 0x4, R170 ;  /* 0x00000004f8727825 */ /* 0x050fe400078e02aa */
[----:B------:R4:W-:Y:S02]  /*c250*/  STL.64 [R1+0x578], R116 ;  /* 0x0005787401007387 */ /* 0x0009e40000100a00 */
[C---:B--2---:R-:W-:Y:S02]  /*c260*/  IMAD.WIDE R112, R248.reuse, 0x4, R140 ;  /* 0x00000004f8707825 */ /* 0x044fe400078e028c */
[----:B------:R2:W-:Y:S02]  /*c270*/  STL.64 [R1+0x590], R114 ;  /* 0x0005907201007387 */ /* 0x0005e40000100a00 */
[----:B---3--:R-:W-:-:S02]  /*c280*/  IMAD.WIDE R118, R248, 0x4, R150 ;  /* 0x00000004f8767825 */ /* 0x008fc400078e0296 */
[----:B------:R2:W-:Y:S02]  /*c290*/  LDGSTS.E [R6+0x15800], desc[UR8][R114.64], !P1 ;  /* 0x1580000072067fae */ /* 0x0005e4000c9a1008 */
[----:B----4-:R-:W-:Y:S02]  /*c2a0*/  IMAD.WIDE R116, R248, 0x4, R144 ;  /* 0x00000004f8747825 */ /* 0x010fe400078e0290 */
[----:B------:R3:W-:Y:S04]  /*c2b0*/  STL.64 [R1+0x598], R112 ;  /* 0x0005987001007387 */ /* 0x0007e80000100a00 */
[----:B------:R3:W-:Y:S01]  /*c2c0*/  LDGSTS.E [R6+0x15900], desc[UR8][R112.64], !P1 ;  /* 0x1590000070067fae */ /* 0x0007e2000c9a1008 */
[----:B------:R-:W-:Y:S01]  /*c2d0*/  ISETP.GE.U32.AND P1, PT, R0, 0x7ffffec0, PT ;  /* 0x7ffffec00000780c */ /* 0x000fe20003f26070 */
[----:B--2---:R-:W-:-:S02]  /*c2e0*/  IMAD.WIDE R114, R248, 0x4, R178 ;  /* 0x00000004f8727825 */ /* 0x004fc400078e02b2 */
[----:B------:R2:W-:Y:S02]  /*c2f0*/  STL.64 [R1+0x5c0], R118 ;  /* 0x0005c07601007387 */ /* 0x0005e40000100a00 */
[----:B------:R-:W-:Y:S02]  /*c300*/  VIADD R0, R109, 0xffffff37 ;  /* 0xffffff376d007836 */ /* 0x000fe40000000000 */
[----:B------:R2:W-:Y:S01]  /*c310*/  LDGSTS.E [R6+0x16000], desc[UR8][R118.64], !P2 ;  /* 0x1600000076067fae */ /* 0x0005e2000d1a1008 */
[----:B------:R-:W4:Y:S01]  /*c320*/  LDC R109, c[0x0][0x3a0] ;  /* 0x0000e800ff6d7b82 */ /* 0x000f220000000800 */
[----:B---3--:R-:W-:Y:S02]  /*c330*/  IMAD.WIDE R112, R248, 0x4, R148 ;  /* 0x00000004f8707825 */ /* 0x008fe400078e0294 */
[----:B------:R3:W-:Y:S04]  /*c340*/  STL.64 [R1+0x5c8], R116 ;  /* 0x0005c87401007387 */ /* 0x0007e80000100a00 */
[----:B------:R3:W-:Y:S01]  /*c350*/  LDGSTS.E [R6+0x16100], desc[UR8][R116.64], !P2 ;  /* 0x1610000074067fae */ /* 0x0007e2000d1a1008 */
[----:B------:R-:W-:Y:S01]  /*c360*/  ISETP.GE.U32.AND P2, PT, R2, 0x7ffffebc, PT ;  /* 0x7ffffebc0200780c */ /* 0x000fe20003f46070 */
[----:B--2---:R-:W-:-:S02]  /*c370*/  IMAD.WIDE R118, R248, 0x4, R158 ;  /* 0x00000004f8767825 */ /* 0x004fc400078e029e */
[----:B------:R2:W-:Y:S02]  /*c380*/  LDGSTS.E [R6+0x16800], desc[UR8][R114.64], !P3 ;  /* 0x1680000072067fae */ /* 0x0005e4000d9a1008 */
[----:B------:R-:W-:Y:S02]  /*c390*/  VIADD R2, R15, 0xffffff33 ;  /* 0xffffff330f027836 */ /* 0x000fe40000000000 */
[----:B------:R2:W-:Y:S01]  /*c3a0*/  STL.64 [R1+0x5e0], R114 ;  /* 0x0005e07201007387 */ /* 0x0005e20000100a00 */
[----:B------:R-:W4:Y:S01]  /*c3b0*/  LDC R15, c[0x0][0x3a0] ;  /* 0x0000e800ff0f7b82 */ /* 0x000f220000000800 */
[----:B---3--:R-:W-:Y:S02]  /*c3c0*/  IMAD.WIDE R116, R248, 0x4, R152 ;  /* 0x00000004f8747825 */ /* 0x008fe400078e0298 */
[----:B------:R3:W-:Y:S01]  /*c3d0*/  LDGSTS.E [R6+0x16900], desc[UR8][R112.64], !P3 ;  /* 0x1690000070067fae */ /* 0x0007e2000d9a1008 */
[----:B------:R-:W-:-:S03]  /*c3e0*/  ISETP.GE.U32.AND P3, PT, R0, 0x7ffffeb8, PT ;  /* 0x7ffffeb80000780c */ /* 0x000fc60003f66070 */
[----:B------:R3:W-:Y:S01]  /*c3f0*/  STL.64 [R1+0x5e8], R112 ;  /* 0x0005e87001007387 */ /* 0x0007e20000100a00 */
[----:B--2---:R-:W-:-:S03]  /*c400*/  IMAD.WIDE R114, R248, 0x4, R186 ;  /* 0x00000004f8727825 */ /* 0x004fc600078e02ba */
[----:B------:R2:W-:Y:S01]  /*c410*/  STL.64 [R1+0x600], R118 ;  /* 0x0006007601007387 */ /* 0x0005e20000100a00 */
[----:B-1----:R-:W-:Y:S02]  /*c420*/  IADD3 R0, PT, PT, R108, -0xd1, RZ ;  /* 0xffffff2f6c007810 */ /* 0x002fe40007ffe0ff */
[----:B------:R-:W1:Y:S01]  /*c430*/  LDC R108, c[0x0][0x3a0] ;  /* 0x0000e800ff6c7b82 */ /* 0x000e620000000800 */
[----:B------:R2:W-:Y:S01]  /*c440*/  LDGSTS.E [R6+0x17000], desc[UR8][R118.64], !P4 ;  /* 0x1700000076067fae */ /* 0x0005e2000e1a1008 */
[----:B---3--:R-:W-:-:S03]  /*c450*/  IMAD.WIDE R112, R248, 0x4, R156 ;  /* 0x00000004f8707825 */ /* 0x008fc600078e029c */
[----:B------:R3:W-:Y:S04]  /*c460*/  STL.64 [R1+0x608], R116 ;  /* 0x0006087401007387 */ /* 0x0007e80000100a00 */
[----:B------:R3:W-:Y:S01]  /*c470*/  LDGSTS.E [R6+0x17100], desc[UR8][R116.64], !P4 ;  /* 0x1710000074067fae */ /* 0x0007e2000e1a1008 */
[----:B------:R-:W-:Y:S01]  /*c480*/  ISETP.GE.U32.AND P4, PT, R2, 0x7ffffeb4, PT ;  /* 0x7ffffeb40200780c */ /* 0x000fe20003f86070 */
[----:B--2---:R-:W-:Y:S02]  /*c490*/  IMAD.WIDE R118, R248, 0x4, R166 ;  /* 0x00000004f8767825 */ /* 0x004fe400078e02a6 */
[----:B------:R2:W-:Y:S02]  /*c4a0*/  STL.64 [R1+0x620], R114 ;  /* 0x0006207201007387 */ /* 0x0005e40000100a00 */
[----:B------:R-:W-:-:S02]  /*c4b0*/  VIADD R2, R3, 0xffffff2b ;  /* 0xffffff2b03027836 */ /* 0x000fc40000000000 */
[----:B------:R2:W-:Y:S01]  /*c4c0*/  LDGSTS.E [R6+0x17800], desc[UR8][R114.64], !P0 ;  /* 0x1780000072067fae */ /* 0x0005e2000c1a1008 */
[----:B------:R-:W1:Y:S01]  /*c4d0*/  LDC R3, c[0x0][0x3a0] ;  /* 0x0000e800ff037b82 */ /* 0x000e620000000800 */
[----:B---3--:R-:W-:Y:S02]  /*c4e0*/  IMAD.WIDE R116, R248, 0x4, R160 ;  /* 0x00000004f8747825 */ /* 0x008fe400078e02a0 */
[----:B------:R3:W-:Y:S04]  /*c4f0*/  STL.64 [R1+0x628], R112 ;  /* 0x0006287001007387 */ /* 0x0007e80000100a00 */
[----:B------:R3:W-:Y:S01]  /*c500*/  LDGSTS.E [R6+0x17900], desc[UR8][R112.64], !P0 ;  /* 0x1790000070067fae */ /* 0x0007e2000c1a1008 */
[----:B------:R-:W-:Y:S01]  /*c510*/  ISETP.GE.U32.AND P0, PT, R0, 0x7ffffeb0, PT ;  /* 0x7ffffeb00000780c */ /* 0x000fe20003f06070 */
[----:B--2---:R-:W-:-:S02]  /*c520*/  IMAD.WIDE R114, R248, 0x4, R194 ;  /* 0x00000004f8727825 */ /* 0x004fc400078e02c2 */
[----:B------:R2:W-:Y:S02]  /*c530*/  STL.64 [R1+0x640], R118 ;  /* 0x0006407601007387 */ /* 0x0005e40000100a00 */
[----:B------:R-:W-:Y:S02]  /*c540*/  VIADD R0, R111, 0xffffff27 ;  /* 0xffffff276f007836 */ /* 0x000fe40000000000 */
[----:B------:R2:W-:Y:S01]  /*c550*/  LDGSTS.E [R6+0x18000], desc[UR8][R118.64], !P1 ;  /* 0x1800000076067fae */ /* 0x0005e2000c9a1008 */
[----:B------:R-:W1:Y:S01]  /*c560*/  LDC R111, c[0x0][0x3a0] ;  /* 0x0000e800ff6f7b82 */ /* 0x000e620000000800 */
[----:B---3--:R-:W-:Y:S02]  /*c570*/  IMAD.WIDE R112, R248, 0x4, R164 ;  /* 0x00000004f8707825 */ /* 0x008fe400078e02a4 */
[----:B------:R3:W-:Y:S04]  /*c580*/  STL.64 [R1+0x648], R116 ;  /* 0x0006487401007387 */ /* 0x0007e80000100a00 */
[----:B------:R3:W-:Y:S01]  /*c590*/  LDGSTS.E [R6+0x18100], desc[UR8][R116.64], !P1 ;  /* 0x1810000074067fae */ /* 0x0007e2000c9a1008 */
[----:B------:R-:W-:Y:S01]  /*c5a0*/  ISETP.GE.U32.AND P1, PT, R2, 0x7ffffeac, PT ;  /* 0x7ffffeac0200780c */ /* 0x000fe20003f26070 */
[----:B--2---:R-:W-:-:S02]  /*c5b0*/  IMAD.WIDE R118, R248, 0x4, R174 ;  /* 0x00000004f8767825 */ /* 0x004fc400078e02ae */
[----:B------:R2:W-:Y:S01]  /*c5c0*/  LDGSTS.E [R6+0x18800], desc[UR8][R114.64], !P2 ;  /* 0x1880000072067fae */ /* 0x0005e2000d1a1008 */
[----:B------:R-:W-:Y:S02]  /*c5d0*/  IADD3 R2, PT, PT, R107, -0xdd, RZ ;  /* 0xffffff236b027810 */ /* 0x000fe40007ffe0ff */
[----:B------:R-:W1:Y:S01]  /*c5e0*/  LDC R107, c[0x0][0x3a0] ;  /* 0x0000e800ff6b7b82 */ /* 0x000e620000000800 */
[----:B------:R2:W-:Y:S01]  /*c5f0*/  LDGSTS.E [R6+0x18900], desc[UR8][R112.64], !P2 ;  /* 0x1890000070067fae */ /* 0x0005e2000d1a1008 */
[----:B---3--:R-:W-:Y:S01]  /*c600*/  IMAD.WIDE R116, R248, 0x4, R168 ;  /* 0x00000004f8747825 */ /* 0x008fe200078e02a8 */
[----:B------:R-:W-:Y:S02]  /*c610*/  ISETP.GE.U32.AND P2, PT, R0, 0x7ffffea8, PT ;  /* 0x7ffffea80000780c */ /* 0x000fe40003f46070 */
[----:B------:R3:W-:Y:S01]  /*c620*/  LDGSTS.E [R6+0x19000], desc[UR8][R118.64], !P3 ;  /* 0x1900000076067fae */ /* 0x0007e2000d9a1008 */
[----:B------:R-:W-:-:S03]  /*c630*/  VIADD R0, R110, 0xffffff1f ;  /* 0xffffff1f6e007836 */ /* 0x000fc60000000000 */
[----:B------:R2:W-:Y:S01]  /*c640*/  LDGSTS.E [R6+0x19100], desc[UR8][R116.64], !P3 ;  /* 0x1910000074067fae */ /* 0x0005e2000d9a1008 */
[----:B------:R-:W-:Y:S01]  /*c650*/  ISETP.GE.U32.AND P3, PT, R2, 0x7ffffea4, PT ;  /* 0x7ffffea40200780c */ /* 0x000fe20003f66070 */
[----:B------:R-:W1:Y:S01]  /*c660*/  LDC R110, c[0x0][0x3a0] ;  /* 0x0000e800ff6e7b82 */ /* 0x000e620000000800 */
[----:B------:R-:W-:Y:S01]  /*c670*/  VIADD R2, R106, 0xffffff1b ;  /* 0xffffff1b6a027836 */ /* 0x000fe20000000000 */
[----:B------:R2:W-:Y:S04]  /*c680*/  STL.64 [R1+0x670], R114 ;  /* 0x0006707201007387 */ /* 0x0005e80000100a00 */
[----:B------:R3:W-:Y:S02]  /*c690*/  STL.64 [R1+0x678], R112 ;  /* 0x0006787001007387 */ /* 0x0007e40000100a00 */
[----:B------:R-:W1:Y:S02]  /*c6a0*/  LDC R106, c[0x0][0x3a0] ;  /* 0x0000e800ff6a7b82 */ /* 0x000e640000000800 */
[----:B------:R4:W-:Y:S01]  /*c6b0*/  STL.64 [R1+0x6a0], R118 ;  /* 0x0006a07601007387 */ /* 0x0009e20000100a00 */
[----:B--2---:R-:W-:-:S03]  /*c6c0*/  IMAD.WIDE R114, R248, 0x4, R202 ;  /* 0x00000004f8727825 */ /* 0x004fc600078e02ca */
[----:B------:R2:W-:Y:S01]  /*c6d0*/  STL.64 [R1+0x6a8], R116 ;  /* 0x0006a87401007387 */ /* 0x0005e20000100a00 */
[----:B---3--:R-:W-:-:S03]  /*c6e0*/  IMAD.WIDE R112, R248, 0x4, R172 ;  /* 0x00000004f8707825 */ /* 0x008fc600078e02ac */
[----:B------:R3:W-:Y:S01]  /*c6f0*/  STL.64 [R1+0x6d0], R114 ;  /* 0x0006d07201007387 */ /* 0x0007e20000100a00 */
[----:B----4-:R-:W-:-:S03]  /*c700*/  IMAD.WIDE R118, R248, 0x4, R182 ;  /* 0x00000004f8767825 */ /* 0x010fc600078e02b6 */
[----:B------:R3:W-:Y:S01]  /*c710*/  LDGSTS.E [R6+0x19800], desc[UR8][R114.64], !P4 ;  /* 0x1980000072067fae */ /* 0x0007e2000e1a1008 */
[----:B--2---:R-:W-:-:S03]  /*c720*/  IMAD.WIDE R116, R248, 0x4, R176 ;  /* 0x00000004f8747825 */ /* 0x004fc600078e02b0 */
[----:B------:R2:W-:Y:S04]  /*c730*/  STL.64 [R1+0x6d8], R112 ;  /* 0x0006d87001007387 */ /* 0x0005e80000100a00 */
[----:B------:R2:W-:Y:S01]  /*c740*/  LDGSTS.E [R6+0x19900], desc[UR8][R112.64], !P4 ;  /* 0x1990000070067fae */ /* 0x0005e2000e1a1008 */
[----:B------:R-:W-:Y:S01]  /*c750*/  ISETP.GE.U32.AND P4, PT, R0, 0x7ffffea0, PT ;  /* 0x7ffffea00000780c */ /* 0x000fe20003f86070 */
[C---:B---3--:R-:W-:Y:S02]  /*c760*/  IMAD.WIDE R114, R248.reuse, 0x4, R210 ;  /* 0x00000004f8727825 */ /* 0x048fe400078e02d2 */
[----:B------:R3:W-:Y:S01]  /*c770*/  STL.64 [R1+0x700], R118 ;  /* 0x0007007601007387 */ /* 0x0007e20000100a00 */
[----:B------:R-:W-:Y:S02]  /*c780*/  IADD3 R0, PT, PT, R109, -0xe9, RZ ;  /* 0xffffff176d007810 */ /* 0x000fe40007ffe0ff */
[----:B------:R-:W4:Y:S01]  /*c790*/  LDC R109, c[0x0][0x3a0] ;  /* 0x0000e800ff6d7b82 */ /* 0x000f220000000800 */
[----:B------:R3:W-:Y:S01]  /*c7a0*/  LDGSTS.E [R6+0x1a000], desc[UR8][R118.64], !P0 ;  /* 0x1a00000076067fae */ /* 0x0007e2000c1a1008 */
[----:B--2---:R-:W-:-:S03]  /*c7b0*/  IMAD.WIDE R112, R248, 0x4, R180 ;  /* 0x00000004f8707825 */ /* 0x004fc600078e02b4 */
[----:B------:R2:W-:Y:S04]  /*c7c0*/  STL.64 [R1+0x708], R116 ;  /* 0x0007087401007387 */ /* 0x0005e80000100a00 */
[----:B------:R2:W-:Y:S01]  /*c7d0*/  LDGSTS.E [R6+0x1a100], desc[UR8][R116.64], !P0 ;  /* 0x1a10000074067fae */ /* 0x0005e2000c1a1008 */
[----:B------:R-:W-:Y:S01]  /*c7e0*/  ISETP.GE.U32.AND P0, PT, R2, 0x7ffffe9c, PT ;  /* 0x7ffffe9c0200780c */ /* 0x000fe20003f06070 */
[----:B---3--:R-:W-:Y:S02]  /*c7f0*/  IMAD.WIDE R118, R248, 0x4, R190 ;  /* 0x00000004f8767825 */ /* 0x008fe400078e02be */
[----:B------:R3:W-:Y:S02]  /*c800*/  STL.64 [R1+0x730], R114 ;  /* 0x0007307201007387 */ /* 0x0007e40000100a00 */
[----:B------:R-:W-:-:S02]  /*c810*/  VIADD R2, R15, 0xffffff13 ;  /* 0xffffff130f027836 */ /* 0x000fc40000000000 */
[----:B------:R3:W-:Y:S01]  /*c820*/  LDGSTS.E [R6+0x1a800], desc[UR8][R114.64], !P1 ;  /* 0x1a80000072067fae */ /* 0x0007e2000c9a1008 */
[----:B------:R-:W4:Y:S01]  /*c830*/  LDC R15, c[0x0][0x3a0] ;  /* 0x0000e800ff0f7b82 */ /* 0x000f220000000800 */
[----:B--2---:R-:W-:Y:S02]  /*c840*/  IMAD.WIDE R116, R248, 0x4, R184 ;  /* 0x00000004f8747825 */ /* 0x004fe400078e02b8 */
[----:B------:R2:W-:Y:S04]  /*c850*/  STL.64 [R1+0x738], R112 ;  /* 0x0007387001007387 */ /* 0x0005e80000100a00 */
[----:B------:R2:W-:Y:S01]  /*c860*/  LDGSTS.E [R6+0x1a900], desc[UR8][R112.64], !P1 ;  /* 0x1a90000070067fae */ /* 0x0005e2000c9a1008 */
[----:B------:R-:W-:Y:S01]  /*c870*/  ISETP.GE.U32.AND P1, PT, R0, 0x7ffffe98, PT ;  /* 0x7ffffe980000780c */ /* 0x000fe20003f26070 */
[----:B---3--:R-:W-:-:S02]  /*c880*/  IMAD.WIDE R114, R248, 0x4, R218 ;  /* 0x00000004f8727825 */ /* 0x008fc400078e02da */
[----:B------:R3:W-:Y:S02]  /*c890*/  STL.64 [R1+0x760], R118 ;  /* 0x0007607601007387 */ /* 0x0007e40000100a00 */
[----:B-1----:R-:W-:Y:S02]  /*c8a0*/  VIADD R0, R108, 0xffffff0f ;  /* 0xffffff0f6c007836 */ /* 0x002fe40000000000 */
[----:B------:R3:W-:Y:S01]  /*c8b0*/  LDGSTS.E [R6+0x1b000], desc[UR8][R118.64], !P2 ;  /* 0x1b00000076067fae */ /* 0x0007e2000d1a1008 */
[----:B------:R-:W1:Y:S01]  /*c8c0*/  LDC R108, c[0x0][0x3a0] ;  /* 0x0000e800ff6c7b82 */ /* 0x000e620000000800 */
[----:B--2---:R-:W-:Y:S02]  /*c8d0*/  IMAD.WIDE R112, R248, 0x4, R188 ;  /* 0x00000004f8707825 */ /* 0x004fe400078e02bc */
[----:B------:R2:W-:Y:S04]  /*c8e0*/  STL.64 [R1+0x768], R116 ;  /* 0x0007687401007387 */ /* 0x0005e80000100a00 */
[----:B------:R2:W-:Y:S01]  /*c8f0*/  LDGSTS.E [R6+0x1b100], desc[UR8][R116.64], !P2 ;  /* 0x1b10000074067fae */ /* 0x0005e2000d1a1008 */
[----:B------:R-:W-:Y:S01]  /*c900*/  ISETP.GE.U32.AND P2, PT, R2, 0x7ffffe94, PT ;  /* 0x7ffffe940200780c */ /* 0x000fe20003f46070 */
[----:B---3--:R-:W-:-:S02]  /*c910*/  IMAD.WIDE R118, R248, 0x4, R198 ;  /* 0x00000004f8767825 */ /* 0x008fc400078e02c6 */
[----:B------:R3:W-:Y:S01]  /*c920*/  STL.64 [R1+0x790], R114 ;  /* 0x0007907201007387 */ /* 0x0007e20000100a00 */
[----:B------:R-:W-:Y:S02]  /*c930*/  IADD3 R2, PT, PT, R3, -0xf5, RZ ;  /* 0xffffff0b03027810 */ /* 0x000fe40007ffe0ff */
[----:B------:R-:W1:Y:S01]  /*c940*/  LDC R3, c[0x0][0x3a0] ;  /* 0x0000e800ff037b82 */ /* 0x000e620000000800 */
[----:B------:R3:W-:Y:S01]  /*c950*/  LDGSTS.E [R6+0x1b800], desc[UR8][R114.64], !P3 ;  /* 0x1b80000072067fae */ /* 0x0007e2000d9a1008 */
[----:B--2---:R-:W-:-:S03]  /*c960*/  IMAD.WIDE R116, R248, 0x4, R192 ;  /* 0x00000004f8747825 */ /* 0x004fc600078e02c0 */
[----:B------:R2:W-:Y:S04]  /*c970*/  STL.64 [R1+0x798], R112 ;  /* 0x0007987001007387 */ /* 0x0005e80000100a00 */
[----:B------:R2:W-:Y:S01]  /*c980*/  LDGSTS.E [R6+0x1b900], desc[UR8][R112.64], !P3 ;  /* 0x1b90000070067fae */ /* 0x0005e2000d9a1008 */
[----:B------:R-:W-:Y:S01]  /*c990*/  ISETP.GE.U32.AND P3, PT, R0, 0x7ffffe90, PT ;  /* 0x7ffffe900000780c */ /* 0x000fe20003f66070 */
[----:B---3--:R-:W-:Y:S02]  /*c9a0*/  IMAD.WIDE R114, R248, 0x4, R228 ;  /* 0x00000004f8727825 */ /* 0x008fe400078e02e4 */
[----:B------:R3:W-:Y:S02]  /*c9b0*/  LDGSTS.E [R6+0x1c000], desc[UR8][R118.64], !P4 ;  /* 0x1c00000076067fae */ /* 0x0007e4000e1a1008 */
[----:B------:R-:W-:-:S02]  /*c9c0*/  VIADD R0, R110, 0xffffff07 ;  /* 0xffffff076e007836 */ /* 0x000fc40000000000 */
[----:B------:R3:W-:Y:S01]  /*c9d0*/  STL.64 [R1+0x7b0], R118 ;  /* 0x0007b07601007387 */ /* 0x0007e20000100a00 */
[----:B------:R-:W1:Y:S01]  /*c9e0*/  LDC R110, c[0x0][0x3a0] ;  /* 0x0000e800ff6e7b82 */ /* 0x000e620000000800 */
[----:B--2---:R-:W-:Y:S02]  /*c9f0*/  IMAD.WIDE R112, R248, 0x4, R196 ;  /* 0x00000004f8707825 */ /* 0x004fe400078e02c4 */
[----:B------:R2:W-:Y:S01]  /*ca00*/  LDGSTS.E [R6+0x1c100], desc[UR8][R116.64], !P4 ;  /* 0x1c10000074067fae */ /* 0x0005e2000e1a1008 */
[----:B------:R-:W-:-:S03]  /*ca10*/  ISETP.GE.U32.AND P4, PT, R2, 0x7ffffe8c, PT ;  /* 0x7ffffe8c0200780c */ /* 0x000fc60003f86070 */
[----:B------:R2:W-:Y:S01]  /*ca20*/  STL.64 [R1+0x7b8], R116 ;  /* 0x0007b87401007387 */ /* 0x0005e20000100a00 */
[----:B------:R-:W-:Y:S02]  /*ca30*/  VIADD R2, R106, 0xffffff03 ;  /* 0xffffff036a027836 */ /* 0x000fe40000000000 */
[C---:B---3--:R-:W-:Y:S01]  /*ca40*/  IMAD.WIDE R118, R248.reuse, 0x4, R206 ;  /* 0x00000004f8767825 */ /* 0x048fe200078e02ce */
[----:B------:R3:W-:Y:S04]  /*ca50*/  STL.64 [R1+0x800], R114 ;  /* 0x0008007201007387 */ /* 0x0007e80000100a00 */
[----:B------:R3:W-:Y:S01]  /*ca60*/  LDGSTS.E [R6+0x1c800], desc[UR8][R114.64], !P0 ;  /* 0x1c80000072067fae */ /* 0x0007e2000c1a1008 */
[----:B--2---:R-:W-:-:S03]  /*ca70*/  IMAD.WIDE R116, R248, 0x4, R200 ;  /* 0x00000004f8747825 */ /* 0x004fc600078e02c8 */
[----:B------:R2:W-:Y:S04]  /*ca80*/  STL.64 [R1+0x810], R112 ;  /* 0x0008107001007387 */ /* 0x0005e80000100a00 */
[----:B------:R2:W-:Y:S01]  /*ca90*/  LDGSTS.E [R6+0x1c900], desc[UR8][R112.64], !P0 ;  /* 0x1c90000070067fae */ /* 0x0005e2000c1a1008 */
[----:B---3--:R-:W-:Y:S01]  /*caa0*/  IMAD.WIDE R114, R248, 0x4, R232 ;  /* 0x00000004f8727825 */ /* 0x008fe200078e02e8 */
[----:B------:R-:W-:Y:S02]  /*cab0*/  ISETP.GE.U32.AND P0, PT, R0, 0x7ffffe88, PT ;  /* 0x7ffffe880000780c */ /* 0x000fe40003f06070 */
[----:B------:R3:W-:Y:S04]  /*cac0*/  STL.64 [R1+0xba8], R118 ;  /* 0x000ba87601007387 */ /* 0x0007e80000100a00 */
[----:B------:R3:W-:Y:S01]  /*cad0*/  LDGSTS.E [R6+0x1d000], desc[UR8][R118.64], !P1 ;  /* 0x1d00000076067fae */ /* 0x0007e2000c9a1008 */
[----:B--2---:R-:W-:-:S03]  /*cae0*/  IMAD.WIDE R112, R248, 0x4, R204 ;  /* 0x00000004f8707825 */ /* 0x004fc600078e02cc */
[----:B------:R2:W-:Y:S04]  /*caf0*/  STL.64 [R1+0xbb0], R116 ;  /* 0x000bb07401007387 */ /* 0x0005e80000100a00 */
[----:B------:R2:W-:Y:S01]  /*cb00*/  LDGSTS.E [R6+0x1d100], desc[UR8][R116.64], !P1 ;  /* 0x1d10000074067fae */ /* 0x0005e2000c9a1008 */
[----:B------:R-:W-:Y:S01]  /*cb10*/  ISETP.GE.U32.AND P1, PT, R2, 0x7ffffe84, PT ;  /* 0x7ffffe840200780c */ /* 0x000fe20003f26070 */
[C---:B---3--:R-:W-:Y:S02]  /*cb20*/  IMAD.WIDE R118, R248.reuse, 0x4, R214 ;  /* 0x00000004f8767825 */ /* 0x048fe400078e02d6 */
[----:B------:R3:W-:Y:S04]  /*cb30*/  STL.64 [R1+0xbc8], R114 ;  /* 0x000bc87201007387 */ /* 0x0007e80000100a00 */
[----:B------:R3:W-:Y:S01]  /*cb40*/  LDGSTS.E [R6+0x1d800], desc[UR8][R114.64], !P2 ;  /* 0x1d80000072067fae */ /* 0x0007e2000d1a1008 */
[----:B--2---:R-:W-:-:S03]  /*cb50*/  IMAD.WIDE R116, R248, 0x4, R208 ;  /* 0x00000004f8747825 */ /* 0x004fc600078e02d0 */
[----:B------:R2:W-:Y:S04]  /*cb60*/  STL.64 [R1+0xbd0], R112 ;  /* 0x000bd07001007387 */ /* 0x0005e80000100a00 */
[----:B------:R2:W-:Y:S01]  /*cb70*/  LDGSTS.E [R6+0x1d900], desc[UR8][R112.64], !P2 ;  /* 0x1d90000070067fae */ /* 0x0005e2000d1a1008 */
[----:B---3--:R-:W-:-:S03]  /*cb80*/  IMAD.WIDE R114, R248, 0x4, R234 ;  /* 0x00000004f8727825 */ /* 0x008fc600078e02ea */
[----:B------:R-:W-:Y:S04]  /*cb90*/  STL.64 [R1+0xbd8], R118 ;  /* 0x000bd87601007387 */ /* 0x000fe80000100a00 */
[----:B------:R-:W-:Y:S01]  /*cba0*/  LDGSTS.E [R6+0x1e000], desc[UR8][R118.64], !P3 ;  /* 0x1e00000076067fae */ /* 0x000fe2000d9a1008 */
[----:B--2---:R-:W-:-:S03]  /*cbb0*/  IMAD.WIDE R112, R248, 0x4, R212 ;  /* 0x00000004f8707825 */ /* 0x004fc600078e02d4 */
[----:B------:R2:W-:Y:S04]  /*cbc0*/  STL.64 [R1+0xbe0], R116 ;  /* 0x000be07401007387 */ /* 0x0005e80000100a00 */
[----:B------:R2:W-:Y:S04]  /*cbd0*/  LDGSTS.E [R6+0x1e100], desc[UR8][R116.64], !P3 ;  /* 0x1e10000074067fae */ /* 0x0005e8000d9a1008 */
[----:B------:R3:W-:Y:S04]  /*cbe0*/  STL.64 [R1+0xbe8], R114 ;  /* 0x000be87201007387 */ /* 0x0007e80000100a00 */
[----:B------:R3:W-:Y:S01]  /*cbf0*/  LDGSTS.E [R6+0x1e800], desc[UR8][R114.64], !P4 ;  /* 0x1e80000072067fae */ /* 0x0007e2000e1a1008 */
[----:B--2---:R-:W-:-:S03]  /*cc00*/  IMAD.WIDE R116, R248, 0x4, R224 ;  /* 0x00000004f8747825 */ /* 0x004fc600078e02e0 */
[----:B------:R2:W-:Y:S04]  /*cc10*/  STL.64 [R1+0xbf0], R112 ;  /* 0x000bf07001007387 */ /* 0x0005e80000100a00 */
[----:B------:R2:W-:Y:S01]  /*cc20*/  LDGSTS.E [R6+0x1e900], desc[UR8][R112.64], !P4 ;  /* 0x1e90000070067fae */ /* 0x0005e2000e1a1008 */
[----:B---3--:R-:W-:-:S03]  /*cc30*/  IMAD.WIDE R114, R248, 0x4, R216 ;  /* 0x00000004f8727825 */ /* 0x008fc600078e02d8 */
[----:B------:R-:W-:Y:S01]  /*cc40*/  STL.64 [R1+0xc10], R116 ;  /* 0x000c107401007387 */ /* 0x000fe20000100a00 */
[----:B------:R-:W-:-:S03]  /*cc50*/  VIADD R2, R107, 0xffffff7a ;  /* 0xffffff7a6b027836 */ /* 0x000fc60000000000 */
[----:B------:R-:W-:Y:S01]  /*cc60*/  LDGSTS.E [R6+0x1f000], desc[UR8][R116.64], !P0 ;  /* 0x1f00000074067fae */ /* 0x000fe2000c1a1008 */
[----:B--2---:R-:W-:-:S03]  /*cc70*/  IMAD.WIDE R112, R248, 0x4, R236 ;  /* 0x00000004f8707825 */ /* 0x004fc600078e02ec */
[----:B------:R-:W-:Y:S01]  /*cc80*/  STL.64 [R1+0xc18], R114 ;  /* 0x000c187201007387 */ /* 0x000fe20000100a00 */
[----:B------:R-:W-:-:S03]  /*cc90*/  IMAD.WIDE R106, R248, 0x4, R220 ;  /* 0x00000004f86a7825 */ /* 0x000fc600078e02dc */
[----:B------:R-:W-:Y:S04]  /*cca0*/  LDGSTS.E [R6+0x1f100], desc[UR8][R114.64], !P0 ;  /* 0x1f10000072067fae */ /* 0x000fe8000c1a1008 */
[----:B------:R2:W-:Y:S04]  /*ccb0*/  STL.64 [R1+0xc38], R112 ;  /* 0x000c387001007387 */ /* 0x0005e80000100a00 */
[----:B------:R2:W-:Y:S04]  /*ccc0*/  LDGSTS.E [R6+0x1f800], desc[UR8][R112.64], !P1 ;  /* 0x1f80000070067fae */ /* 0x0005e8000c9a1008 */
[----:B------:R3:W-:Y:S01]  /*ccd0*/  STL.64 [R1+0xc40], R106 ;  /* 0x000c406a01007387 */ /* 0x0007e20000100a00 */
[----:B----4-:R-:W-:-:S02]  /*cce0*/  IADD3 R0, PT, PT, R109, -0x82, RZ ;  /* 0xffffff7e6d007810 */ /* 0x010fc40007ffe0ff */
[----:B------:R-:W4:Y:S01]  /*ccf0*/  LDC R109, c[0x0][0x3a0] ;  /* 0x0000e800ff6d7b82 */ /* 0x000f220000000800 */
[----:B------:R-:W-:Y:S01]  /*cd00*/  ISETP.GE.U32.AND P3, PT, R2, 0x7ffffefb, PT ;  /* 0x7ffffefb0200780c */ /* 0x000fe20003f66070 */
[----:B------:R3:W-:Y:S01]  /*cd10*/  LDGSTS.E [R6+0x1f900], desc[UR8][R106.64], !P1 ;  /* 0x1f9000006a067fae */ /* 0x0007e2000c9a1008 */
[----:B--2---:R-:W-:-:S05]  /*cd20*/  IMAD.WIDE R112, R248, 0x4, R230 ;  /* 0x00000004f8707825 */ /* 0x004fca00078e02e6 */
[----:B------:R2:W-:Y:S04]  /*cd30*/  STL.64 [R1], R112 ;  /* 0x0000007001007387 */ /* 0x0005e80000100a00 */
[----:B------:R-:W2:Y:S01]  /*cd40*/  LDL.LU.64 R130, [R1+0x58] ;  /* 0x0000580001827983 */ /* 0x000ea20000300a00 */
[----:B------:R-:W-:Y:S01]  /*cd50*/  ISETP.GE.U32.AND P2, PT, R0, 0x7ffffeff, PT ;  /* 0x7ffffeff0000780c */ /* 0x000fe20003f46070 */
[----:B---3--:R-:W3:Y:S02]  /*cd60*/  LDC R106, c[0x0][0x3a0] ;  /* 0x0000e800ff6a7b82 */ /* 0x008ee40000000800 */
[----:B------:R-:W3:Y:S04]  /*cd70*/  LDL.LU.64 R124, [R1+0x50] ;  /* 0x00005000017c7983 */ /* 0x000ee80000300a00 */
[----:B------:R-:W3:Y:S01]  /*cd80*/  LDL.LU.64 R122, [R1+0x48] ;  /* 0x00004800017a7983 */ /* 0x000ee20000300a00 */
[----:B-1----:R-:W-:Y:S01]  /*cd90*/  IADD3 R2, PT, PT, R3, -0x8e, RZ ;  /* 0xffffff7203027810 */ /* 0x002fe20007ffe0ff */
[----:B------:R-:W-:Y:S01]  /*cda0*/  IMAD.WIDE R250, R248, 0x4, R226 ;  /* 0x00000004f8fa7825 */ /* 0x000fe200078e02e2 */
[----:B------:R-:W1:Y:S01]  /*cdb0*/  LDC R107, c[0x0][0x3a0] ;  /* 0x0000e800ff6b7b82 */ /* 0x000e620000000800 */
[----:B------:R-:W3:Y:S04]  /*cdc0*/  LDL.LU.64 R154, [R1+0x40] ;  /* 0x00004000019a7983 */ /* 0x000ee80000300a00 */
[----:B------:R-:W3:Y:S04]  /*cdd0*/  LDL.LU.64 R120, [R1+0x38] ;  /* 0x0000380001787983 */ /* 0x000ee80000300a00 */
[----:B------:R-:W3:Y:S04]  /*cde0*/  LDL.LU.64 R118, [R1+0x30] ;  /* 0x0000300001767983 */ /* 0x000ee80000300a00 */
[----:B------:R-:W3:Y:S04]  /*cdf0*/  LDL.LU.64 R116, [R1+0x28] ;  /* 0x0000280001747983 */ /* 0x000ee80000300a00 */
[----:B------:R-:W3:Y:S04]  /*ce00*/  LDL.LU.64 R146, [R1+0x20] ;  /* 0x0000200001927983 */ /* 0x000ee80000300a00 */
[----:B------:R-:W3:Y:S04]  /*ce10*/  LDL.LU.64 R138, [R1+0x18] ;  /* 0x00001800018a7983 */ /* 0x000ee80000300a00 */
[----:B------:R-:W3:Y:S01]  /*ce20*/  LDL.LU.64 R114, [R1+0x10] ;  /* 0x0000100001727983 */ /* 0x000ee20000300a00 */
[----:B------:R-:W-:-:S02]  /*ce30*/  VIADD R0, R108, 0xffffff76 ;  /* 0xffffff766c007836 */ /* 0x000fc40000000000 */
[----:B------:R-:W1:Y:S01]  /*ce40*/  LDC R108, c[0x0][0x3a0] ;  /* 0x0000e800ff6c7b82 */ /* 0x000e620000000800 */
[----:B------:R1:W-:Y:S02]  /*ce50*/  LDGSTS.E [R8+0x10200], desc[UR8][R112.64], !P2 ;  /* 0x1020000070087fae */ /* 0x0003e4000d1a1008 */
[----:B------:R-:W-:Y:S01]  /*ce60*/  ISETP.GE.U32.AND P4, PT, R0, 0x7ffffef7, PT ;  /* 0x7ffffef70000780c */ /* 0x000fe20003f86070 */
[----:B------:R-:W-:Y:S02]  /*ce70*/  VIADD R0, R110, 0xffffff6e ;  /* 0xffffff6e6e007836 */ /* 0x000fe40000000000 */
[----:B--2---:R-:W-:Y:S02]  /*ce80*/  IMAD.WIDE R126, R248, 0x4, R130 ;  /* 0x00000004f87e7825 */ /* 0x004fe400078e0282 */
[----:B------:R-:W2:Y:S01]  /*ce90*/  LDC R110, c[0x0][0x3a0] ;  /* 0x0000e800ff6e7b82 */ /* 0x000ea20000000800 */
[----:B------:R-:W2:Y:S01]  /*cea0*/  LDL.LU.64 R130, [R1+0x8] ;  /* 0x0000080001827983 */ /* 0x000ea20000300a00 */
[----:B------:R-:W-:Y:S01]  /*ceb0*/  ISETP.GE.U32.AND P0, PT, R2, 0x7ffffef3, PT ;  /* 0x7ffffef30200780c */ /* 0x000fe20003f06070 */
[----:B------:R-:W-:Y:S01]  /*cec0*/  IMAD.WIDE R2, R248, 0x4, R238 ;  /* 0x00000004f8027825 */ /* 0x000fe200078e02ee */
[----:B------:R-:W-:Y:S01]  /*ced0*/  ISETP.GE.U32.AND P1, PT, R0, 0x7ffffeef, PT ;  /* 0x7ffffeef0000780c */ /* 0x000fe20003f26070 */
[----:B------:R-:W-:Y:S02]  /*cee0*/  LDGSTS.E [R8+0x10300], desc[UR8][R250.64], !P2 ;  /* 0x10300000fa087fae */ /* 0x000fe4000d1a1008 */
[----:B------:R-:W-:Y:S01]  /*cef0*/  VIADD R15, R15, 0xffffff6a ;  /* 0xffffff6a0f0f7836 */ /* 0x000fe20000000000 */
[----:B-1----:R-:W1:Y:S01]  /*cf00*/  LDC R112, c[0x0][0x3a0] ;  /* 0x0000e800ff707b82 */ /* 0x002e620000000800 */
[----:B------:R-:W-:Y:S01]  /*cf10*/  IMAD.WIDE R4, R248, 0x4, R4 ;  /* 0x00000004f8047825 */ /* 0x000fe200078e0204 */
[----:B------:R-:W-:Y:S01]  /*cf20*/  IADD3 R0, PT, PT, R111, -0x9a, RZ ;  /* 0xffffff666f007810 */ /* 0x000fe20007ffe0ff */
[----:B------:R-:W-:Y:S01]  /*cf30*/  LDGSTS.E [R8+0x10a00], desc[UR8][R2.64], !P3 ;  /* 0x10a0000002087fae */ /* 0x000fe2000d9a1008 */
[----:B------:R-:W-:Y:S01]  /*cf40*/  ISETP.GE.U32.AND P2, PT, R15, 0x7ffffeeb, PT ;  /* 0x7ffffeeb0f00780c */ /* 0x000fe20003f46070 */
[----:B------:R-:W-:-:S02]  /*cf50*/  VIADD R15, R108, 0xffffff62 ;  /* 0xffffff626c0f7836 */ /* 0x000fc40000000000 */
[----:B------:R-:W-:Y:S01]  /*cf60*/  LDGSTS.E [R8+0x10b00], desc[UR8][R4.64], !P3 ;  /* 0x10b0000004087fae */ /* 0x000fe2000d9a1008 */
[----:B------:R-:W-:Y:S01]  /*cf70*/  ISETP.GE.U32.AND P3, PT, R0, 0x7ffffee7, PT ;  /* 0x7ffffee70000780c */ /* 0x000fe20003f66070 */
[----:B----4-:R-:W-:Y:S01]  /*cf80*/  VIADD R0, R109, 0xffffff5e ;  /* 0xffffff5e6d007836 */ /* 0x010fe20000000000 */
[----:B------:R-:W4:Y:S01]  /*cf90*/  LDC R108, c[0x0][0x3a0] ;  /* 0x0000e800ff6c7b82 */ /* 0x000f220000000800 */
[----:B------:R-:W-:-:S04]  /*cfa0*/  IMAD.WIDE R32, R248, 0x4, R32 ;  /* 0x00000004f8207825 */ /* 0x000fc800078e0220 */
[C---:B------:R-:W-:Y:S01]  /*cfb0*/  IMAD.WIDE R34, R248.reuse, 0x4, R34 ;  /* 0x00000004f8227825 */ /* 0x040fe200078e0222 */
[----:B------:R-:W-:Y:S02]  /*cfc0*/  LDGSTS.E [R8+0x11200], desc[UR8][R32.64], !P4 ;  /* 0x1120000020087fae */ /* 0x000fe4000e1a1008 */
[----:B------:R-:W2:Y:S01]  /*cfd0*/  LDC R109, c[0x0][0x3a0] ;  /* 0x0000e800ff6d7b82 */ /* 0x000ea20000000800 */
[C---:B------:R-:W-:Y:S01]  /*cfe0*/  IMAD.WIDE R36, R248.reuse, 0x4, R36 ;  /* 0x00000004f8247825 */ /* 0x040fe200078e0224 */
[----:B------:R-:W-:Y:S03]  /*cff0*/  LDGSTS.E [R8+0x11300], desc[UR8][R34.64], !P4 ;  /* 0x1130000022087fae */ /* 0x000fe6000e1a1008 */
[C---:B------:R-:W-:Y:S01]  /*d000*/  IMAD.WIDE R38, R248.reuse, 0x4, R38 ;  /* 0x00000004f8267825 */ /* 0x040fe200078e0226 */
[----:B------:R-:W-:Y:S01]  /*d010*/  LDGSTS.E [R8+0x11a00], desc[UR8][R36.64], !P0 ;  /* 0x11a0000024087fae */ /* 0x000fe2000c1a1008 */
[----:B------:R-:W-:Y:S01]  /*d020*/  ISETP.GE.U32.AND P4, PT, R15, 0x7ffffee3, PT ;  /* 0x7ffffee30f00780c */ /* 0x000fe20003f86070 */
[----:B------:R-:W2:Y:S01]  /*d030*/  LDC R111, c[0x0][0x3a0] ;  /* 0x0000e800ff6f7b82 */ /* 0x000ea20000000800 */
[----:B------:R-:W-:Y:S01]  /*d040*/  IMAD.WIDE R40, R248, 0x4, R40 ;  /* 0x00000004f8287825 */ /* 0x000fe200078e0228 */
[----:B------:R-:W-:Y:S01]  /*d050*/  LDGSTS.E [R8+0x11b00], desc[UR8][R38.64], !P0 ;  /* 0x11b0000026087fae */ /* 0x000fe2000c1a1008 */
[----:B------:R-:W-:-:S02]  /*d060*/  ISETP.GE.U32.AND P0, PT, R0, 0x7ffffedf, PT ;  /* 0x7ffffedf0000780c */ /* 0x000fc40003f06070 */
[----:B------:R-:W-:Y:S01]  /*d070*/  IMAD.WIDE R42, R248, 0x4, R42 ;  /* 0x00000004f82a7825 */ /* 0x000fe200078e022a */
[----:B---3--:R-:W-:Y:S01]  /*d080*/  IADD3 R15, PT, PT, R106, -0xa6, RZ ;  /* 0xffffff5a6a0f7810 */ /* 0x008fe20007ffe0ff */
[----:B------:R-:W-:Y:S01]  /*d090*/  LDGSTS.E [R8+0x12200], desc[UR8][R40.64], !P1 ;  /* 0x1220000028087fae */ /* 0x000fe2000c9a1008 */
[----:B------:R-:W3:Y:S01]  /*d0a0*/  LDC R106, c[0x0][0x3a0] ;  /* 0x0000e800ff6a7b82 */ /* 0x000ee20000000800 */
[C---:B------:R-:W-:Y:S02]  /*d0b0*/  IMAD.WIDE R44, R248.reuse, 0x4, R44 ;  /* 0x00000004f82c7825 */ /* 0x040fe400078e022c */
[----:B------:R-:W-:Y:S02]  /*d0c0*/  LDGSTS.E [R8+0x12300], desc[UR8][R42.64], !P1 ;  /* 0x123000002a087fae */ /* 0x000fe4000c9a1008 */
[----:B------:R-:W-:Y:S02]  /*d0d0*/  IMAD.WIDE R46, R248, 0x4, R46 ;  /* 0x00000004f82e7825 */ /* 0x000fe400078e022e */
[----:B------:R-:W-:Y:S02]  /*d0e0*/  LDGSTS.E [R8+0x12a00], desc[UR8][R44.64], !P2 ;  /* 0x12a000002c087fae */ /* 0x000fe4000d1a1008 */
[----:B--2---:R-:W-:Y:S01]  /*d0f0*/  VIADD R0, R110, 0xffffff56 ;  /* 0xffffff566e007836 */ /* 0x004fe20000000000 */
[----:B------:R-:W-:Y:S01]  /*d100*/  ISETP.GE.U32.AND P1, PT, R15, 0x7ffffedb, PT ;  /* 0x7ffffedb0f00780c */ /* 0x000fe20003f26070 */
[----:B------:R-:W-:Y:S01]  /*d110*/  LDGSTS.E [R8+0x12b00], desc[UR8][R46.64], !P2 ;  /* 0x12b000002e087fae */ /* 0x000fe2000d1a1008 */
[----:B------:R-:W-:Y:S01]  /*d120*/  IMAD.WIDE R124, R248, 0x4, R124 ;  /* 0x00000004f87c7825 */ /* 0x000fe200078e027c */
[----:B------:R-:W2:Y:S01]  /*d130*/  LDC R110, c[0x0][0x3a0] ;  /* 0x0000e800ff6e7b82 */ /* 0x000ea20000000800 */
[----:B------:R-:W-:Y:S01]  /*d140*/  ISETP.GE.U32.AND P2, PT, R0, 0x7ffffed7, PT ;  /* 0x7ffffed70000780c */ /* 0x000fe20003f46070 */
[----:B------:R-:W-:Y:S01]  /*d150*/  LDGSTS.E [R8+0x13200], desc[UR8][R126.64], !P3 ;  /* 0x132000007e087fae */ /* 0x000fe2000d9a1008 */
[----:B------:R-:W-:Y:S01]  /*d160*/  VIADD R15, R107, 0xffffff52 ;  /* 0xffffff526b0f7836 */ /* 0x000fe20000000000 */
[----:B-1----:R-:W-:Y:S01]  /*d170*/  IADD3 R0, PT, PT, R112, -0xb2, RZ ;  /* 0xffffff4e70007810 */ /* 0x002fe20007ffe0ff */
[C---:B------:R-:W-:Y:S01]  /*d180*/  IMAD.WIDE R122, R248.reuse, 0x4, R122 ;  /* 0x00000004f87a7825 */ /* 0x040fe200078e027a */
[----:B------:R-:W-:Y:S02]  /*d190*/  LDGSTS.E [R8+0x13300], desc[UR8][R124.64], !P3 ;  /* 0x133000007c087fae */ /* 0x000fe4000d9a1008 */
[----:B------:R-:W1:Y:S01]  /*d1a0*/  LDC R107, c[0x0][0x3a0] ;  /* 0x0000e800ff6b7b82 */ /* 0x000e620000000800 */
[C---:B------:R-:W-:Y:S01]  /*d1b0*/  IMAD.WIDE R112, R248.reuse, 0x4, R154 ;  /* 0x00000004f8707825 */ /* 0x040fe200078e029a */
[----:B------:R-:W-:Y:S01]  /*d1c0*/  ISETP.GE.U32.AND P3, PT, R15, 0x7ffffed3, PT ;  /* 0x7ffffed30f00780c */ /* 0x000fe20003f66070 */
[----:B------:R-:W-:Y:S02]  /*d1d0*/  LDGSTS.E [R8+0x13a00], desc[UR8][R122.64], !P4 ;  /* 0x13a000007a087fae */ /* 0x000fe4000e1a1008 */
[----:B------:R-:W-:-:S02]  /*d1e0*/  IMAD.WIDE R120, R248, 0x4, R120 ;  /* 0x00000004f8787825 */ /* 0x000fc400078e0278 */
[----:B------:R-:W-:Y:S02]  /*d1f0*/  STL.64 [R1+0x58], R126 ;  /* 0x0000587e01007387 */ /* 0x000fe40000100a00 */
[----:B------:R-:W-:Y:S02]  /*d200*/  IMAD.WIDE R118, R248, 0x4, R118 ;  /* 0x00000004f8767825 */ /* 0x000fe400078e0276 */
[----:B------:R3:W-:Y:S01]  /*d210*/  LDGSTS.E [R8+0x13b00], desc[UR8][R112.64], !P4 ;  /* 0x13b0000070087fae */ /* 0x0007e2000e1a1008 */
[----:B------:R-:W-:Y:S01]  /*d220*/  ISETP.GE.U32.AND P4, PT, R0, 0x7ffffecf, PT ;  /* 0x7ffffecf0000780c */ /* 0x000fe20003f86070 */
[----:B----4-:R-:W-:Y:S02]  /*d230*/  VIADD R15, R108, 0xffffff4a ;  /* 0xffffff4a6c0f7836 */ /* 0x010fe40000000000 */
[----:B------:R-:W-:Y:S01]  /*d240*/  STL.64 [R1+0x50], R124 ;  /* 0x0000507c01007387 */ /* 0x000fe20000100a00 */
[----:B------:R-:W-:-:S03]  /*d250*/  IMAD.WIDE R116, R248, 0x4, R116 ;  /* 0x00000004f8747825 */ /* 0x000fc600078e0274 */
[----:B------:R-:W-:Y:S01]  /*d260*/  STL.64 [R1+0x378], R122 ;  /* 0x0003787a01007387 */ /* 0x000fe20000100a00 */
[----:B------:R-:W-:Y:S02]  /*d270*/  VIADD R0, R109, 0xffffff46 ;  /* 0xffffff466d007836 */ /* 0x000fe40000000000 */
[C---:B------:R-:W-:Y:S01]  /*d280*/  IMAD.WIDE R108, R248.reuse, 0x4, R146 ;  /* 0x00000004f86c7825 */ /* 0x040fe200078e0292 */
[----:B------:R3:W-:Y:S04]  /*d290*/  STL.64 [R1+0x380], R112 ;  /* 0x0003807001007387 */ /* 0x0007e80000100a00 */
[----:B------:R4:W-:Y:S04]  /*d2a0*/  STL.64 [R1+0x450], R120 ;  /* 0x0004507801007387 */ /* 0x0009e80000100a00 */
[----:B------:R4:W-:Y:S01]  /*d2b0*/  LDGSTS.E [R8+0x14200], desc[UR8][R120.64], !P0 ;  /* 0x1420000078087fae */ /* 0x0009e2000c1a1008 */
[----:B---3--:R-:W3:Y:S03]  /*d2c0*/  LDC R112, c[0x0][0x3a0] ;  /* 0x0000e800ff707b82 */ /* 0x008ee60000000800 */
[----:B------:R1:W-:Y:S04]  /*d2d0*/  STL.64 [R1+0x460], R118 ;  /* 0x0004607601007387 */ /* 0x0003e80000100a00 */
[----:B------:R1:W-:Y:S01]  /*d2e0*/  LDGSTS.E [R8+0x14300], desc[UR8][R118.64], !P0 ;  /* 0x1430000076087fae */ /* 0x0003e2000c1a1008 */
[----:B------:R-:W-:Y:S01]  /*d2f0*/  ISETP.GE.U32.AND P0, PT, R15, 0x7ffffecb, PT ;  /* 0x7ffffecb0f00780c */ /* 0x000fe20003f06070 */
[----:B----4-:R-:W-:-:S02]  /*d300*/  IMAD.WIDE R120, R248, 0x4, R138 ;  /* 0x00000004f8787825 */ /* 0x010fc400078e028a */
[----:B------:R-:W-:Y:S04]  /*d310*/  STL.64 [R1+0x4c0], R116 ;  /* 0x0004c07401007387 */ /* 0x000fe80000100a00 */
[----:B------:R-:W-:Y:S01]  /*d320*/  LDGSTS.E [R8+0x14a00], desc[UR8][R116.64], !P1 ;  /* 0x14a0000074087fae */ /* 0x000fe2000c9a1008 */
[----:B-1----:R-:W-:-:S03]  /*d330*/  IMAD.WIDE R118, R248, 0x4, R114 ;  /* 0x00000004f8767825 */ /* 0x002fc600078e0272 */
[----:B------:R1:W-:Y:S01]  /*d340*/  STL.64 [R1+0x4c8], R108 ;  /* 0x0004c86c01007387 */ /* 0x0003e20000100a00 */
[----:B------:R-:W-:-:S03]  /*d350*/  IMAD.WIDE R114, R248, 0x4, R246 ;  /* 0x00000004f8727825 */ /* 0x000fc600078e02f6 */
[----:B------:R1:W-:Y:S01]  /*d360*/  LDGSTS.E [R8+0x14b00], desc[UR8][R108.64], !P1 ;  /* 0x14b000006c087fae */ /* 0x0003e2000c9a1008 */
[----:B------:R-:W-:-:S03]  /*d370*/  ISETP.GE.U32.AND P1, PT, R0, 0x7ffffec7, PT ;  /* 0x7ffffec70000780c */ /* 0x000fc60003f26070 */
[----:B------:R-:W-:Y:S01]  /*d380*/  STL.64 [R1+0x4e0], R120 ;  /* 0x0004e07801007387 */ /* 0x000fe20000100a00 */
[----:B------:R-:W-:Y:S01]  /*d390*/  IADD3 R15, PT, PT, R106, -0xbe, RZ ;  /* 0xffffff426a0f7810 */ /* 0x000fe20007ffe0ff */
[----:B------:R-:W-:Y:S01]  /*d3a0*/  IMAD.WIDE R16, R248, 0x4, R16 ;  /* 0x00000004f8107825 */ /* 0x000fe200078e0210 */
[----:B------:R-:W4:Y:S01]  /*d3b0*/  LDC R106, c[0x0][0x3a0] ;  /* 0x0000e800ff6a7b82 */ /* 0x000f220000000800 */
[----:B------:R-:W-:Y:S04]  /*d3c0*/  LDGSTS.E [R8+0x15200], desc[UR8][R120.64], !P2 ;  /* 0x1520000078087fae */ /* 0x000fe8000d1a1008 */
[----:B------:R3:W-:Y:S03]  /*d3d0*/  STL.64 [R1+0x4e8], R118 ;  /* 0x0004e87601007387 */ /* 0x0007e60000100a00 */
[----:B-1----:R-:W1:Y:S01]  /*d3e0*/  LDC R108, c[0x0][0x3a0] ;  /* 0x0000e800ff6c7b82 */ /* 0x002e620000000800 */
[----:B------:R3:W-:Y:S01]  /*d3f0*/  LDGSTS.E [R8+0x15300], desc[UR8][R118.64], !P2 ;  /* 0x1530000076087fae */ /* 0x0007e2000d1a1008 */
[----:B------:R-:W-:-:S06]  /*d400*/  ISETP.GE.U32.AND P2, PT, R15, 0x7ffffec3, PT ;  /* 0x7ffffec30f00780c */ /* 0x000fcc0003f46070 */
[----:B------:R-:W1:Y:S01]  /*d410*/  LDC R109, c[0x0][0x3a0] ;  /* 0x0000e800ff6d7b82 */ /* 0x000e620000000800 */
[----:B---3--:R-:W-:-:S04]  /*d420*/  IMAD.WIDE R118, R248, 0x4, R244 ;  /* 0x00000004f8767825 */ /* 0x008fc800078e02f4 */
[----:B------:R-:W-:Y:S02]  /*d430*/  VIADD R0, R111, 0xffffff3e ;  /* 0xffffff3e6f007836 */ /* 0x000fe40000000000 */
[----:B------:R-:W-:-:S04]  /*d440*/  IMAD.WIDE R18, R248, 0x4, R18 ;  /* 0x00000004f8127825 */ /* 0x000fc800078e0212 */
[----:B------:R-:W-:Y:S02]  /*d450*/  VIADD R15, R107, 0xffffff3a ;  /* 0xffffff3a6b0f7836 */ /* 0x000fe40000000000 */
[----:B------:R-:W-:-:S04]  /*d460*/  IMAD.WIDE R20, R248, 0x4, R20 ;  /* 0x00000004f8147825 */ /* 0x000fc800078e0214 */
[----:B------:R-:W-:-:S04]  /*d470*/  IMAD.WIDE R22, R248, 0x4, R22 ;  /* 0x00000004f8167825 */ /* 0x000fc800078e0216 */
[----:B------:R-:W-:-:S04]  /*d480*/  IMAD.WIDE R24, R248, 0x4, R24 ;  /* 0x00000004f8187825 */ /* 0x000fc800078e0218 */
[----:B------:R-:W-:-:S04]  /*d490*/  IMAD.WIDE R26, R248, 0x4, R26 ;  /* 0x00000004f81a7825 */ /* 0x000fc800078e021a */
[----:B------:R-:W-:-:S04]  /*d4a0*/  IMAD.WIDE R28, R248, 0x4, R28 ;  /* 0x00000004f81c7825 */ /* 0x000fc800078e021c */
[----:B------:R-:W-:-:S05]  /*d4b0*/  IMAD.WIDE R116, R248, 0x4, R130 ;  /* 0x00000004f8747825 */ /* 0x000fca00078e0282 */
[----:B------:R3:W-:Y:S04]  /*d4c0*/  STL.64 [R1+0x500], R116 ;  /* 0x0005007401007387 */ /* 0x0007e80000100a00 */
[----:B------:R3:W-:Y:S04]  /*d4d0*/  LDGSTS.E [R8+0x15a00], desc[UR8][R116.64], !P3 ;  /* 0x15a0000074087fae */ /* 0x0007e8000d9a1008 */
[----:B------:R1:W-:Y:S04]  /*d4e0*/  STL.64 [R1+0x508], R114 ;  /* 0x0005087201007387 */ /* 0x0003e80000100a00 */
[----:B------:R1:W-:Y:S01]  /*d4f0*/  LDGSTS.E [R8+0x15b00], desc[UR8][R114.64], !P3 ;  /* 0x15b0000072087fae */ /* 0x0003e2000d9a1008 */
[----:B---3--:R-:W-:-:S03]  /*d500*/  IMAD.WIDE R116, R248, 0x4, R242 ;  /* 0x00000004f8747825 */ /* 0x008fc600078e02f2 */
[----:B------:R-:W-:Y:S04]  /*d510*/  STL.64 [R1+0x520], R118 ;  /* 0x0005207601007387 */ /* 0x000fe80000100a00 */
[----:B------:R-:W-:Y:S01]  /*d520*/  LDGSTS.E [R8+0x16200], desc[UR8][R118.64], !P4 ;  /* 0x1620000076087fae */ /* 0x000fe2000e1a1008 */
[----:B-1----:R-:W-:-:S03]  /*d530*/  IMAD.WIDE R114, R248, 0x4, R240 ;  /* 0x00000004f8727825 */ /* 0x002fc600078e02f0 */
[----:B------:R-:W-:Y:S04]  /*d540*/  STL.64 [R1+0x528], R116 ;  /* 0x0005287401007387 */ /* 0x000fe80000100a00 */
[----:B------:R-:W-:Y:S04]  /*d550*/  LDGSTS.E [R8+0x16300], desc[UR8][R116.64], !P4 ;  /* 0x1630000074087fae */ /* 0x000fe8000e1a1008 */
[----:B------:R-:W-:Y:S04]  /*d560*/  STL.64 [R1+0x540], R114 ;  /* 0x0005407201007387 */ /* 0x000fe80000100a00 */
[----:B------:R-:W-:Y:S04]  /*d570*/  LDGSTS.E [R8+0x16a00], desc[UR8][R114.64], !P0 ;  /* 0x16a0000072087fae */ /* 0x000fe8000c1a1008 */
[----:B------:R1:W-:Y:S04]  /*d580*/  STL.64 [R1+0x548], R16 ;  /* 0x0005481001007387 */ /* 0x0003e80000100a00 */
[----:B------:R1:W-:Y:S01]  /*d590*/  LDGSTS.E [R8+0x16b00], desc[UR8][R16.64], !P0 ;  /* 0x16b0000010087fae */ /* 0x0003e2000c1a1008 */
[----:B------:R-:W-:-:S03]  /*d5a0*/  ISETP.GE.U32.AND P3, PT, R0, 0x7ffffebf, PT ;  /* 0x7ffffebf0000780c */ /* 0x000fc60003f66070 */
[----:B------:R3:W-:Y:S01]  /*d5b0*/  STL.64 [R1+0x560], R18 ;  /* 0x0005601201007387 */ /* 0x0007e20000100a00 */
[----:B------:R-:W-:-:S03]  /*d5c0*/  IADD3 R0, PT, PT, R112, -0xca, RZ ;  /* 0xffffff3670007810 */ /* 0x000fc60007ffe0ff */
[----:B------:R3:W-:Y:S01]  /*d5d0*/  LDGSTS.E [R8+0x17200], desc[UR8][R18.64], !P1 ;  /* 0x1720000012087fae */ /* 0x0007e2000c9a1008 */
[----:B-1----:R-:W1:Y:S01]  /*d5e0*/  LDC R16, c[0x0][0x3a0] ;  /* 0x0000e800ff107b82 */ /* 0x002e620000000800 */
[----:B------:R-:W-:-:S07]  /*d5f0*/  ISETP.GE.U32.AND P4, PT, R15, 0x7ffffebb, PT ;  /* 0x7ffffebb0f00780c */ /* 0x000fce0003f86070 */
[----:B------:R-:W1:Y:S01]  /*d600*/  LDC R17, c[0x0][0x3a0] ;  /* 0x0000e800ff117b82 */ /* 0x000e620000000800 */
[----:B------:R2:W-:Y:S01]  /*d610*/  STL.64 [R1+0x568], R20 ;  /* 0x0005681401007387 */ /* 0x0005e20000100a00 */
[----:B------:R-:W-:-:S03]  /*d620*/  ISETP.GE.U32.AND P0, PT, R0, 0x7ffffeb7, PT ;  /* 0x7ffffeb70000780c */ /* 0x000fc60003f06070 */
[----:B------:R4:W-:Y:S03]  /*d630*/  LDGSTS.E [R8+0x17300], desc[UR8][R20.64], !P1 ;  /* 0x1730000014087fae */ /* 0x0009e6000c9a1008 */
[----:B---3--:R-:W3:Y:S01]  /*d640*/  LDC R19, c[0x0][0x3a0] ;  /* 0x0000e800ff137b82 */ /* 0x008ee20000000800 */
[----:B------:R4:W-:Y:S01]  /*d650*/  STL.64 [R1+0x580], R22 ;  /* 0x0005801601007387 */ /* 0x0009e20000100a00 */
[----:B------:R-:W-:-:S03]  /*d660*/  VIADD R15, R108, 0xffffff32 ;  /* 0xffffff326c0f7836 */ /* 0x000fc60000000000 */
[----:B------:R4:W-:Y:S01]  /*d670*/  LDGSTS.E [R8+0x17a00], desc[UR8][R22.64], !P2 ;  /* 0x17a0000016087fae */ /* 0x0009e2000d1a1008 */
[----:B--2---:R-:W-:Y:S02]  /*d680*/  VIADD R0, R110, 0xffffff2e ;  /* 0xffffff2e6e007836 */ /* 0x004fe40000000000 */
[----:B------:R-:W2:Y:S01]  /*d690*/  LDC R18, c[0x0][0x3a0] ;  /* 0x0000e800ff127b82 */ /* 0x000ea20000000800 */
[----:B------:R4:W-:Y:S02]  /*d6a0*/  STL.64 [R1+0x588], R24 ;  /* 0x0005881801007387 */ /* 0x0009e40000100a00 */
[----:B----4-:R-:W-:Y:S02]  /*d6b0*/  IMAD.WIDE R20, R248, 0x4, R48 ;  /* 0x00000004f8147825 */ /* 0x010fe400078e0230 */
[----:B------:R4:W-:Y:S03]  /*d6c0*/  LDGSTS.E [R8+0x17b00], desc[UR8][R24.64], !P2 ;  /* 0x17b0000018087fae */ /* 0x0009e6000d1a1008 */
[----:B------:R-:W2:Y:S01]  /*d6d0*/  LDC R22, c[0x0][0x3a0] ;  /* 0x0000e800ff167b82 */ /* 0x000ea20000000800 */
[----:B------:R-:W-:Y:S01]  /*d6e0*/  ISETP.GE.U32.AND P1, PT, R15, 0x7ffffeb3, PT ;  /* 0x7ffffeb30f00780c */ /* 0x000fe20003f26070 */
[----:B------:R1:W-:Y:S01]  /*d6f0*/  STL.64 [R1+0x5b0], R26 ;  /* 0x0005b01a01007387 */ /* 0x0003e20000100a00 */
[----:B------:R-:W-:Y:S01]  /*d700*/  ISETP.GE.U32.AND P2, PT, R0, 0x7ffffeaf, PT ;  /* 0x7ffffeaf0000780c */ /* 0x000fe20003f46070 */
[----:B------:R-:W-:-:S02]  /*d710*/  VIADD R0, R109, 0xffffff26 ;  /* 0xffffff266d007836 */ /* 0x000fc40000000000 */
[----:B----4-:R-:W-:Y:S01]  /*d720*/  IMAD.WIDE R24, R248, 0x4, R30 ;  /* 0x00000004f8187825 */ /* 0x010fe200078e021e */
[----:B------:R4:W-:Y:S01]  /*d730*/  LDGSTS.E [R8+0x18200], desc[UR8][R26.64], !P3 ;  /* 0x182000001a087fae */ /* 0x0009e2000d9a1008 */
[----:B------:R-:W-:-:S03]  /*d740*/  IADD3 R15, PT, PT, R106, -0xd6, RZ ;  /* 0xffffff2a6a0f7810 */ /* 0x000fc60007ffe0ff */
[----:B------:R1:W-:Y:S01]  /*d750*/  STL.64 [R1+0x5b8], R28 ;  /* 0x0005b81c01007387 */ /* 0x0003e20000100a00 */
[----:B------:R-:W-:-:S03]  /*d760*/  IMAD.WIDE R30, R248, 0x4, R50 ;  /* 0x00000004f81e7825 */ /* 0x000fc600078e0232 */
[----:B------:R3:W-:Y:S01]  /*d770*/  LDGSTS.E [R8+0x18300], desc[UR8][R28.64], !P3 ;  /* 0x183000001c087fae */ /* 0x0007e2000d9a1008 */
[----:B------:R-:W-:-:S03]  /*d780*/  ISETP.GE.U32.AND P3, PT, R15, 0x7ffffeab, PT ;  /* 0x7ffffeab0f00780c */ /* 0x000fc60003f66070 */
[----:B------:R3:W-:Y:S04]  /*d790*/  STL.64 [R1+0x5d0], R24 ;  /* 0x0005d01801007387 */ /* 0x0007e80000100a00 */
[----:B------:R3:W-:Y:S01]  /*d7a0*/  LDGSTS.E [R8+0x18a00], desc[UR8][R24.64], !P4 ;  /* 0x18a0000018087fae */ /* 0x0007e2000e1a1008 */
[----:B-1----:R-:W-:Y:S02]  /*d7b0*/  VIADD R15, R16, 0xffffff22 ;  /* 0xffffff22100f7836 */ /* 0x002fe40000000000 */
[----:B----4-:R-:W-:Y:S01]  /*d7c0*/  IMAD.WIDE R26, R248, 0x4, R54 ;  /* 0x00000004f81a7825 */ /* 0x010fe200078e0236 */
[----:B------:R1:W-:Y:S01]  /*d7d0*/  STL.64 [R1+0x5d8], R20 ;  /* 0x0005d81401007387 */ /* 0x0003e20000100a00 */
[----:B------:R-:W4:Y:S03]  /*d7e0*/  LDC R16, c[0x0][0x3a0] ;  /* 0x0000e800ff107b82 */ /* 0x000f260000000800 */
[----:B------:R1:W-:Y:S01]  /*d7f0*/  LDGSTS.E [R8+0x18b00], desc[UR8][R20.64], !P4 ;  /* 0x18b0000014087fae */ /* 0x0003e2000e1a1008 */
[----:B------:R-:W-:Y:S01]  /*d800*/  ISETP.GE.U32.AND P4, PT, R0, 0x7ffffea7, PT ;  /* 0x7ffffea70000780c */ /* 0x000fe20003f86070 */
[C---:B---3--:R-:W-:Y:S01]  /*d810*/  IMAD.WIDE R28, R248.reuse, 0x4, R52 ;  /* 0x00000004f81c7825 */ /* 0x048fe200078e0234 */
[----:B------:R-:W-:Y:S01]  /*d820*/  IADD3 R0, PT, PT, R17, -0xe2, RZ ;  /* 0xffffff1e11007810 */ /* 0x000fe20007ffe0ff */
[----:B------:R3:W-:Y:S01]  /*d830*/  STL.64 [R1+0x5f0], R30 ;  /* 0x0005f01e01007387 */ /* 0x0007e20000100a00 */
[----:B------:R-:W4:Y:S01]  /*d840*/  LDC R17, c[0x0][0x3a0] ;  /* 0x0000e800ff117b82 */ /* 0x000f220000000800 */
[----:B------:R-:W-:-:S02]  /*d850*/  IMAD.WIDE R24, R248, 0x4, R56 ;  /* 0x00000004f8187825 */ /* 0x000fc400078e0238 */
[----:B------:R3:W-:Y:S05]  /*d860*/  LDGSTS.E [R8+0x19200], desc[UR8][R30.64], !P0 ;  /* 0x192000001e087fae */ /* 0x0007ea000c1a1008 */
[----:B-1----:R-:W1:Y:S01]  /*d870*/  LDC R21, c[0x0][0x3a0] ;  /* 0x0000e800ff157b82 */ /* 0x002e620000000800 */
[----:B------:R2:W-:Y:S04]  /*d880*/  STL.64 [R1+0x5f8], R28 ;  /* 0x0005f81c01007387 */ /* 0x0005e80000100a00 */
[----:B------:R2:W-:Y:S01]  /*d890*/  LDGSTS.E [R8+0x19300], desc[UR8][R28.64], !P0 ;  /* 0x193000001c087fae */ /* 0x0005e2000c1a1008 */
[----:B------:R-:W-:Y:S01]  /*d8a0*/  ISETP.GE.U32.AND P0, PT, R15, 0x7ffffea3, PT ;  /* 0x7ffffea30f00780c */ /* 0x000fe20003f06070 */
[----:B---3--:R-:W-:Y:S01]  /*d8b0*/  IMAD.WIDE R30, R248, 0x4, R58 ;  /* 0x00000004f81e7825 */ /* 0x008fe200078e023a */
[----:B------:R-:W3:Y:S01]  /*d8c0*/  LDC R20, c[0x0][0x3a0] ;  /* 0x0000e800ff147b82 */ /* 0x000ee20000000800 */
[----:B------:R2:W-:Y:S02]  /*d8d0*/  STL.64 [R1+0x610], R26 ;  /* 0x0006101a01007387 */ /* 0x0005e40000100a00 */
[----:B------:R-:W-:-:S02]  /*d8e0*/  VIADD R15, R19, 0xffffff1a ;  /* 0xffffff1a130f7836 */ /* 0x000fc40000000000 */
[----:B------:R2:W-:Y:S03]  /*d8f0*/  LDGSTS.E [R8+0x19a00], desc[UR8][R26.64], !P1 ;  /* 0x19a000001a087fae */ /* 0x0005e6000c9a1008 */
[----:B------:R-:W1:Y:S01]  /*d900*/  LDC R19, c[0x0][0x3a0] ;  /* 0x0000e800ff137b82 */ /* 0x000e620000000800 */
[----:B--2---:R-:W-:Y:S01]  /*d910*/  IMAD.WIDE R28, R248, 0x4, R60 ;  /* 0x00000004f81c7825 */ /* 0x004fe200078e023c */
[----:B------:R2:W-:Y:S04]  /*d920*/  STL.64 [R1+0x618], R24 ;  /* 0x0006181801007387 */ /* 0x0005e80000100a00 */
[----:B------:R2:W-:Y:S01]  /*d930*/  LDGSTS.E [R8+0x19b00], desc[UR8][R24.64], !P1 ;  /* 0x19b0000018087fae */ /* 0x0005e2000c9a1008 */
[----:B------:R-:W-:Y:S01]  /*d940*/  ISETP.GE.U32.AND P1, PT, R0, 0x7ffffe9f, PT ;  /* 0x7ffffe9f0000780c */ /* 0x000fe20003f26070 */
[----:B------:R-:W-:-:S02]  /*d950*/  IMAD.WIDE R26, R248, 0x4, R62 ;  /* 0x00000004f81a7825 */ /* 0x000fc400078e023e */
[----:B------:R4:W-:Y:S02]  /*d960*/  LDGSTS.E [R8+0x1a200], desc[UR8][R30.64], !P2 ;  /* 0x1a2000001e087fae */ /* 0x0009e4000d1a1008 */
[----:B------:R-:W-:Y:S02]  /*d970*/  VIADD R0, R22, 0xffffff16 ;  /* 0xffffff1616007836 */ /* 0x000fe40000000000 */
[----:B------:R4:W-:Y:S01]  /*d980*/  STL.64 [R1+0x630], R30 ;  /* 0x0006301e01007387 */ /* 0x0009e20000100a00 */
[----:B------:R-:W1:Y:S01]  /*d990*/  LDC R22, c[0x0][0x3a0] ;  /* 0x0000e800ff167b82 */ /* 0x000e620000000800 */
[----:B--2---:R-:W-:Y:S02]  /*d9a0*/  IMAD.WIDE R24, R248, 0x4, R64 ;  /* 0x00000004f8187825 */ /* 0x004fe400078e0240 */
[----:B------:R2:W-:Y:S01]  /*d9b0*/  LDGSTS.E [R8+0x1a300], desc[UR8][R28.64], !P2 ;  /* 0x1a3000001c087fae */ /* 0x0005e2000d1a1008 */
[----:B------:R-:W-:-:S03]  /*d9c0*/  ISETP.GE.U32.AND P2, PT, R15, 0x7ffffe9b, PT ;  /* 0x7ffffe9b0f00780c */ /* 0x000fc60003f46070 */
[----:B------:R2:W-:Y:S01]  /*d9d0*/  STL.64 [R1+0x638], R28 ;  /* 0x0006381c01007387 */ /* 0x0005e20000100a00 */
[----:B----4-:R-:W-:-:S03]  /*d9e0*/  IMAD.WIDE R30, R248, 0x4, R66 ;  /* 0x00000004f81e7825 */ /* 0x010fc600078e0242 */
        /* <DEDUP_REMOVED lines=8> */
[C---:B----4-:R-:W-:Y:S02]  /*da70*/  IMAD.WIDE R26, R248.reuse, 0x4, R70 ;  /* 0x00000004f81a7825 */ /* 0x050fe400078e0246 */
[----:B------:R4:W-:Y:S04]  /*da80*/  STL.64 [R1+0x690], R30 ;  /* 0x0006901e01007387 */ /* 0x0009e80000100a00 */
        /* <DEDUP_REMOVED lines=11> */
[----:B----4-:R-:W-:-:S03]  /*db40*/  IMAD.WIDE R26, R248, 0x4, R78 ;  /* 0x00000004f81a7825 */ /* 0x010fc600078e024e */
[----:B------:R4:W-:Y:S01]  /*db50*/  STL.64 [R1+0x6f0], R30 ;  /* 0x0006f01e01007387 */ /* 0x0009e20000100a00 */
[----:B-1----:R-:W-:-:S03]  /*db60*/  VIADD R0, R21, 0xffffff0e ;  /* 0xffffff0e15007836 */ /* 0x002fc60000000000 */
[----:B------:R4:W-:Y:S01]  /*db70*/  LDGSTS.E [R8+0x1c200], desc[UR8][R30.64], !P1 ;  /* 0x1c2000001e087fae */ /* 0x0009e2000c9a1008 */
[----:B------:R-:W-:Y:S01]  /*db80*/  VIADD R15, R17, 0xffffff0a ;  /* 0xffffff0a110f7836 */ /* 0x000fe20000000000 */
[----:B------:R-:W1:Y:S01]  /*db90*/  LDC R21, c[0x0][0x3a0] ;  /* 0x0000e800ff157b82 */ /* 0x000e620000000800 */
[----:B--2---:R-:W-:Y:S01]  /*dba0*/  IMAD.WIDE R24, R248, 0x4, R80 ;  /* 0x00000004f8187825 */ /* 0x004fe200078e0250 */
[----:B------:R2:W-:Y:S04]  /*dbb0*/  STL.64 [R1+0x6f8], R28 ;  /* 0x0006f81c01007387 */ /* 0x0005e80000100a00 */
[----:B------:R2:W-:Y:S01]  /*dbc0*/  LDGSTS.E [R8+0x1c300], desc[UR8][R28.64], !P1 ;  /* 0x1c3000001c087fae */ /* 0x0005e2000c9a1008 */
[----:B------:R-:W-:Y:S01]  /*dbd0*/  ISETP.GE.U32.AND P0, PT, R0, 0x7ffffe8f, PT ;  /* 0x7ffffe8f0000780c */ /* 0x000fe20003f06070 */
[----:B------:R-:W1:Y:S01]  /*dbe0*/  LDC R17, c[0x0][0x3a0] ;  /* 0x0000e800ff117b82 */ /* 0x000e620000000800 */
[C---:B----4-:R-:W-:Y:S01]  /*dbf0*/  IMAD.WIDE R30, R248.reuse, 0x4, R82 ;  /* 0x00000004f81e7825 */ /* 0x050fe200078e0252 */
[----:B------:R4:W-:Y:S04]  /*dc00*/  STL.64 [R1+0x720], R26 ;  /* 0x0007201a01007387 */ /* 0x0009e80000100a00 */
[----:B------:R4:W-:Y:S01]  /*dc10*/  LDGSTS.E [R8+0x1ca00], desc[UR8][R26.64], !P2 ;  /* 0x1ca000001a087fae */ /* 0x0009e2000d1a1008 */
[----:B--2---:R-:W-:-:S03]  /*dc20*/  IMAD.WIDE R28, R248, 0x4, R84 ;  /* 0x00000004f81c7825 */ /* 0x004fc600078e0254 */
[----:B------:R2:W-:Y:S04]  /*dc30*/  STL.64 [R1+0x728], R24 ;  /* 0x0007281801007387 */ /* 0x0005e80000100a00 */
[----:B------:R2:W-:Y:S01]  /*dc40*/  LDGSTS.E [R8+0x1cb00], desc[UR8][R24.64], !P2 ;  /* 0x1cb0000018087fae */ /* 0x0005e2000d1a1008 */
[----:B----4-:R-:W-:-:S03]  /*dc50*/  IMAD.WIDE R26, R248, 0x4, R86 ;  /* 0x00000004f81a7825 */ /* 0x010fc600078e0256 */
[----:B------:R4:W-:Y:S01]  /*dc60*/  STL.64 [R1+0x750], R30 ;  /* 0x0007501e01007387 */ /* 0x0009e20000100a00 */
[----:B------:R-:W-:-:S03]  /*dc70*/  ISETP.GE.U32.AND P1, PT, R15, 0x7ffffe8b, PT ;  /* 0x7ffffe8b0f00780c */ /* 0x000fc60003f26070 */
[----:B------:R4:W-:Y:S01]  /*dc80*/  LDGSTS.E [R8+0x1d200], desc[UR8][R30.64], !P3 ;  /* 0x1d2000001e087fae */ /* 0x0009e2000d9a1008 */
[----:B--2---:R-:W-:-:S03]  /*dc90*/  IMAD.WIDE R24, R248, 0x4, R88 ;  /* 0x00000004f8187825 */ /* 0x004fc600078e0258 */
[----:B------:R2:W-:Y:S04]  /*dca0*/  STL.64 [R1+0x758], R28 ;  /* 0x0007581c01007387 */ /* 0x0005e80000100a00 */
[----:B------:R2:W-:Y:S01]  /*dcb0*/  LDGSTS.E [R8+0x1d300], desc[UR8][R28.64], !P3 ;  /* 0x1d3000001c087fae */ /* 0x0005e2000d9a1008 */
[----:B----4-:R-:W-:-:S03]  /*dcc0*/  IMAD.WIDE R30, R248, 0x4, R90 ;  /* 0x00000004f81e7825 */ /* 0x010fc600078e025a */
[----:B------:R4:W-:Y:S04]  /*dcd0*/  STL.64 [R1+0x780], R26 ;  /* 0x0007801a01007387 */ /* 0x0009e80000100a00 */
[----:B------:R1:W-:Y:S01]  /*dce0*/  STL.64 [R1+0x788], R24 ;  /* 0x0007881801007387 */ /* 0x0003e20000100a00 */
[----:B--2---:R-:W-:-:S03]  /*dcf0*/  IMAD.WIDE R28, R248, 0x4, R92 ;  /* 0x00000004f81c7825 */ /* 0x004fc600078e025c */
[----:B------:R4:W-:Y:S04]  /*dd00*/  LDGSTS.E [R8+0x1da00], desc[UR8][R26.64], !P4 ;  /* 0x1da000001a087fae */ /* 0x0009e8000e1a1008 */
[----:B------:R-:W2:Y:S04]  /*dd10*/  LDL.LU.64 R146, [R1+0x60] ;  /* 0x0000600001927983 */ /* 0x000ea80000300a00 */
[----:B------:R-:W3:Y:S01]  /*dd20*/  LDL.LU.64 R116, [R1+0x68] ;  /* 0x0000680001747983 */ /* 0x000ee20000300a00 */
[----:B----4-:R-:W-:-:S03]  /*dd30*/  IMAD.WIDE R26, R248, 0x4, R94 ;  /* 0x00000004f81a7825 */ /* 0x010fc600078e025e */
[----:B------:R4:W-:Y:S04]  /*dd40*/  STL.64 [R1+0x7a0], R30 ;  /* 0x0007a01e01007387 */ /* 0x0009e80000100a00 */
[----:B------:R1:W-:Y:S04]  /*dd50*/  LDGSTS.E [R8+0x1db00], desc[UR8][R24.64], !P4 ;  /* 0x1db0000018087fae */ /* 0x0003e8000e1a1008 */
[----:B------:R4:W-:Y:S04]  /*dd60*/  STL.64 [R1+0x7a8], R28 ;  /* 0x0007a81c01007387 */ /* 0x0009e80000100a00 */
[----:B------:R-:W3:Y:S01]  /*dd70*/  LDL.LU.64 R120, [R1+0x70] ;  /* 0x0000700001787983 */ /* 0x000ee20000300a00 */
[----:B-1----:R-:W-:-:S03]  /*dd80*/  IMAD.WIDE R24, R248, 0x4, R96 ;  /* 0x00000004f8187825 */ /* 0x002fc600078e0260 */
[----:B------:R1:W-:Y:S04]  /*dd90*/  STL.64 [R1+0x7e0], R26 ;  /* 0x0007e01a01007387 */ /* 0x0003e80000100a00 */
[----:B------:R-:W3:Y:S04]  /*dda0*/  LDL.LU.64 R138, [R1+0x78] ;  /* 0x00007800018a7983 */ /* 0x000ee80000300a00 */
[----:B------:R4:W-:Y:S04]  /*ddb0*/  LDGSTS.E [R8+0x1e200], desc[UR8][R30.64], !P0 ;  /* 0x1e2000001e087fae */ /* 0x0009e8000c1a1008 */
[----:B------:R1:W-:Y:S04]  /*ddc0*/  STL.64 [R1+0x7e8], R24 ;  /* 0x0007e81801007387 */ /* 0x0003e80000100a00 */
[----:B------:R1:W-:Y:S01]  /*ddd0*/  LDGSTS.E [R8+0x1e300], desc[UR8][R28.64], !P0 ;  /* 0x1e3000001c087fae */ /* 0x0003e2000c1a1008 */
[----:B----4-:R-:W-:-:S03]  /*dde0*/  IMAD.WIDE R30, R248, 0x4, R98 ;  /* 0x00000004f81e7825 */ /* 0x010fc600078e0262 */
[----:B------:R-:W4:Y:S04]  /*ddf0*/  LDL.LU.64 R126, [R1+0x80] ;  /* 0x00008000017e7983 */ /* 0x000f280000300a00 */
[----:B------:R1:W-:Y:S02]  /*de00*/  LDGSTS.E [R8+0x1ea00], desc[UR8][R26.64], !P1 ;  /* 0x1ea000001a087fae */ /* 0x0003e4000c9a1008 */
[C---:B-1----:R-:W-:Y:S02]  /*de10*/  IMAD.WIDE R28, R248.reuse, 0x4, R100 ;  /* 0x00000004f81c7825 */ /* 0x042fe400078e0264 */
[----:B------:R-:W4:Y:S04]  /*de20*/  LDL.LU.64 R118, [R1+0x88] ;  /* 0x0000880001767983 */ /* 0x000f280000300a00 */
[----:B------:R1:W-:Y:S01]  /*de30*/  STL.64 [R1+0xb98], R30 ;  /* 0x000b981e01007387 */ /* 0x0003e20000100a00 */
[----:B------:R-:W-:-:S03]  /*de40*/  IMAD.WIDE R26, R248, 0x4, R102 ;  /* 0x00000004f81a7825 */ /* 0x000fc600078e0266 */
[----:B------:R1:W-:Y:S04]  /*de50*/  STL.64 [R1+0xba0], R28 ;  /* 0x000ba01c01007387 */ /* 0x0003e80000100a00 */
[----:B------:R-:W4:Y:S04]  /*de60*/  LDL.LU.64 R114, [R1+0x90] ;  /* 0x0000900001727983 */ /* 0x000f280000300a00 */
[----:B------:R1:W-:Y:S04]  /*de70*/  STL.64 [R1+0xbb8], R26 ;  /* 0x000bb81a01007387 */ /* 0x0003e80000100a00 */
[----:B------:R-:W4:Y:S04]  /*de80*/  LDL.LU.64 R130, [R1+0x98] ;  /* 0x0000980001827983 */ /* 0x000f280000300a00 */
[----:B------:R1:W-:Y:S02]  /*de90*/  LDGSTS.E [R8+0x1eb00], desc[UR8][R24.64], !P1 ;  /* 0x1eb0000018087fae */ /* 0x0003e4000c9a1008 */
[----:B-1----:R-:W-:-:S05]  /*dea0*/  IMAD.WIDE R24, R248, 0x4, R104 ;  /* 0x00000004f8187825 */ /* 0x002fca00078e0268 */
[----:B------:R1:W-:Y:S01]  /*deb0*/  STL.64 [R1+0xbc0], R24 ;  /* 0x000bc01801007387 */ /* 0x0003e20000100a00 */
[----:B--2---:R-:W-:-:S03]  /*dec0*/  IMAD.WIDE R48, R248, 0x4, R146 ;  /* 0x00000004f8307825 */ /* 0x004fc600078e0292 */
[----:B------:R-:W2:Y:S01]  /*ded0*/  LDL.LU.64 R146, [R1+0xa0] ;  /* 0x0000a00001927983 */ /* 0x000ea20000300a00 */
[----:B---3--:R-:W-:-:S03]  /*dee0*/  IMAD.WIDE R50, R248, 0x4, R116 ;  /* 0x00000004f8327825 */ /* 0x008fc600078e0274 */
[----:B------:R-:W3:Y:S01]  /*def0*/  LDL.LU.64 R116, [R1+0xa8] ;  /* 0x0000a80001747983 */ /* 0x000ee20000300a00 */
[----:B------:R-:W-:-:S03]  /*df00*/  IMAD.WIDE R52, R248, 0x4, R120 ;  /* 0x00000004f8347825 */ /* 0x000fc600078e0278 */
[----:B------:R-:W3:Y:S01]  /*df10*/  LDL.LU.64 R120, [R1+0xb0] ;  /* 0x0000b00001787983 */ /* 0x000ee20000300a00 */
[----:B------:R-:W-:-:S03]  /*df20*/  IMAD.WIDE R54, R248, 0x4, R138 ;  /* 0x00000004f8367825 */ /* 0x000fc600078e028a */
[----:B------:R-:W3:Y:S01]  /*df30*/  LDL.LU.64 R138, [R1+0xb8] ;  /* 0x0000b800018a7983 */ /* 0x000ee20000300a00 */
[----:B----4-:R-:W-:-:S03]  /*df40*/  IMAD.WIDE R132, R248, 0x4, R126 ;  /* 0x00000004f8847825 */ /* 0x010fc600078e027e */
[----:B------:R-:W4:Y:S01]  /*df50*/  LDL.LU.64 R126, [R1+0xc0] ;  /* 0x0000c000017e7983 */ /* 0x000f220000300a00 */
[----:B------:R-:W-:-:S03]  /*df60*/  IMAD.WIDE R134, R248, 0x4, R118 ;  /* 0x00000004f8867825 */ /* 0x000fc600078e0276 */
[----:B------:R-:W4:Y:S01]  /*df70*/  LDL.LU.64 R118, [R1+0xc8] ;  /* 0x0000c80001767983 */ /* 0x000f220000300a00 */
[----:B------:R-:W-:-:S03]  /*df80*/  IMAD.WIDE R164, R248, 0x4, R114 ;  /* 0x00000004f8a47825 */ /* 0x000fc600078e0272 */
[----:B------:R-:W4:Y:S01]  /*df90*/  LDL.LU.64 R114, [R1+0xd0] ;  /* 0x0000d00001727983 */ /* 0x000f220000300a00 */
[----:B------:R-:W-:-:S03]  /*dfa0*/  IMAD.WIDE R166, R248, 0x4, R130 ;  /* 0x00000004f8a67825 */ /* 0x000fc600078e0282 */
[----:B------:R-:W4:Y:S01]  /*dfb0*/  LDL.LU.64 R130, [R1+0xd8] ;  /* 0x0000d80001827983 */ /* 0x000f220000300a00 */
        /* <DEDUP_REMOVED lines=15> */
[----:B------:R-:W1:Y:S01]  /*e0b0*/  LDL.LU.64 R130, [R1+0x240] ;  /* 0x0002400001827983 */ /* 0x000e620000300a00 */
[----:B------:R-:W-:Y:S01]  /*e0c0*/  IADD3 R0, PT, PT, R20, -0xfa, RZ ;  /* 0xffffff0614007810 */ /* 0x000fe20007ffe0ff */
[----:B------:R-:W-:Y:S01]  /*e0d0*/  VIADD R15, R16, 0xffffff02 ;  /* 0xffffff02100f7836 */ /* 0x000fe20000000000 */
[----:B------:R-:W1:Y:S02]  /*e0e0*/  LDC R20, c[0x0][0x3a0] ;  /* 0x0000e800ff147b82 */ /* 0x000e640000000800 */
[----:B------:R-:W-:Y:S02]  /*e0f0*/  ISETP.GE.U32.AND P2, PT, R0, 0x7ffffe87, PT ;  /* 0x7ffffe870000780c */ /* 0x000fe40003f46070 */
[----:B------:R-:W-:-:S04]  /*e100*/  ISETP.GE.U32.AND P3, PT, R15, 0x7ffffe83, PT ;  /* 0x7ffffe830f00780c */ /* 0x000fc80003f66070 */
[----:B------:R-:W1:Y:S07]  /*e110*/  LDC R16, c[0x0][0x3a0] ;  /* 0x0000e800ff107b82 */ /* 0x000e6e0000000800 */
[----:B------:R4:W-:Y:S04]  /*e120*/  LDGSTS.E [R8+0x1f200], desc[UR8][R30.64], !P2 ;  /* 0x1f2000001e087fae */ /* 0x0009e8000d1a1008 */
[----:B------:R2:W-:Y:S04]  /*e130*/  LDGSTS.E [R8+0x1f300], desc[UR8][R28.64], !P2 ;  /* 0x1f3000001c087fae */ /* 0x0005e8000d1a1008 */
[----:B------:R2:W-:Y:S04]  /*e140*/  LDGSTS.E [R8+0x1fa00], desc[UR8][R26.64], !P3 ;  /* 0x1fa000001a087fae */ /* 0x0005e8000d9a1008 */
[----:B------:R1:W-:Y:S01]  /*e150*/  LDGSTS.E [R8+0x1fb00], desc[UR8][R24.64], !P3 ;  /* 0x1fb0000018087fae */ /* 0x0003e2000d9a1008 */
        /* <DEDUP_REMOVED lines=8> */
[----:B----4-:R-:W-:-:S04]  /*e1e0*/  IMAD.WIDE R30, R248, 0x4, R126 ;  /* 0x00000004f81e7825 */ /* 0x010fc800078e027e */
[C---:B------:R-:W-:Y:S01]  /*e1f0*/  IMAD.WIDE R28, R248.reuse, 0x4, R118 ;  /* 0x00000004f81c7825 */ /* 0x040fe200078e0276 */
[----:B------:R-:W-:Y:S04]  /*e200*/  STL.64 [R1+0x10], R30 ;  /* 0x0000101e01007387 */ /* 0x000fe80000100a00 */
[----:B------:R2:W-:Y:S04]  /*e210*/  STL.64 [R1+0x18], R28 ;  /* 0x0000181c01007387 */ /* 0x0005e80000100a00 */
[----:B------:R-:W4:Y:S01]  /*e220*/  LDL.LU.64 R126, [R1+0x218] ;  /* 0x00021800017e7983 */ /* 0x000f220000300a00 */
[----:B------:R-:W-:-:S03]  /*e230*/  IMAD.WIDE R26, R248, 0x4, R114 ;  /* 0x00000004f81a7825 */ /* 0x000fc600078e0272 */
[----:B------:R-:W4:Y:S01]  /*e240*/  LDL.LU.64 R118, [R1+0x210] ;  /* 0x0002100001767983 */ /* 0x000f220000300a00 */
[----:B-1----:R-:W-:-:S03]  /*e250*/  IMAD.WIDE R24, R248, 0x4, R130 ;  /* 0x00000004f8187825 */ /* 0x002fc600078e0282 */
[----:B------:R3:W-:Y:S04]  /*e260*/  STL.64 [R1+0x40], R26 ;  /* 0x0000401a01007387 */ /* 0x0007e80000100a00 */
[----:B------:R1:W-:Y:S04]  /*e270*/  STL.64 [R1+0x48], R24 ;  /* 0x0000481801007387 */ /* 0x0003e80000100a00 */
[----:B------:R-:W4:Y:S04]  /*e280*/  LDL.LU.64 R114, [R1+0x208] ;  /* 0x0002080001727983 */ /* 0x000f280000300a00 */
[----:B------:R-:W4:Y:S01]  /*e290*/  LDL.LU.64 R130, [R1+0x200] ;  /* 0x0002000001827983 */ /* 0x000f220000300a00 */
[----:B------:R-:W-:-:S02]  /*e2a0*/  VIADD R0, R22, 0xffffff7d ;  /* 0xffffff7d16007836 */ /* 0x000fc40000000000 */
[----:B------:R-:W1:Y:S03]  /*e2b0*/  LDC R22, c[0x0][0x3a0] ;  /* 0x0000e800ff167b82 */ /* 0x000e660000000800 */
[----:B------:R-:W-:Y:S01]  /*e2c0*/  ISETP.GE.U32.AND P4, PT, R0, 0x7ffffefe, PT ;  /* 0x7ffffefe0000780c */ /* 0x000fe20003f86070 */
[----:B------:R-:W-:Y:S01]  /*e2d0*/  VIADD R0, R21, 0xffffff75 ;  /* 0xffffff7515007836 */ /* 0x000fe20000000000 */
[----:B------:R-:W-:-:S03]  /*e2e0*/  IADD3 R15, PT, PT, R18, -0x87, RZ ;  /* 0xffffff79120f7810 */ /* 0x000fc60007ffe0ff */
[----:B------:R-:W1:Y:S01]  /*e2f0*/  LDC R18, c[0x0][0x3a0] ;  /* 0x0000e800ff127b82 */ /* 0x000e620000000800 */
[----:B------:R-:W-:Y:S02]  /*e300*/  ISETP.GE.U32.AND P1, PT, R0, 0x7ffffef6, PT ;  /* 0x7ffffef60000780c */ /* 0x000fe40003f26070 */
[----:B------:R-:W-:Y:S02]  /*e310*/  IADD3 R0, PT, PT, R19, -0x93, RZ ;  /* 0xffffff6d13007810 */ /* 0x000fe40007ffe0ff */
[----:B------:R-:W-:Y:S01]  /*e320*/  ISETP.GE.U32.AND P0, PT, R15, 0x7ffffefa, PT ;  /* 0x7ffffefa0f00780c */ /* 0x000fe20003f06070 */
[----:B------:R-:W-:Y:S02]  /*e330*/  VIADD R15, R17, 0xffffff71 ;  /* 0xffffff71110f7836 */ /* 0x000fe40000000000 */
[----:B------:R-:W1:Y:S01]  /*e340*/  LDC R19, c[0x0][0x3a0] ;  /* 0x0000e800ff137b82 */ /* 0x000e620000000800 */
[----:B------:R-:W-:Y:S02]  /*e350*/  LDGSTS.E [R9+0x10400], desc[UR8][R48.64], !P4 ;  /* 0x1040000030097fae */ /* 0x000fe4000e1a1008 */
[----:B------:R-:W-:-:S05]  /*e360*/  ISETP.GE.U32.AND P2, PT, R15, 0x7ffffef2, PT ;  /* 0x7ffffef20f00780c */ /* 0x000fca0003f46070 */
[----:B------:R-:W1:Y:S01]  /*e370*/  LDC R17, c[0x0][0x3a0] ;  /* 0x0000e800ff117b82 */ /* 0x000e620000000800 */
[----:B------:R-:W-:Y:S01]  /*e380*/  VIADD R15, R16, 0xffffff69 ;  /* 0xffffff69100f7836 */ /* 0x000fe20000000000 */
[----:B------:R-:W-:Y:S01]  /*e390*/  ISETP.GE.U32.AND P3, PT, R0, 0x7ffffeee, PT ;  /* 0x7ffffeee0000780c */ /* 0x000fe20003f66070 */
[----:B-1----:R-:W-:Y:S01]  /*e3a0*/  VIADD R0, R22, 0xffffff65 ;  /* 0xffffff6516007836 */ /* 0x002fe20000000000 */
[----:B------:R-:W-:Y:S04]  /*e3b0*/  LDGSTS.E [R9+0x10500], desc[UR8][R50.64], !P4 ;  /* 0x1050000032097fae */ /* 0x000fe8000e1a1008 */
[----:B------:R-:W1:Y:S01]  /*e3c0*/  LDC R16, c[0x0][0x3a0] ;  /* 0x0000e800ff107b82 */ /* 0x000e620000000800 */
[----:B------:R-:W-:Y:S04]  /*e3d0*/  LDGSTS.E [R9+0x10c00], desc[UR8][R52.64], !P0 ;  /* 0x10c0000034097fae */ /* 0x000fe8000c1a1008 */
[----:B------:R-:W-:Y:S03]  /*e3e0*/  LDGSTS.E [R9+0x10d00], desc[UR8][R54.64], !P0 ;  /* 0x10d0000036097fae */ /* 0x000fe6000c1a1008 */
[----:B------:R-:W1:Y:S01]  /*e3f0*/  LDC R21, c[0x0][0x3a0] ;  /* 0x0000e800ff157b82 */ /* 0x000e620000000800 */
[----:B------:R-:W-:Y:S01]  /*e400*/  ISETP.GE.U32.AND P0, PT, R0, 0x7ffffee6, PT ;  /* 0x7ffffee60000780c */ /* 0x000fe20003f06070 */
[----:B------:R-:W-:Y:S01]  /*e410*/  VIADD R0, R20, 0xffffff5d ;  /* 0xffffff5d14007836 */ /* 0x000fe20000000000 */
[----:B------:R-:W-:Y:S01]  /*e420*/  LDGSTS.E [R9+0x11400], desc[UR8][R132.64], !P1 ;  /* 0x1140000084097fae */ /* 0x000fe2000c9a1008 */
[----:B------:R-:W-:-:S02]  /*e430*/  ISETP.GE.U32.AND P4, PT, R15, 0x7ffffeea, PT ;  /* 0x7ffffeea0f00780c */ /* 0x000fc40003f86070 */
[----:B------:R-:W-:Y:S01]  /*e440*/  IADD3 R15, PT, PT, R18, -0x9f, RZ ;  /* 0xffffff61120f7810 */ /* 0x000fe20007ffe0ff */
[----:B------:R-:W-:Y:S01]  /*e450*/  LDGSTS.E [R9+0x11500], desc[UR8][R134.64], !P1 ;  /* 0x1150000086097fae */ /* 0x000fe2000c9a1008 */
[----:B------:R-:W1:Y:S03]  /*e460*/  LDC R20, c[0x0][0x3a0] ;  /* 0x0000e800ff147b82 */ /* 0x000e660000000800 */
[----:B------:R-:W-:Y:S01]  /*e470*/  LDGSTS.E [R9+0x11c00], desc[UR8][R164.64], !P2 ;  /* 0x11c00000a4097fae */ /* 0x000fe2000d1a1008 */
[----:B------:R-:W-:-:S03]  /*e480*/  ISETP.GE.U32.AND P1, PT, R15, 0x7ffffee2, PT ;  /* 0x7ffffee20f00780c */ /* 0x000fc60003f26070 */
[----:B------:R-:W-:Y:S01]  /*e490*/  LDGSTS.E [R9+0x11d00], desc[UR8][R166.64], !P2 ;  /* 0x11d00000a6097fae */ /* 0x000fe2000d1a1008 */
[----:B------:R-:W-:Y:S01]  /*e4a0*/  ISETP.GE.U32.AND P2, PT, R0, 0x7ffffede, PT ;  /* 0x7ffffede0000780c */ /* 0x000fe20003f46070 */
[----:B------:R-:W1:Y:S01]  /*e4b0*/  LDC R18, c[0x0][0x3a0] ;  /* 0x0000e800ff127b82 */ /* 0x000e620000000800 */
[----:B------:R-:W-:Y:S01]  /*e4c0*/  IADD3 R0, PT, PT, R19, -0xab, RZ ;  /* 0xffffff5513007810 */ /* 0x000fe20007ffe0ff */
[----:B------:R-:W-:Y:S01]  /*e4d0*/  VIADD R15, R17, 0xffffff59 ;  /* 0xffffff59110f7836 */ /* 0x000fe20000000000 */
[----:B------:R-:W-:Y:S04]  /*e4e0*/  LDGSTS.E [R9+0x12400], desc[UR8][R168.64], !P3 ;  /* 0x12400000a8097fae */ /* 0x000fe8000d9a1008 */
[----:B------:R-:W-:Y:S01]  /*e4f0*/  LDGSTS.E [R9+0x12500], desc[UR8][R170.64], !P3 ;  /* 0x12500000aa097fae */ /* 0x000fe2000d9a1008 */
[----:B------:R-:W1:Y:S01]  /*e500*/  LDC R19, c[0x0][0x3a0] ;  /* 0x0000e800ff137b82 */ /* 0x000e620000000800 */
[----:B------:R-:W-:Y:S01]  /*e510*/  ISETP.GE.U32.AND P3, PT, R15, 0x7ffffeda, PT ;  /* 0x7ffffeda0f00780c */ /* 0x000fe20003f66070 */
[----:B-1----:R-:W-:Y:S01]  /*e520*/  VIADD R15, R16, 0xffffff51 ;  /* 0xffffff51100f7836 */ /* 0x002fe20000000000 */
[----:B------:R-:W-:Y:S04]  /*e530*/  LDGSTS.E [R9+0x12c00], desc[UR8][R172.64], !P4 ;  /* 0x12c00000ac097fae */ /* 0x000fe8000e1a1008 */
[----:B------:R-:W-:Y:S01]  /*e540*/  LDGSTS.E [R9+0x12d00], desc[UR8][R174.64], !P4 ;  /* 0x12d00000ae097fae */ /* 0x000fe2000e1a1008 */
[----:B------:R-:W1:Y:S01]  /*e550*/  LDC R22, c[0x0][0x3a0] ;  /* 0x0000e800ff167b82 */ /* 0x000e620000000800 */
[----:B------:R-:W-:-:S02]  /*e560*/  ISETP.GE.U32.AND P4, PT, R0, 0x7ffffed6, PT ;  /* 0x7ffffed60000780c */ /* 0x000fc40003f86070 */
[----:B------:R-:W-:Y:S01]  /*e570*/  LDGSTS.E [R9+0x13400], desc[UR8][R176.64], !P0 ;  /* 0x13400000b0097fae */ /* 0x000fe2000c1a1008 */
[----:B------:R-:W-:-:S03]  /*e580*/  VIADD R0, R21, 0xffffff4d ;  /* 0xffffff4d15007836 */ /* 0x000fc60000000000 */
[----:B------:R-:W-:Y:S01]  /*e590*/  LDGSTS.E [R9+0x13500], desc[UR8][R178.64], !P0 ;  /* 0x13500000b2097fae */ /* 0x000fe2000c1a1008 */
[----:B------:R-:W1:Y:S01]  /*e5a0*/  LDC R17, c[0x0][0x3a0] ;  /* 0x0000e800ff117b82 */ /* 0x000e620000000800 */
[----:B------:R-:W-:Y:S02]  /*e5b0*/  ISETP.GE.U32.AND P0, PT, R15, 0x7ffffed2, PT ;  /* 0x7ffffed20f00780c */ /* 0x000fe40003f06070 */
[----:B------:R-:W-:Y:S04]  /*e5c0*/  LDGSTS.E [R9+0x13c00], desc[UR8][R180.64], !P1 ;  /* 0x13c00000b4097fae */ /* 0x000fe8000c9a1008 */
[----:B------:R-:W-:Y:S01]  /*e5d0*/  LDGSTS.E [R9+0x13d00], desc[UR8][R182.64], !P1 ;  /* 0x13d00000b6097fae */ /* 0x000fe2000c9a1008 */
[----:B------:R-:W-:Y:S01]  /*e5e0*/  ISETP.GE.U32.AND P1, PT, R0, 0x7ffffece, PT ;  /* 0x7ffffece0000780c */ /* 0x000fe20003f26070 */
[----:B------:R-:W1:Y:S01]  /*e5f0*/  LDC R16, c[0x0][0x3a0] ;  /* 0x0000e800ff107b82 */ /* 0x000e620000000800 */
[----:B------:R-:W-:Y:S01]  /*e600*/  VIADD R0, R20, 0xffffff45 ;  /* 0xffffff4514007836 */ /* 0x000fe20000000000 */
[----:B------:R-:W-:Y:S01]  /*e610*/  LDGSTS.E [R9+0x14400], desc[UR8][R184.64], !P2 ;  /* 0x14400000b8097fae */ /* 0x000fe2000d1a1008 */
[----:B------:R-:W-:-:S03]  /*e620*/  IADD3 R15, PT, PT, R18, -0xb7, RZ ;  /* 0xffffff49120f7810 */ /* 0x000fc60007ffe0ff */
[----:B------:R-:W-:Y:S02]  /*e630*/  LDGSTS.E [R9+0x14500], desc[UR8][R186.64], !P2 ;  /* 0x14500000ba097fae */ /* 0x000fe4000d1a1008 */
[----:B------:R-:W2:Y:S02]  /*e640*/  LDC R18, c[0x0][0x3a0] ;  /* 0x0000e800ff127b82 */ /* 0x000ea40000000800 */
[----:B------:R-:W-:Y:S04]  /*e650*/  LDGSTS.E [R9+0x14c00], desc[UR8][R188.64], !P3 ;  /* 0x14c00000bc097fae */ /* 0x000fe8000d9a1008 */
[----:B------:R-:W-:Y:S01]  /*e660*/  LDGSTS.E [R9+0x14d00], desc[UR8][R190.64], !P3 ;  /* 0x14d00000be097fae */ /* 0x000fe2000d9a1008 */
[----:B------:R-:W-:Y:S01]  /*e670*/  ISETP.GE.U32.AND P3, PT, R0, 0x7ffffec6, PT ;  /* 0x7ffffec60000780c */ /* 0x000fe20003f66070 */
[----:B------:R-:W2:Y:S01]  /*e680*/  LDC R21, c[0x0][0x3a0] ;  /* 0x0000e800ff157b82 */ /* 0x000ea20000000800 */
[----:B------:R-:W-:Y:S01]  /*e690*/  IADD3 R0, PT, PT, R19, -0xc3, RZ ;  /* 0xffffff3d13007810 */ /* 0x000fe20007ffe0ff */
[----:B------:R-:W-:Y:S04]  /*e6a0*/  LDGSTS.E [R9+0x15400], desc[UR8][R30.64], !P4 ;  /* 0x154000001e097fae */ /* 0x000fe8000e1a1008 */
[----:B------:R2:W-:Y:S02]  /*e6b0*/  LDGSTS.E [R9+0x15500], desc[UR8][R28.64], !P4 ;  /* 0x155000001c097fae */ /* 0x0005e4000e1a1008 */
[----:B------:R-:W2:Y:S02]  /*e6c0*/  LDC R20, c[0x0][0x3a0] ;  /* 0x0000e800ff147b82 */ /* 0x000ea40000000800 */
[----:B------:R3:W-:Y:S04]  /*e6d0*/  LDGSTS.E [R9+0x15c00], desc[UR8][R26.64], !P0 ;  /* 0x15c000001a097fae */ /* 0x0007e8000c1a1008 */
[----:B------:R1:W-:Y:S01]  /*e6e0*/  LDGSTS.E [R9+0x15d00], desc[UR8][R24.64], !P0 ;  /* 0x15d0000018097fae */ /* 0x0003e2000c1a1008 */
[----:B------:R-:W-:Y:S01]  /*e6f0*/  ISETP.GE.U32.AND P0, PT, R0, 0x7ffffebe, PT ;  /* 0x7ffffebe0000780c */ /* 0x000fe20003f06070 */
[----:B-1----:R-:W-:Y:S01]  /*e700*/  VIADD R0, R22, 0xffffff35 ;  /* 0xffffff3516007836 */ /* 0x002fe20000000000 */
[----:B------:R-:W-:Y:S01]  /*e710*/  ISETP.GE.U32.AND P2, PT, R15, 0x7ffffeca, PT ;  /* 0x7ffffeca0f00780c */ /* 0x000fe20003f46070 */
[----:B------:R-:W-:-:S02]  /*e720*/  VIADD R15, R17, 0xffffff41 ;  /* 0xffffff41110f7836 */ /* 0x000fc40000000000 */
[----:B------:R-:W1:Y:S03]  /*e730*/  LDC R17, c[0x0][0x3a0] ;  /* 0x0000e800ff117b82 */ /* 0x000e660000000800 */
[----:B------:R-:W-:Y:S01]  /*e740*/  ISETP.GE.U32.AND P4, PT, R15, 0x7ffffec2, PT ;  /* 0x7ffffec20f00780c */ /* 0x000fe20003f86070 */
[----:B------:R-:W-:-:S04]  /*e750*/  VIADD R15, R16, 0xffffff39 ;  /* 0xffffff39100f7836 */ /* 0x000fc80000000000 */
[----:B------:R-:W1:Y:S01]  /*e760*/  LDC R16, c[0x0][0x3a0] ;  /* 0x0000e800ff107b82 */ /* 0x000e620000000800 */
[----:B--2---:R-:W-:-:S04]  /*e770*/  IMAD.WIDE R28, R248, 0x4, R146 ;  /* 0x00000004f81c7825 */ /* 0x004fc800078e0292 */
[C---:B---3--:R-:W-:Y:S01]  /*e780*/  IMAD.WIDE R26, R248.reuse, 0x4, R116 ;  /* 0x00000004f81a7825 */ /* 0x048fe200078e0274 */
[----:B------:R4:W-:Y:S04]  /*e790*/  STL.64 [R1+0x70], R28 ;  /* 0x0000701c01007387 */ /* 0x0009e80000100a00 */
[----:B------:R-:W-:Y:S04]  /*e7a0*/  STL.64 [R1+0x78], R26 ;  /* 0x0000781a01007387 */ /* 0x000fe80000100a00 */
[----:B------:R-:W2:Y:S04]  /*e7b0*/  LDL.LU.64 R146, [R1+0x1f8] ;  /* 0x0001f80001927983 */ /* 0x000ea80000300a00 */
[----:B------:R-:W3:Y:S01]  /*e7c0*/  LDL.LU.64 R116, [R1+0x1f0] ;  /* 0x0001f00001747983 */ /* 0x000ee20000300a00 */
[----:B------:R-:W-:-:S03]  /*e7d0*/  IMAD.WIDE R24, R248, 0x4, R120 ;  /* 0x00000004f8187825 */ /* 0x000fc600078e0278 */
[----:B------:R4:W-:Y:S04]  /*e7e0*/  LDGSTS.E [R9+0x16400], desc[UR8][R28.64], !P1 ;  /* 0x164000001c097fae */ /* 0x0009e8000c9a1008 */
[----:B------:R-:W-:Y:S01]  /*e7f0*/  STL.64 [R1+0x80], R24 ;  /* 0x0000801801007387 */ /* 0x000fe20000100a00 */
[----:B------:R-:W-:-:S03]  /*e800*/  IMAD.WIDE R22, R248, 0x4, R138 ;  /* 0x00000004f8167825 */ /* 0x000fc600078e028a */
[----:B------:R-:W-:Y:S04]  /*e810*/  LDGSTS.E [R9+0x16500], desc[UR8][R26.64], !P1 ;  /* 0x165000001a097fae */ /* 0x000fe8000c9a1008 */
[----:B------:R1:W-:Y:S04]  /*e820*/  STL.64 [R1+0x88], R22 ;  /* 0x0000881601007387 */ /* 0x0003e80000100a00 */
[----:B------:R-:W3:Y:S04]  /*e830*/  LDL.LU.64 R120, [R1+0x1e8] ;  /* 0x0001e80001787983 */ /* 0x000ee80000300a00 */
[----:B------:R-:W3:Y:S01]  /*e840*/  LDL.LU.64 R138, [R1+0x1e0] ;  /* 0x0001e000018a7983 */ /* 0x000ee20000300a00 */
[----:B------:R-:W-:-:S02]  /*e850*/  ISETP.GE.U32.AND P1, PT, R15, 0x7ffffeba, PT ;  /* 0x7ffffeba0f00780c */ /* 0x000fc40003f26070 */
[----:B------:R-:W-:Y:S01]  /*e860*/  IADD3 R15, PT, PT, R18, -0xcf, RZ ;  /* 0xffffff31120f7810 */ /* 0x000fe20007ffe0ff */
[----:B------:R-:W-:Y:S04]  /*e870*/  LDGSTS.E [R9+0x16c00], desc[UR8][R24.64], !P2 ;  /* 0x16c0000018097fae */ /* 0x000fe8000d1a1008 */
[----:B------:R1:W-:Y:S01]  /*e880*/  LDGSTS.E [R9+0x16d00], desc[UR8][R22.64], !P2 ;  /* 0x16d0000016097fae */ /* 0x0003e2000d1a1008 */
[C---:B----4-:R-:W-:Y:S01]  /*e890*/  IMAD.WIDE R28, R248.reuse, 0x4, R126 ;  /* 0x00000004f81c7825 */ /* 0x050fe200078e027e */
[----:B-1----:R-:W1:Y:S03]  /*e8a0*/  LDC R23, c[0x0][0x3a0] ;  /* 0x0000e800ff177b82 */ /* 0x002e660000000800 */
[C---:B------:R-:W-:Y:S01]  /*e8b0*/  IMAD.WIDE R26, R248.reuse, 0x4, R118 ;  /* 0x00000004f81a7825 */ /* 0x040fe200078e0276 */
[----:B------:R-:W-:Y:S04]  /*e8c0*/  STL.64 [R1+0xa0], R28 ;  /* 0x0000a01c01007387 */ /* 0x000fe80000100a00 */
[----:B------:R-:W4:Y:S01]  /*e8d0*/  LDC R22, c[0x0][0x3a0] ;  /* 0x0000e800ff167b82 */ /* 0x000f220000000800 */
[----:B------:R-:W-:Y:S04]  /*e8e0*/  STL.64 [R1+0xa8], R26 ;  /* 0x0000a81a01007387 */ /* 0x000fe80000100a00 */
[----:B------:R-:W4:Y:S04]  /*e8f0*/  LDL.LU.64 R126, [R1+0x1d8] ;  /* 0x0001d800017e7983 */ /* 0x000f280000300a00 */
[----:B------:R-:W4:Y:S01]  /*e900*/  LDL.LU.64 R118, [R1+0x1d0] ;  /* 0x0001d00001767983 */ /* 0x000f220000300a00 */
[----:B------:R-:W-:-:S04]  /*e910*/  IMAD.WIDE R24, R248, 0x4, R114 ;  /* 0x00000004f8187825 */ /* 0x000fc800078e0272 */
[----:B------:R-:W-:Y:S01]  /*e920*/  IMAD.WIDE R18, R248, 0x4, R130 ;  /* 0x00000004f8127825 */ /* 0x000fe200078e0282 */
[----:B------:R-:W-:Y:S04]  /*e930*/  STL.64 [R1+0xb0], R24 ;  /* 0x0000b01801007387 */ /* 0x000fe80000100a00 */
[----:B------:R1:W-:Y:S04]  /*e940*/  STL.64 [R1+0xb8], R18 ;  /* 0x0000b81201007387 */ /* 0x0003e80000100a00 */
[----:B------:R-:W4:Y:S04]  /*e950*/  LDL.LU.64 R114, [R1+0x1c8] ;  /* 0x0001c80001727983 */ /* 0x000f280000300a00 */
[----:B------:R-:W4:Y:S01]  /*e960*/  LDL.LU.64 R130, [R1+0x1c0] ;  /* 0x0001c00001827983 */ /* 0x000f220000300a00 */
[----:B------:R-:W-:Y:S01]  /*e970*/  ISETP.GE.U32.AND P2, PT, R0, 0x7ffffeb6, PT ;  /* 0x7ffffeb60000780c */ /* 0x000fe20003f46070 */
[----:B------:R-:W-:-:S02]  /*e980*/  VIADD R0, R21, 0xffffff2d ;  /* 0xffffff2d15007836 */ /* 0x000fc40000000000 */
[----:B------:R-:W-:Y:S04]  /*e990*/  LDGSTS.E [R9+0x17400], desc[UR8][R28.64], !P3 ;  /* 0x174000001c097fae */ /* 0x000fe8000d9a1008 */
[----:B------:R-:W-:Y:S04]  /*e9a0*/  LDGSTS.E [R9+0x17500], desc[UR8][R26.64], !P3 ;  /* 0x175000001a097fae */ /* 0x000fe8000d9a1008 */
[----:B------:R-:W-:Y:S04]  /*e9b0*/  LDGSTS.E [R9+0x17c00], desc[UR8][R24.64], !P4 ;  /* 0x17c0000018097fae */ /* 0x000fe8000e1a1008 */
[----:B------:R1:W-:Y:S01]  /*e9c0*/  LDGSTS.E [R9+0x17d00], desc[UR8][R18.64], !P4 ;  /* 0x17d0000012097fae */ /* 0x0003e2000e1a1008 */
[----:B------:R-:W-:-:S02]  /*e9d0*/  ISETP.GE.U32.AND P4, PT, R0, 0x7ffffeae, PT ;  /* 0x7ffffeae0000780c */ /* 0x000fc40003f86070 */
[----:B------:R-:W-:Y:S02]  /*e9e0*/  IADD3 R0, PT, PT, R20, -0xdb, RZ ;  /* 0xffffff2514007810 */ /* 0x000fe40007ffe0ff */
[----:B------:R-:W-:Y:S01]  /*e9f0*/  ISETP.GE.U32.AND P3, PT, R15, 0x7ffffeb2, PT ;  /* 0x7ffffeb20f00780c */ /* 0x000fe20003f66070 */
[----:B------:R-:W-:Y:S01]  /*ea00*/  VIADD R15, R17, 0xffffff29 ;  /* 0xffffff29110f7836 */ /* 0x000fe20000000000 */
[----:B-1----:R-:W1:Y:S08]  /*ea10*/  LDC R19, c[0x0][0x3a0] ;  /* 0x0000e800ff137b82 */ /* 0x002e700000000800 */
[----:B------:R-:W1:Y:S01]  /*ea20*/  LDC R18, c[0x0][0x3a0] ;  /* 0x0000e800ff127b82 */ /* 0x000e620000000800 */
[----:B--2---:R-:W-:-:S04]  /*ea30*/  IMAD.WIDE R28, R248, 0x4, R146 ;  /* 0x00000004f81c7825 */ /* 0x004fc800078e0292 */
[C---:B---3--:R-:W-:Y:S01]  /*ea40*/  IMAD.WIDE R26, R248.reuse, 0x4, R116 ;  /* 0x00000004f81a7825 */ /* 0x048fe200078e0274 */
[----:B------:R4:W-:Y:S04]  /*ea50*/  STL.64 [R1+0xc0], R28 ;  /* 0x0000c01c01007387 */ /* 0x0009e80000100a00 */
[----:B------:R-:W-:Y:S04]  /*ea60*/  STL.64 [R1+0xc8], R26 ;  /* 0x0000c81a01007387 */ /* 0x000fe80000100a00 */
[----:B------:R-:W2:Y:S04]  /*ea70*/  LDL.LU.64 R146, [R1+0x1b8] ;  /* 0x0001b80001927983 */ /* 0x000ea80000300a00 */
[----:B------:R-:W3:Y:S04]  /*ea80*/  LDL.LU.64 R116, [R1+0x1b0] ;  /* 0x0001b00001747983 */ /* 0x000ee80000300a00 */
[----:B------:R4:W-:Y:S04]  /*ea90*/  LDGSTS.E [R9+0x18400], desc[UR8][R28.64], !P0 ;  /* 0x184000001c097fae */ /* 0x0009e8000c1a1008 */
[----:B------:R-:W-:Y:S01]  /*eaa0*/  LDGSTS.E [R9+0x18500], desc[UR8][R26.64], !P0 ;  /* 0x185000001a097fae */ /* 0x000fe2000c1a1008 */
[----:B------:R-:W-:-:S04]  /*eab0*/  IMAD.WIDE R24, R248, 0x4, R120 ;  /* 0x00000004f8187825 */ /* 0x000fc800078e0278 */
[----:B------:R-:W-:Y:S01]  /*eac0*/  IMAD.WIDE R20, R248, 0x4, R138 ;  /* 0x00000004f8147825 */ /* 0x000fe200078e028a */
[----:B------:R-:W-:Y:S04]  /*ead0*/  STL.64 [R1+0xe0], R24 ;  /* 0x0000e01801007387 */ /* 0x000fe80000100a00 */
[----:B------:R1:W-:Y:S04]  /*eae0*/  STL.64 [R1+0xe8], R20 ;  /* 0x0000e81401007387 */ /* 0x0003e80000100a00 */
[----:B------:R-:W3:Y:S04]  /*eaf0*/  LDL.LU.64 R120, [R1+0x1a8] ;  /* 0x0001a80001787983 */ /* 0x000ee80000300a00 */
[----:B------:R-:W3:Y:S01]  /*eb00*/  LDL.LU.64 R138, [R1+0x1a0] ;  /* 0x0001a000018a7983 */ /* 0x000ee20000300a00 */
[----:B------:R-:W-:Y:S01]  /*eb10*/  ISETP.GE.U32.AND P0, PT, R15, 0x7ffffeaa, PT ;  /* 0x7ffffeaa0f00780c */ /* 0x000fe20003f06070 */
[----:B------:R-:W-:-:S02]  /*eb20*/  VIADD R15, R16, 0xffffff21 ;  /* 0xffffff21100f7836 */ /* 0x000fc40000000000 */
[----:B------:R-:W-:Y:S04]  /*eb30*/  LDGSTS.E [R9+0x18c00], desc[UR8][R24.64], !P1 ;  /* 0x18c0000018097fae */ /* 0x000fe8000c9a1008 */
[----:B------:R1:W-:Y:S01]  /*eb40*/  LDGSTS.E [R9+0x18d00], desc[UR8][R20.64], !P1 ;  /* 0x18d0000014097fae */ /* 0x0003e2000c9a1008 */
[C---:B----4-:R-:W-:Y:S01]  /*eb50*/  IMAD.WIDE R28, R248.reuse, 0x4, R126 ;  /* 0x00000004f81c7825 */ /* 0x050fe200078e027e */
[----:B-1----:R-:W1:Y:S03]  /*eb60*/  LDC R21, c[0x0][0x3a0] ;  /* 0x0000e800ff157b82 */ /* 0x002e660000000800 */
[C---:B------:R-:W-:Y:S01]  /*eb70*/  IMAD.WIDE R26, R248.reuse, 0x4, R118 ;  /* 0x00000004f81a7825 */ /* 0x040fe200078e0276 */
[----:B------:R-:W-:Y:S04]  /*eb80*/  STL.64 [R1+0xf0], R28 ;  /* 0x0000f01c01007387 */ /* 0x000fe80000100a00 */
[----:B------:R-:W-:Y:S01]  /*eb90*/  STL.64 [R1+0xf8], R26 ;  /* 0x0000f81a01007387 */ /* 0x000fe20000100a00 */
[----:B------:R-:W4:Y:S03]  /*eba0*/  LDC R20, c[0x0][0x3a0] ;  /* 0x0000e800ff147b82 */ /* 0x000f260000000800 */
        /* <DEDUP_REMOVED lines=14> */
[----:B------:R-:W-:Y:S01]  /*ec90*/  ISETP.GE.U32.AND P3, PT, R0, 0x7ffffe9e, PT ;  /* 0x7ffffe9e0000780c */ /* 0x000fe20003f66070 */
[----:B------:R-:W-:Y:S01]  /*eca0*/  VIADD R0, R22, 0xffffff15 ;  /* 0xffffff1516007836 */ /* 0x000fe20000000000 */
[----:B------:R-:W-:-:S02]  /*ecb0*/  ISETP.GE.U32.AND P2, PT, R15, 0x7ffffea2, PT ;  /* 0x7ffffea20f00780c */ /* 0x000fc40003f46070 */
[----:B------:R-:W-:Y:S01]  /*ecc0*/  IADD3 R15, PT, PT, R19, -0xe7, RZ ;  /* 0xffffff19130f7810 */ /* 0x000fe20007ffe0ff */
        /* <DEDUP_REMOVED lines=23> */
[----:B------:R3:W-:Y:S04]  /*ee40*/  STL.64 [R1+0x1e0], R28 ;  /* 0x0001e01c01007387 */ /* 0x0007e80000100a00 */
[----:B------:R4:W-:Y:S04]  /*ee50*/  STL.64 [R1+0x1e8], R26 ;  /* 0x0001e81a01007387 */ /* 0x0009e80000100a00 */
[----:B------:R-:W3:Y:S04]  /*ee60*/  LDL.LU.64 R126, [R1+0x158] ;  /* 0x00015800017e7983 */ /* 0x000ee80000300a00 */
[----:B------:R-:W3:Y:S01]  /*ee70*/  LDL.LU.64 R118, [R1+0x150] ;  /* 0x0001500001767983 */ /* 0x000ee20000300a00 */
[----:B------:R-:W-:-:S03]  /*ee80*/  IMAD.WIDE R24, R248, 0x4, R114 ;  /* 0x00000004f8187825 */ /* 0x000fc600078e0272 */
[----:B------:R3:W-:Y:S01]  /*ee90*/  LDGSTS.E [R9+0x1b400], desc[UR8][R28.64], !P1 ;  /* 0x1b4000001c097fae */ /* 0x0007e2000c9a1008 */
[----:B------:R-:W-:-:S03]  /*eea0*/  IMAD.WIDE R18, R248, 0x4, R130 ;  /* 0x00000004f8127825 */ /* 0x000fc600078e0282 */
[----:B------:R-:W-:Y:S04]  /*eeb0*/  STL.64 [R1+0x200], R24 ;  /* 0x0002001801007387 */ /* 0x000fe80000100a00 */
[----:B------:R1:W-:Y:S04]  /*eec0*/  STL.64 [R1+0x208], R18 ;  /* 0x0002081201007387 */ /* 0x0003e80000100a00 */
[----:B------:R-:W3:Y:S04]  /*eed0*/  LDL.LU.64 R114, [R1+0x148] ;  /* 0x0001480001727983 */ /* 0x000ee80000300a00 */
[----:B------:R-:W3:Y:S04]  /*eee0*/  LDL.LU.64 R130, [R1+0x140] ;  /* 0x0001400001827983 */ /* 0x000ee80000300a00 */
[----:B------:R4:W-:Y:S04]  /*eef0*/  LDGSTS.E [R9+0x1b500], desc[UR8][R26.64], !P1 ;  /* 0x1b5000001a097fae */ /* 0x0009e8000c9a1008 */
[----:B------:R-:W-:Y:S01]  /*ef00*/  LDGSTS.E [R9+0x1bc00], desc[UR8][R24.64], !P2 ;  /* 0x1bc0000018097fae */ /* 0x000fe2000d1a1008 */
[----:B------:R-:W-:-:S02]  /*ef10*/  ISETP.GE.U32.AND P0, PT, R0, 0x7ffffe96, PT ;  /* 0x7ffffe960000780c */ /* 0x000fc40003f06070 */
[----:B------:R-:W-:Y:S01]  /*ef20*/  IADD3 R0, PT, PT, R21, -0xf3, RZ ;  /* 0xffffff0d15007810 */ /* 0x000fe20007ffe0ff */
[----:B------:R1:W-:Y:S01]  /*ef30*/  LDGSTS.E [R9+0x1bd00], desc[UR8][R18.64], !P2 ;  /* 0x1bd0000012097fae */ /* 0x0003e2000d1a1008 */
[----:B------:R-:W1:Y:S02]  /*ef40*/  LDC R21, c[0x0][0x3a0] ;  /* 0x0000e800ff157b82 */ /* 0x000e640000000800 */
[----:B------:R-:W-:Y:S01]  /*ef50*/  ISETP.GE.U32.AND P2, PT, R0, 0x7ffffe8e, PT ;  /* 0x7ffffe8e0000780c */ /* 0x000fe20003f46070 */
[----:B------:R-:W-:Y:S02]  /*ef60*/  VIADD R0, R20, 0xffffff05 ;  /* 0xffffff0514007836 */ /* 0x000fe40000000000 */
[----:B--2---:R-:W-:-:S04]  /*ef70*/  IMAD.WIDE R30, R248, 0x4, R146 ;  /* 0x00000004f81e7825 */ /* 0x004fc800078e0292 */
[C---:B---3--:R-:W-:Y:S01]  /*ef80*/  IMAD.WIDE R28, R248.reuse, 0x4, R116 ;  /* 0x00000004f81c7825 */ /* 0x048fe200078e0274 */
[----:B------:R-:W-:Y:S03]  /*ef90*/  STL.64 [R1+0x240], R30 ;  /* 0x0002401e01007387 */ /* 0x000fe60000100a00 */
[C---:B----4-:R-:W-:Y:S01]  /*efa0*/  IMAD.WIDE R26, R248.reuse, 0x4, R120 ;  /* 0x00000004f81a7825 */ /* 0x050fe200078e0278 */
[----:B------:R2:W-:Y:S01]  /*efb0*/  STL.64 [R1+0x248], R28 ;  /* 0x0002481c01007387 */ /* 0x0005e20000100a00 */
[----:B------:R-:W-:Y:S01]  /*efc0*/  ISETP.GE.U32.AND P1, PT, R15, 0x7ffffe92, PT ;  /* 0x7ffffe920f00780c */ /* 0x000fe20003f26070 */
[----:B-1----:R-:W1:Y:S01]  /*efd0*/  LDC R18, c[0x0][0x3a0] ;  /* 0x0000e800ff127b82 */ /* 0x002e620000000800 */
[C---:B------:R-:W-:Y:S01]  /*efe0*/  IMAD.WIDE R24, R248.reuse, 0x4, R138 ;  /* 0x00000004f8187825 */ /* 0x040fe200078e028a */
[----:B------:R-:W3:Y:S04]  /*eff0*/  LDL.LU.64 R146, [R1+0x138] ;  /* 0x0001380001927983 */ /* 0x000ee80000300a00 */
[----:B------:R-:W4:Y:S02]  /*f000*/  LDL.LU.64 R116, [R1+0x130] ;  /* 0x0001300001747983 */ /* 0x000f240000300a00 */
[----:B------:R-:W1:Y:S02]  /*f010*/  LDC R19, c[0x0][0x3a0] ;  /* 0x0000e800ff137b82 */ /* 0x000e640000000800 */
[----:B------:R2:W-:Y:S04]  /*f020*/  STL.64 [R1+0x650], R26 ;  /* 0x0006501a01007387 */ /* 0x0005e80000100a00 */
[----:B------:R1:W-:Y:S04]  /*f030*/  STL.64 [R1+0x658], R24 ;  /* 0x0006581801007387 */ /* 0x0003e80000100a00 */
[----:B------:R-:W4:Y:S04]  /*f040*/  LDL.LU.64 R120, [R1+0x128] ;  /* 0x0001280001787983 */ /* 0x000f280000300a00 */
[----:B------:R-:W4:Y:S04]  /*f050*/  LDL.LU.64 R138, [R1+0x120] ;  /* 0x00012000018a7983 */ /* 0x000f280000300a00 */
[----:B------:R-:W-:Y:S04]  /*f060*/  LDGSTS.E [R9+0x1c400], desc[UR8][R30.64], !P3 ;  /* 0x1c4000001e097fae */ /* 0x000fe8000d9a1008 */
[----:B------:R2:W-:Y:S04]  /*f070*/  LDGSTS.E [R9+0x1c500], desc[UR8][R28.64], !P3 ;  /* 0x1c5000001c097fae */ /* 0x0005e8000d9a1008 */
[----:B------:R2:W-:Y:S04]  /*f080*/  LDGSTS.E [R9+0x1cc00], desc[UR8][R26.64], !P4 ;  /* 0x1cc000001a097fae */ /* 0x0005e8000e1a1008 */
[----:B------:R1:W-:Y:S01]  /*f090*/  LDGSTS.E [R9+0x1cd00], desc[UR8][R24.64], !P4 ;  /* 0x1cd0000018097fae */ /* 0x0003e2000e1a1008 */
[----:B--2---:R-:W-:-:S04]  /*f0a0*/  IMAD.WIDE R28, R248, 0x4, R126 ;  /* 0x00000004f81c7825 */ /* 0x004fc800078e027e */
[----:B------:R-:W-:Y:S01]  /*f0b0*/  IMAD.WIDE R26, R248, 0x4, R118 ;  /* 0x00000004f81a7825 */ /* 0x000fe200078e0276 */
[----:B------:R-:W-:Y:S01]  /*f0c0*/  STL.64 [R1+0x680], R28 ;  /* 0x0006801c01007387 */ /* 0x000fe20000100a00 */
[----:B------:R-:W-:Y:S02]  /*f0d0*/  ISETP.GE.U32.AND P4, PT, R0, 0x7ffffe86, PT ;  /* 0x7ffffe860000780c */ /* 0x000fe40003f86070 */
[----:B------:R-:W-:Y:S01]  /*f0e0*/  VIADD R0, R22, 0xffffff7c ;  /* 0xffffff7c16007836 */ /* 0x000fe20000000000 */
[----:B------:R-:W-:Y:S01]  /*f0f0*/  STL.64 [R1+0x688], R26 ;  /* 0x0006881a01007387 */ /* 0x000fe20000100a00 */
[----:B-1----:R-:W-:-:S03]  /*f100*/  IMAD.WIDE R24, R248, 0x4, R114 ;  /* 0x00000004f8187825 */ /* 0x002fc600078e0272 */
[----:B------:R-:W2:Y:S01]  /*f110*/  LDL.LU.64 R126, [R1+0x118] ;  /* 0x00011800017e7983 */ /* 0x000ea20000300a00 */
[----:B------:R-:W-:-:S03]  /*f120*/  IMAD.WIDE R22, R248, 0x4, R130 ;  /* 0x00000004f8167825 */ /* 0x000fc600078e0282 */
[----:B------:R-:W2:Y:S04]  /*f130*/  LDL.LU.64 R118, [R1+0x110] ;  /* 0x0001100001767983 */ /* 0x000ea80000300a00 */
[----:B------:R-:W-:Y:S04]  /*f140*/  STL.64 [R1+0x6b0], R24 ;  /* 0x0006b01801007387 */ /* 0x000fe80000100a00 */
[----:B------:R1:W-:Y:S04]  /*f150*/  STL.64 [R1+0x6b8], R22 ;  /* 0x0006b81601007387 */ /* 0x0003e80000100a00 */
[----:B------:R-:W2:Y:S04]  /*f160*/  LDL.LU.64 R114, [R1+0x108] ;  /* 0x0001080001727983 */ /* 0x000ea80000300a00 */
[----:B------:R-:W2:Y:S04]  /*f170*/  LDL.LU.64 R130, [R1+0x100] ;  /* 0x0001000001827983 */ /* 0x000ea80000300a00 */
[----:B------:R-:W-:Y:S04]  /*f180*/  LDGSTS.E [R9+0x1d400], desc[UR8][R28.64], !P0 ;  /* 0x1d4000001c097fae */ /* 0x000fe8000c1a1008 */
[----:B------:R-:W-:Y:S01]  /*f190*/  LDGSTS.E [R9+0x1d500], desc[UR8][R26.64], !P0 ;  /* 0x1d5000001a097fae */ /* 0x000fe2000c1a1008 */
[----:B------:R-:W-:-:S02]  /*f1a0*/  VIADD R15, R17, 0xffffff09 ;  /* 0xffffff09110f7836 */ /* 0x000fc40000000000 */
[----:B------:R-:W2:Y:S01]  /*f1b0*/  LDC R17, c[0x0][0x3a0] ;  /* 0x0000e800ff117b82 */ /* 0x000ea20000000800 */
[----:B------:R-:W-:Y:S04]  /*f1c0*/  LDGSTS.E [R9+0x1dc00], desc[UR8][R24.64], !P1 ;  /* 0x1dc0000018097fae */ /* 0x000fe8000c9a1008 */
[----:B------:R1:W-:Y:S01]  /*f1d0*/  LDGSTS.E [R9+0x1dd00], desc[UR8][R22.64], !P1 ;  /* 0x1dd0000016097fae */ /* 0x0003e2000c9a1008 */
[----:B------:R-:W-:Y:S02]  /*f1e0*/  ISETP.GE.U32.AND P1, PT, R0, 0x7ffffefd, PT ;  /* 0x7ffffefd0000780c */ /* 0x000fe40003f26070 */
[----:B------:R-:W-:Y:S02]  /*f1f0*/  IADD3 R0, PT, PT, R21, -0x8c, RZ ;  /* 0xffffff7415007810 */ /* 0x000fe40007ffe0ff */
[----:B------:R-:W-:Y:S01]  /*f200*/  ISETP.GE.U32.AND P3, PT, R15, 0x7ffffe8a, PT ;  /* 0x7ffffe8a0f00780c */ /* 0x000fe20003f66070 */
[----:B-1----:R-:W1:Y:S01]  /*f210*/  LDC R22, c[0x0][0x3a0] ;  /* 0x0000e800ff167b82 */ /* 0x002e620000000800 */
[----:B---3--:R-:W-:-:S04]  /*f220*/  IMAD.WIDE R28, R248, 0x4, R146 ;  /* 0x00000004f81c7825 */ /* 0x008fc800078e0292 */
[C---:B----4-:R-:W-:Y:S01]  /*f230*/  IMAD.WIDE R26, R248.reuse, 0x4, R116 ;  /* 0x00000004f81a7825 */ /* 0x050fe200078e0274 */
[----:B------:R3:W-:Y:S04]  /*f240*/  STL.64 [R1+0x6e0], R28 ;  /* 0x0006e01c01007387 */ /* 0x0007e80000100a00 */
[----:B------:R-:W-:Y:S04]  /*f250*/  STL.64 [R1+0x6e8], R26 ;  /* 0x0006e81a01007387 */ /* 0x000fe80000100a00 */
[----:B------:R-:W4:Y:S01]  /*f260*/  LDL.LU.64 R146, [R1+0x260] ;  /* 0x0002600001927983 */ /* 0x000f220000300a00 */
[----:B------:R-:W-:-:S03]  /*f270*/  IMAD.WIDE R24, R248, 0x4, R120 ;  /* 0x00000004f8187825 */ /* 0x000fc600078e0278 */
[----:B------:R-:W4:Y:S01]  /*f280*/  LDL.LU.64 R116, [R1+0x268] ;  /* 0x0002680001747983 */ /* 0x000f220000300a00 */
[----:B------:R-:W-:-:S03]  /*f290*/  IMAD.WIDE R20, R248, 0x4, R138 ;  /* 0x00000004f8147825 */ /* 0x000fc600078e028a */
[----:B------:R-:W-:Y:S04]  /*f2a0*/  STL.64 [R1+0x710], R24 ;  /* 0x0007101801007387 */ /* 0x000fe80000100a00 */
[----:B------:R1:W-:Y:S04]  /*f2b0*/  STL.64 [R1+0x718], R20 ;  /* 0x0007181401007387 */ /* 0x0003e80000100a00 */
[----:B------:R-:W4:Y:S04]  /*f2c0*/  LDL.LU.64 R120, [R1+0x270] ;  /* 0x0002700001787983 */ /* 0x000f280000300a00 */
[----:B------:R-:W4:Y:S04]  /*f2d0*/  LDL.LU.64 R138, [R1+0x278] ;  /* 0x00027800018a7983 */ /* 0x000f280000300a00 */
[----:B------:R3:W-:Y:S04]  /*f2e0*/  LDGSTS.E [R9+0x1e400], desc[UR8][R28.64], !P2 ;  /* 0x1e4000001c097fae */ /* 0x0007e8000d1a1008 */
[----:B------:R-:W-:Y:S04]  /*f2f0*/  LDGSTS.E [R9+0x1e500], desc[UR8][R26.64], !P2 ;  /* 0x1e5000001a097fae */ /* 0x000fe8000d1a1008 */
[----:B------:R-:W-:Y:S01]  /*f300*/  LDGSTS.E [R9+0x1ec00], desc[UR8][R24.64], !P3 ;  /* 0x1ec0000018097fae */ /* 0x000fe2000d9a1008 */
[----:B--2---:R-:W-:Y:S01]  /*f310*/  IMAD.WIDE R30, R248, 0x4, R126 ;  /* 0x00000004f81e7825 */ /* 0x004fe200078e027e */
[----:B------:R-:W-:-:S02]  /*f320*/  IADD3 R15, PT, PT, R16, -0xff, RZ ;  /* 0xffffff01100f7810 */ /* 0x000fc40007ffe0ff */
[----:B------:R1:W-:Y:S01]  /*f330*/  LDGSTS.E [R9+0x1ed00], desc[UR8][R20.64], !P3 ;  /* 0x1ed0000014097fae */ /* 0x0003e2000d9a1008 */
[----:B------:R-:W2:Y:S01]  /*f340*/  LDC R16, c[0x0][0x3a0] ;  /* 0x0000e800ff107b82 */ /* 0x000ea20000000800 */
[C---:B---3--:R-:W-:Y:S02]  /*f350*/  IMAD.WIDE R28, R248.reuse, 0x4, R118 ;  /* 0x00000004f81c7825 */ /* 0x048fe400078e0276 */
[----:B------:R-:W-:Y:S04]  /*f360*/  STL.64 [R1+0x740], R30 ;  /* 0x0007401e01007387 */ /* 0x000fe80000100a00 */
[----:B------:R3:W-:Y:S04]  /*f370*/  STL.64 [R1+0x748], R28 ;  /* 0x0007481c01007387 */ /* 0x0007e80000100a00 */
[----:B------:R-:W2:Y:S01]  /*f380*/  LDL.LU.64 R126, [R1+0x280] ;  /* 0x00028000017e7983 */ /* 0x000ea20000300a00 */
[----:B-1----:R-:W1:Y:S01]  /*f390*/  LDC R20, c[0x0][0x3a0] ;  /* 0x0000e800ff147b82 */ /* 0x002e620000000800 */
[----:B------:R-:W-:-:S02]  /*f3a0*/  IMAD.WIDE R26, R248, 0x4, R114 ;  /* 0x00000004f81a7825 */ /* 0x000fc400078e0272 */
[----:B------:R-:W3:Y:S02]  /*f3b0*/  LDL.LU.64 R118, [R1+0x288] ;  /* 0x0002880001767983 */ /* 0x000ee40000300a00 */
[C---:B------:R-:W-:Y:S02]  /*f3c0*/  IMAD.WIDE R24, R248.reuse, 0x4, R130 ;  /* 0x00000004f8187825 */ /* 0x040fe400078e0282 */
[----:B------:R1:W-:Y:S02]  /*f3d0*/  STL.64 [R1+0x770], R26 ;  /* 0x0007701a01007387 */ /* 0x0003e40000100a00 */
[C---:B----4-:R-:W-:Y:S02]  /*f3e0*/  IMAD.WIDE R192, R248.reuse, 0x4, R146 ;  /* 0x00000004f8c07825 */ /* 0x050fe400078e0292 */
[----:B------:R-:W-:Y:S02]  /*f3f0*/  STL.64 [R1+0x778], R24 ;  /* 0x0007781801007387 */ /* 0x000fe40000100a00 */
[----:B------:R-:W-:-:S02]  /*f400*/  IMAD.WIDE R194, R248, 0x4, R116 ;  /* 0x00000004f8c27825 */ /* 0x000fc400078e0274 */
[----:B------:R-:W4:Y:S02]  /*f410*/  LDL.LU.64 R114, [R1+0x298] ;  /* 0x0002980001727983 */ /* 0x000f240000300a00 */
[C---:B------:R-:W-:Y:S02]  /*f420*/  IMAD.WIDE R196, R248.reuse, 0x4, R120 ;  /* 0x00000004f8c47825 */ /* 0x040fe400078e0278 */
[----:B------:R-:W4:Y:S02]  /*f430*/  LDL.LU.64 R130, [R1+0x2a0] ;  /* 0x0002a00001827983 */ /* 0x000f240000300a00 */
[----:B------:R-:W-:Y:S02]  /*f440*/  IMAD.WIDE R198, R248, 0x4, R138 ;  /* 0x00000004f8c67825 */ /* 0x000fe400078e028a */
[----:B------:R-:W4:Y:S01]  /*f450*/  LDL.LU.64 R146, [R1+0x2a8] ;  /* 0x0002a80001927983 */ /* 0x000f220000300a00 */
[----:B------:R-:W-:Y:S01]  /*f460*/  ISETP.GE.U32.AND P0, PT, R15, 0x7ffffe82, PT ;  /* 0x7ffffe820f00780c */ /* 0x000fe20003f06070 */
[----:B------:R-:W1:Y:S02]  /*f470*/  LDC R21, c[0x0][0x3a0] ;  /* 0x0000e800ff157b82 */ /* 0x000e640000000800 */
[----:B------:R-:W4:Y:S04]  /*f480*/  LDL.LU.64 R116, [R1+0x2b0] ;  /* 0x0002b00001747983 */ /* 0x000f280000300a00 */
[----:B------:R-:W4:Y:S04]  /*f490*/  LDL.LU.64 R120, [R1+0x2b8] ;  /* 0x0002b80001787983 */ /* 0x000f280000300a00 */
[----:B------:R-:W4:Y:S01]  /*f4a0*/  LDL.LU.64 R138, [R1+0x2c0] ;  /* 0x0002c000018a7983 */ /* 0x000f220000300a00 */
[----:B------:R-:W-:-:S03]  /*f4b0*/  ISETP.GE.U32.AND P3, PT, R0, 0x7ffffef5, PT ;  /* 0x7ffffef50000780c */ /* 0x000fc60003f66070 */
[----:B------:R-:W-:Y:S01]  /*f4c0*/  LDGSTS.E [R9+0x1f400], desc[UR8][R30.64], !P4 ;  /* 0x1f4000001e097fae */ /* 0x000fe2000e1a1008 */
[----:B--2---:R-:W-:-:S03]  /*f4d0*/  IMAD.WIDE R200, R248, 0x4, R126 ;  /* 0x00000004f8c87825 */ /* 0x004fc600078e027e */
[----:B------:R2:W-:Y:S01]  /*f4e0*/  LDGSTS.E [R9+0x1f500], desc[UR8][R28.64], !P4 ;  /* 0x1f5000001c097fae */ /* 0x0005e2000e1a1008 */
[----:B---3--:R-:W-:-:S03]  /*f4f0*/  IMAD.WIDE R202, R248, 0x4, R118 ;  /* 0x00000004f8ca7825 */ /* 0x008fc600078e0276 */
[----:B------:R-:W3:Y:S04]  /*f500*/  LDL.LU.64 R126, [R1+0x2c8] ;  /* 0x0002c800017e7983 */ /* 0x000ee80000300a00 */
[----:B------:R-:W2:Y:S01]  /*f510*/  LDL.LU.64 R118, [R1+0x2d0] ;  /* 0x0002d00001767983 */ /* 0x000ea20000300a00 */
[----:B----4-:R-:W-:-:S03]  /*f520*/  IMAD.WIDE R204, R248, 0x4, R114 ;  /* 0x00000004f8cc7825 */ /* 0x010fc600078e0272 */
[----:B------:R4:W-:Y:S04]  /*f530*/  LDGSTS.E [R9+0x1fc00], desc[UR8][R26.64], !P0 ;  /* 0x1fc000001a097fae */ /* 0x0009e8000c1a1008 */
[----:B------:R-:W4:Y:S01]  /*f540*/  LDL.LU.64 R114, [R1+0x2d8] ;  /* 0x0002d80001727983 */ /* 0x000f220000300a00 */
[----:B------:R-:W-:-:S03]  /*f550*/  IMAD.WIDE R206, R248, 0x4, R130 ;  /* 0x00000004f8ce7825 */ /* 0x000fc600078e0282 */
[----:B------:R-:W-:Y:S04]  /*f560*/  LDGSTS.E [R9+0x1fd00], desc[UR8][R24.64], !P0 ;  /* 0x1fd0000018097fae */ /* 0x000fe8000c1a1008 */
[----:B------:R-:W4:Y:S01]  /*f570*/  LDL.LU.64 R130, [R1+0x2e0] ;  /* 0x0002e00001827983 */ /* 0x000f220000300a00 */
[----:B------:R-:W-:-:S03]  /*f580*/  IMAD.WIDE R208, R248, 0x4, R146 ;  /* 0x00000004f8d07825 */ /* 0x000fc600078e0292 */
[----:B------:R-:W4:Y:S01]  /*f590*/  LDL.LU.64 R146, [R1+0x2f0] ;  /* 0x0002f00001927983 */ /* 0x000f220000300a00 */
[----:B------:R-:W-:-:S03]  /*f5a0*/  IMAD.WIDE R210, R248, 0x4, R116 ;  /* 0x00000004f8d27825 */ /* 0x000fc600078e0274 */
[----:B------:R-:W4:Y:S01]  /*f5b0*/  LDL.LU.64 R116, [R1+0x2f8] ;  /* 0x0002f80001747983 */ /* 0x000f220000300a00 */
[----:B------:R-:W-:-:S03]  /*f5c0*/  IMAD.WIDE R212, R248, 0x4, R120 ;  /* 0x00000004f8d47825 */ /* 0x000fc600078e0278 */
[----:B------:R-:W4:Y:S01]  /*f5d0*/  LDL.LU.64 R120, [R1+0x300] ;  /* 0x0003000001787983 */ /* 0x000f220000300a00 */
[----:B------:R-:W-:-:S03]  /*f5e0*/  IMAD.WIDE R214, R248, 0x4, R138 ;  /* 0x00000004f8d67825 */ /* 0x000fc600078e028a */
[----:B------:R-:W4:Y:S01]  /*f5f0*/  LDL.LU.64 R138, [R1+0x308] ;  /* 0x00030800018a7983 */ /* 0x000f220000300a00 */
[----:B------:R-:W-:Y:S02]  /*f600*/  VIADD R15, R18, 0xffffff78 ;  /* 0xffffff78120f7836 */ /* 0x000fe40000000000 */
[----:B------:R-:W1:Y:S01]  /*f610*/  LDC R18, c[0x0][0x3a0] ;  /* 0x0000e800ff127b82 */ /* 0x000e620000000800 */
[----:B------:R-:W-:Y:S01]  /*f620*/  VIADD R0, R19, 0xffffff6c ;  /* 0xffffff6c13007836 */ /* 0x000fe20000000000 */
[----:B------:R-:W-:Y:S01]  /*f630*/  LDGSTS.E [R10+0x10600], desc[UR8][R192.64], !P1 ;  /* 0x10600000c00a7fae */ /* 0x000fe2000c9a1008 */
[----:B---3--:R-:W-:-:S04]  /*f640*/  IMAD.WIDE R216, R248, 0x4, R126 ;  /* 0x00000004f8d87825 */ /* 0x008fc800078e027e */
[C---:B--2---:R-:W-:Y:S01]  /*f650*/  IMAD.WIDE R218, R248.reuse, 0x4, R118 ;  /* 0x00000004f8da7825 */ /* 0x044fe200078e0276 */
[----:B------:R-:W2:Y:S03]  /*f660*/  LDL.LU.64 R126, [R1+0x310] ;  /* 0x00031000017e7983 */ /* 0x000ea60000300a00 */
[C---:B----4-:R-:W-:Y:S01]  /*f670*/  IMAD.WIDE R220, R248.reuse, 0x4, R114 ;  /* 0x00000004f8dc7825 */ /* 0x050fe200078e0272 */
[----:B------:R-:W3:Y:S03]  /*f680*/  LDL.LU.64 R118, [R1+0x318] ;  /* 0x0003180001767983 */ /* 0x000ee60000300a00 */
[C---:B------:R-:W-:Y:S01]  /*f690*/  IMAD.WIDE R224, R248.reuse, 0x4, R130 ;  /* 0x00000004f8e07825 */ /* 0x040fe200078e0282 */
[----:B------:R-:W4:Y:S03]  /*f6a0*/  LDL.LU.64 R114, [R1+0x320] ;  /* 0x0003200001727983 */ /* 0x000f260000300a00 */
[C---:B------:R-:W-:Y:S01]  /*f6b0*/  IMAD.WIDE R226, R248.reuse, 0x4, R146 ;  /* 0x00000004f8e27825 */ /* 0x040fe200078e0292 */
[----:B------:R-:W4:Y:S03]  /*f6c0*/  LDL.LU.64 R130, [R1+0x328] ;  /* 0x0003280001827983 */ /* 0x000f260000300a00 */
[C---:B------:R-:W-:Y:S01]  /*f6d0*/  IMAD.WIDE R228, R248.reuse, 0x4, R116 ;  /* 0x00000004f8e47825 */ /* 0x040fe200078e0274 */
[----:B------:R-:W4:Y:S03]  /*f6e0*/  LDL.LU.64 R146, [R1+0x330] ;  /* 0x0003300001927983 */ /* 0x000f260000300a00 */
[C---:B------:R-:W-:Y:S01]  /*f6f0*/  IMAD.WIDE R230, R248.reuse, 0x4, R120 ;  /* 0x00000004f8e67825 */ /* 0x040fe200078e0278 */
[----:B------:R-:W4:Y:S03]  /*f700*/  LDL.LU.64 R116, [R1+0x348] ;  /* 0x0003480001747983 */ /* 0x000f260000300a00 */
[----:B------:R-:W-:Y:S01]  /*f710*/  IMAD.WIDE R232, R248, 0x4, R138 ;  /* 0x00000004f8e87825 */ /* 0x000fe200078e028a */
[----:B------:R-:W4:Y:S01]  /*f720*/  LDL.LU.64 R120, [R1+0x350] ;  /* 0x0003500001787983 */ /* 0x000f220000300a00 */
[----:B------:R-:W-:Y:S01]  /*f730*/  ISETP.GE.U32.AND P2, PT, R15, 0x7ffffef9, PT ;  /* 0x7ffffef90f00780c */ /* 0x000fe20003f46070 */
[----:B------:R-:W1:Y:S02]  /*f740*/  LDC R19, c[0x0][0x3a0] ;  /* 0x0000e800ff137b82 */ /* 0x000e640000000800 */
[----:B------:R-:W4:Y:S01]  /*f750*/  LDL.LU.64 R138, [R1+0x358] ;  /* 0x00035800018a7983 */ /* 0x000f220000300a00 */
[----:B------:R-:W-:-:S03]  /*f760*/  ISETP.GE.U32.AND P0, PT, R0, 0x7ffffeed, PT ;  /* 0x7ffffeed0000780c */ /* 0x000fc60003f06070 */
[----:B------:R-:W-:Y:S01]  /*f770*/  LDGSTS.E [R10+0x10700], desc[UR8][R194.64], !P1 ;  /* 0x10700000c20a7fae */ /* 0x000fe2000c9a1008 */
[----:B--2---:R-:W-:-:S05]  /*f780*/  IMAD.WIDE R234, R248, 0x4, R126 ;  /* 0x00000004f8ea7825 */ /* 0x004fca00078e027e */
[----:B------:R-:W-:Y:S04]  /*f790*/  LDGSTS.E [R10+0x10e00], desc[UR8][R196.64], !P2 ;  /* 0x10e00000c40a7fae */ /* 0x000fe8000d1a1008 */
[----:B------:R-:W2:Y:S01]  /*f7a0*/  LDL.LU.64 R126, [R1+0x360] ;  /* 0x00036000017e7983 */ /* 0x000ea20000300a00 */
[----:B---3--:R-:W-:-:S03]  /*f7b0*/  IMAD.WIDE R236, R248, 0x4, R118 ;  /* 0x00000004f8ec7825 */ /* 0x008fc600078e0276 */
[----:B------:R-:W-:Y:S04]  /*f7c0*/  LDGSTS.E [R10+0x10f00], desc[UR8][R198.64], !P2 ;  /* 0x10f00000c60a7fae */ /* 0x000fe8000d1a1008 */
[----:B------:R-:W3:Y:S01]  /*f7d0*/  LDL.LU.64 R118, [R1+0x368] ;  /* 0x0003680001767983 */ /* 0x000ee20000300a00 */
[----:B----4-:R-:W-:-:S03]  /*f7e0*/  IMAD.WIDE R238, R248, 0x4, R114 ;  /* 0x00000004f8ee7825 */ /* 0x010fc600078e0272 */
[----:B------:R-:W-:Y:S01]  /*f7f0*/  LDGSTS.E [R10+0x11600], desc[UR8][R200.64], !P3 ;  /* 0x11600000c80a7fae */ /* 0x000fe2000d9a1008 */
[----:B------:R-:W-:-:S03]  /*f800*/  IMAD.WIDE R240, R248, 0x4, R130 ;  /* 0x00000004f8f07825 */ /* 0x000fc600078e0282 */
[----:B------:R-:W4:Y:S04]  /*f810*/  LDL.LU.64 R114, [R1+0x370] ;  /* 0x0003700001727983 */ /* 0x000f280000300a00 */
[----:B------:R-:W4:Y:S01]  /*f820*/  LDL.LU.64 R130, [R1+0x388] ;  /* 0x0003880001827983 */ /* 0x000f220000300a00 */
[----:B------:R-:W-:Y:S02]  /*f830*/  VIADD R15, R17, 0xffffff70 ;  /* 0xffffff70110f7836 */ /* 0x000fe40000000000 */
[----:B------:R-:W2:Y:S01]  /*f840*/  LDC R17, c[0x0][0x3a0] ;  /* 0x0000e800ff117b82 */ /* 0x000ea20000000800 */
[----:B------:R-:W-:Y:S01]  /*f850*/  VIADD R0, R22, 0xffffff64 ;  /* 0xffffff6416007836 */ /* 0x000fe20000000000 */
[----:B------:R-:W-:Y:S01]  /*f860*/  LDGSTS.E [R10+0x11700], desc[UR8][R202.64], !P3 ;  /* 0x11700000ca0a7fae */ /* 0x000fe2000d9a1008 */
[----:B------:R-:W-:-:S02]  /*f870*/  ISETP.GE.U32.AND P4, PT, R15, 0x7ffffef1, PT ;  /* 0x7ffffef10f00780c */ /* 0x000fc40003f86070 */
[----:B------:R-:W-:Y:S02]  /*f880*/  IADD3 R15, PT, PT, R16, -0x98, RZ ;  /* 0xffffff68100f7810 */ /* 0x000fe40007ffe0ff */
[----:B------:R-:W-:Y:S01]  /*f890*/  ISETP.GE.U32.AND P2, PT, R0, 0x7ffffee5, PT ;  /* 0x7ffffee50000780c */ /* 0x000fe20003f46070 */
[----:B------:R-:W2:Y:S01]  /*f8a0*/  LDC R16, c[0x0][0x3a0] ;  /* 0x0000e800ff107b82 */ /* 0x000ea20000000800 */
[----:B-1----:R-:W-:Y:S02]  /*f8b0*/  IADD3 R0, PT, PT, R20, -0xa4, RZ ;  /* 0xffffff5c14007810 */ /* 0x002fe40007ffe0ff */
[----:B------:R-:W-:Y:S01]  /*f8c0*/  ISETP.GE.U32.AND P1, PT, R15, 0x7ffffee9, PT ;  /* 0x7ffffee90f00780c */ /* 0x000fe20003f26070 */
[----:B------:R-:W-:-:S04]  /*f8d0*/  VIADD R15, R18, 0xffffff60 ;  /* 0xffffff60120f7836 */ /* 0x000fc80000000000 */
[----:B------:R-:W1:Y:S01]  /*f8e0*/  LDC R20, c[0x0][0x3a0] ;  /* 0x0000e800ff147b82 */ /* 0x000e620000000800 */
[----:B------:R-:W-:Y:S01]  /*f8f0*/  ISETP.GE.U32.AND P3, PT, R15, 0x7ffffee1, PT ;  /* 0x7ffffee10f00780c */ /* 0x000fe20003f66070 */
[----:B------:R-:W-:Y:S04]  /*f900*/  LDGSTS.E [R10+0x11e00], desc[UR8][R204.64], !P4 ;  /* 0x11e00000cc0a7fae */ /* 0x000fe8000e1a1008 */
[----:B------:R-:W-:Y:S02]  /*f910*/  LDGSTS.E [R10+0x11f00], desc[UR8][R206.64], !P4 ;  /* 0x11f00000ce0a7fae */ /* 0x000fe4000e1a1008 */
[----:B------:R-:W1:Y:S01]  /*f920*/  LDC R18, c[0x0][0x3a0] ;  /* 0x0000e800ff127b82 */ /* 0x000e620000000800 */
[----:B------:R-:W-:Y:S01]  /*f930*/  ISETP.GE.U32.AND P4, PT, R0, 0x7ffffedd, PT ;  /* 0x7ffffedd0000780c */ /* 0x000fe20003f86070 */
[----:B------:R-:W-:Y:S01]  /*f940*/  VIADD R0, R19, 0xffffff54 ;  /* 0xffffff5413007836 */ /* 0x000fe20000000000 */
[----:B------:R-:W-:Y:S01]  /*f950*/  LDGSTS.E [R10+0x12600], desc[UR8][R208.64], !P0 ;  /* 0x12600000d00a7fae */ /* 0x000fe2000c1a1008 */
[----:B--2---:R-:W-:-:S03]  /*f960*/  VIADD R15, R17, 0xffffff58 ;  /* 0xffffff58110f7836 */ /* 0x004fc60000000000 */
[----:B------:R-:W-:Y:S01]  /*f970*/  LDGSTS.E [R10+0x12700], desc[UR8][R210.64], !P0 ;  /* 0x12700000d20a7fae */ /* 0x000fe2000c1a1008 */
[----:B------:R-:W2:Y:S03]  /*f980*/  LDC R19, c[0x0][0x3a0] ;  /* 0x0000e800ff137b82 */ /* 0x000ea60000000800 */
[----:B------:R-:W-:Y:S04]  /*f990*/  LDGSTS.E [R10+0x12e00], desc[UR8][R212.64], !P1 ;  /* 0x12e00000d40a7fae */ /* 0x000fe8000c9a1008 */
[----:B------:R-:W-:Y:S01]  /*f9a0*/  LDGSTS.E [R10+0x12f00], desc[UR8][R214.64], !P1 ;  /* 0x12f00000d60a7fae */ /* 0x000fe2000c9a1008 */
[----:B------:R-:W-:Y:S01]  /*f9b0*/  ISETP.GE.U32.AND P1, PT, R0, 0x7ffffed5, PT ;  /* 0x7ffffed50000780c */ /* 0x000fe20003f26070 */
[----:B------:R-:W-:Y:S01]  /*f9c0*/  VIADD R0, R21, 0xffffff4c ;  /* 0xffffff4c15007836 */ /* 0x000fe20000000000 */
[----:B------:R-:W3:Y:S01]  /*f9d0*/  LDC R17, c[0x0][0x3a0] ;  /* 0x0000e800ff117b82 */ /* 0x000ee20000000800 */
[----:B------:R-:W-:Y:S01]  /*f9e0*/  LDGSTS.E [R10+0x13600], desc[UR8][R216.64], !P2 ;  /* 0x13600000d80a7fae */ /* 0x000fe2000d1a1008 */
[----:B------:R-:W-:-:S03]  /*f9f0*/  ISETP.GE.U32.AND P0, PT, R15, 0x7ffffed9, PT ;  /* 0x7ffffed90f00780c */ /* 0x000fc60003f06070 */
[----:B------:R-:W-:Y:S03]  /*fa00*/  LDGSTS.E [R10+0x13700], desc[UR8][R218.64], !P2 ;  /* 0x13700000da0a7fae */ /* 0x000fe6000d1a1008 */
[----:B------:R-:W2:Y:S01]  /*fa10*/  LDC R21, c[0x0][0x3a0] ;  /* 0x0000e800ff157b82 */ /* 0x000ea20000000800 */
[----:B------:R-:W-:Y:S01]  /*fa20*/  LDGSTS.E [R10+0x13e00], desc[UR8][R220.64], !P3 ;  /* 0x13e00000dc0a7fae */ /* 0x000fe2000d9a1008 */
[----:B------:R-:W-:-:S03]  /*fa30*/  IADD3 R15, PT, PT, R16, -0xb0, RZ ;  /* 0xffffff50100f7810 */ /* 0x000fc60007ffe0ff */
[----:B------:R-:W-:Y:S01]  /*fa40*/  LDGSTS.E [R10+0x13f00], desc[UR8][R224.64], !P3 ;  /* 0x13f00000e00a7fae */ /* 0x000fe2000d9a1008 */
[----:B------:R-:W-:Y:S02]  /*fa50*/  ISETP.GE.U32.AND P3, PT, R0, 0x7ffffecd, PT ;  /* 0x7ffffecd0000780c */ /* 0x000fe40003f66070 */
[----:B-1----:R-:W-:Y:S01]  /*fa60*/  IADD3 R0, PT, PT, R20, -0xbc, RZ ;  /* 0xffffff4414007810 */ /* 0x002fe20007ffe0ff */
[----:B------:R-:W-:Y:S01]  /*fa70*/  LDGSTS.E [R10+0x14600], desc[UR8][R226.64], !P4 ;  /* 0x14600000e20a7fae */ /* 0x000fe2000e1a1008 */
[----:B------:R-:W1:Y:S01]  /*fa80*/  LDC R20, c[0x0][0x3a0] ;  /* 0x0000e800ff147b82 */ /* 0x000e620000000800 */
[----:B------:R-:W-:Y:S01]  /*fa90*/  ISETP.GE.U32.AND P2, PT, R15, 0x7ffffed1, PT ;  /* 0x7ffffed10f00780c */ /* 0x000fe20003f46070 */
[----:B------:R-:W-:Y:S01]  /*faa0*/  VIADD R15, R18, 0xffffff48 ;  /* 0xffffff48120f7836 */ /* 0x000fe20000000000 */
[----:B------:R-:W-:Y:S01]  /*fab0*/  LDGSTS.E [R10+0x14700], desc[UR8][R228.64], !P4 ;  /* 0x14700000e40a7fae */ /* 0x000fe2000e1a1008 */
[----:B------:R-:W-:-:S03]  /*fac0*/  IMAD.WIDE R242, R248, 0x4, R146 ;  /* 0x00000004f8f27825 */ /* 0x000fc600078e0292 */
[----:B------:R-:W-:Y:S01]  /*fad0*/  ISETP.GE.U32.AND P4, PT, R15, 0x7ffffec9, PT ;  /* 0x7ffffec90f00780c */ /* 0x000fe20003f86070 */
[C---:B------:R-:W-:Y:S01]  /*fae0*/  IMAD.WIDE R22, R248.reuse, 0x4, R138 ;  /* 0x00000004f8167825 */ /* 0x040fe200078e028a */
[----:B------:R-:W4:Y:S01]  /*faf0*/  LDL.LU.64 R146, [R1+0x3c0] ;  /* 0x0003c00001927983 */ /* 0x000f220000300a00 */
[----:B------:R-:W1:Y:S02]  /*fb00*/  LDC R16, c[0x0][0x3a0] ;  /* 0x0000e800ff107b82 */ /* 0x000e640000000800 */
[C---:B------:R-:W-:Y:S01]  /*fb10*/  IMAD.WIDE R244, R248.reuse, 0x4, R116 ;  /* 0x00000004f8f47825 */ /* 0x040fe200078e0274 */
[----:B------:R-:W-:Y:S03]  /*fb20*/  LDGSTS.E [R10+0x14e00], desc[UR8][R230.64], !P0 ;  /* 0x14e00000e60a7fae */ /* 0x000fe6000c1a1008 */
[----:B------:R-:W-:Y:S01]  /*fb30*/  IMAD.WIDE R246, R248, 0x4, R120 ;  /* 0x00000004f8f67825 */ /* 0x000fe200078e0278 */
[----:B------:R-:W4:Y:S01]  /*fb40*/  LDL.LU.64 R116, [R1+0x3d8] ;  /* 0x0003d80001747983 */ /* 0x000f220000300a00 */
[----:B------:R-:W1:Y:S03]  /*fb50*/  LDC R18, c[0x0][0x3a0] ;  /* 0x0000e800ff127b82 */ /* 0x000e660000000800 */
[----:B------:R-:W-:Y:S01]  /*fb60*/  LDGSTS.E [R10+0x14f00], desc[UR8][R232.64], !P0 ;  /* 0x14f00000e80a7fae */ /* 0x000fe2000c1a1008 */
[----:B------:R-:W-:Y:S01]  /*fb70*/  ISETP.GE.U32.AND P0, PT, R0, 0x7ffffec5, PT ;  /* 0x7ffffec50000780c */ /* 0x000fe20003f06070 */
[----:B--2---:R-:W-:-:S02]  /*fb80*/  VIADD R0, R19, 0xffffff3c ;  /* 0xffffff3c13007836 */ /* 0x004fc40000000000 */
[----:B------:R-:W2:Y:S01]  /*fb90*/  LDL.LU.64 R120, [R1+0x438] ;  /* 0x0004380001787983 */ /* 0x000ea20000300a00 */
[----:B------:R-:W-:Y:S01]  /*fba0*/  IMAD.WIDE R28, R248, 0x4, R126 ;  /* 0x00000004f81c7825 */ /* 0x000fe200078e027e */
[----:B------:R-:W2:Y:S02]  /*fbb0*/  LDC R19, c[0x0][0x3a0] ;  /* 0x0000e800ff137b82 */ /* 0x000ea40000000800 */
[----:B------:R1:W-:Y:S04]  /*fbc0*/  STL.64 [R1+0x8], R22 ;  /* 0x0000081601007387 */ /* 0x0003e80000100a00 */
[----:B------:R-:W-:Y:S04]  /*fbd0*/  LDGSTS.E [R10+0x15600], desc[UR8][R234.64], !P1 ;  /* 0x15600000ea0a7fae */ /* 0x000fe8000c9a1008 */
[----:B------:R-:W2:Y:S04]  /*fbe0*/  LDL.LU.64 R138, [R1+0x430] ;  /* 0x00043000018a7983 */ /* 0x000ea80000300a00 */
[----:B------:R-:W-:Y:S04]  /*fbf0*/  LDGSTS.E [R10+0x15700], desc[UR8][R236.64], !P1 ;  /* 0x15700000ec0a7fae */ /* 0x000fe8000c9a1008 */
[----:B------:R-:W-:Y:S04]  /*fc00*/  LDGSTS.E [R10+0x15e00], desc[UR8][R238.64], !P2 ;  /* 0x15e00000ee0a7fae */ /* 0x000fe8000d1a1008 */
[----:B------:R-:W-:Y:S01]  /*fc10*/  LDGSTS.E [R10+0x15f00], desc[UR8][R240.64], !P2 ;  /* 0x15f00000f00a7fae */ /* 0x000fe2000d1a1008 */
[----:B------:R-:W-:Y:S01]  /*fc20*/  ISETP.GE.U32.AND P2, PT, R0, 0x7ffffebd, PT ;  /* 0x7ffffebd0000780c */ /* 0x000fe20003f46070 */
[----:B------:R-:W-:-:S02]  /*fc30*/  VIADD R0, R21, 0xffffff34 ;  /* 0xffffff3415007836 */ /* 0x000fc40000000000 */
[----:B------:R-:W-:Y:S04]  /*fc40*/  LDGSTS.E [R10+0x16600], desc[UR8][R242.64], !P3 ;  /* 0x16600000f20a7fae */ /* 0x000fe8000d9a1008 */
[----:B------:R-:W-:Y:S04]  /*fc50*/  LDGSTS.E [R10+0x16700], desc[UR8][R244.64], !P3 ;  /* 0x16700000f40a7fae */ /* 0x000fe8000d9a1008 */
[----:B------:R-:W-:Y:S04]  /*fc60*/  LDGSTS.E [R10+0x16e00], desc[UR8][R246.64], !P4 ;  /* 0x16e00000f60a7fae */ /* 0x000fe8000e1a1008 */
[----:B------:R3:W-:Y:S01]  /*fc70*/  LDGSTS.E [R10+0x16f00], desc[UR8][R22.64], !P4 ;  /* 0x16f00000160a7fae */ /* 0x0007e2000e1a1008 */
[----:B------:R-:W-:-:S03]  /*fc80*/  ISETP.GE.U32.AND P4, PT, R0, 0x7ffffeb5, PT ;  /* 0x7ffffeb50000780c */ /* 0x000fc60003f86070 */
[----:B------:R-:W-:Y:S01]  /*fc90*/  STL.64 [R1+0x20], R28 ;  /* 0x0000201c01007387 */ /* 0x000fe20000100a00 */
[----:B-1----:R-:W-:Y:S01]  /*fca0*/  IADD3 R0, PT, PT, R20, -0xd4, RZ ;  /* 0xffffff2c14007810 */ /* 0x002fe20007ffe0ff */
[C---:B---3--:R-:W-:Y:S02]  /*fcb0*/  IMAD.WIDE R26, R248.reuse, 0x4, R118 ;  /* 0x00000004f81a7825 */ /* 0x048fe400078e0276 */
[----:B------:R-:W-:Y:S01]  /*fcc0*/  LDGSTS.E [R10+0x17600], desc[UR8][R28.64], !P0 ;  /* 0x176000001c0a7fae */ /* 0x000fe2000c1a1008 */
[----:B------:R-:W1:Y:S03]  /*fcd0*/  LDC R22, c[0x0][0x3a0] ;  /* 0x0000e800ff167b82 */ /* 0x000e660000000800 */
[----:B------:R-:W-:Y:S04]  /*fce0*/  STL.64 [R1+0x28], R26 ;  /* 0x0000281a01007387 */ /* 0x000fe80000100a00 */
[----:B------:R-:W3:Y:S01]  /*fcf0*/  LDL.LU.64 R126, [R1+0x428] ;  /* 0x00042800017e7983 */ /* 0x000ee20000300a00 */
[----:B----4-:R-:W-:-:S03]  /*fd00*/  IMAD.WIDE R24, R248, 0x4, R114 ;  /* 0x00000004f8187825 */ /* 0x010fc600078e0272 */
[----:B------:R-:W-:Y:S01]  /*fd10*/  LDGSTS.E [R10+0x17700], desc[UR8][R26.64], !P0 ;  /* 0x177000001a0a7fae */ /* 0x000fe2000c1a1008 */
[----:B------:R-:W-:-:S03]  /*fd20*/  IMAD.WIDE R20, R248, 0x4, R130 ;  /* 0x00000004f8147825 */ /* 0x000fc600078e0282 */
[----:B------:R-:W4:Y:S04]  /*fd30*/  LDL.LU.64 R114, [R1+0x420] ;  /* 0x0004200001727983 */ /* 0x000f280000300a00 */
[----:B------:R-:W-:Y:S04]  /*fd40*/  STL.64 [R1+0x30], R24 ;  /* 0x0000301801007387 */ /* 0x000fe80000100a00 */
[----:B------:R1:W-:Y:S04]  /*fd50*/  STL.64 [R1+0x38], R20 ;  /* 0x0000381401007387 */ /* 0x0003e80000100a00 */
[----:B------:R-:W4:Y:S01]  /*fd60*/  LDL.LU.64 R130, [R1+0x418] ;  /* 0x0004180001827983 */ /* 0x000f220000300a00 */
[----:B------:R-:W-:-:S02]  /*fd70*/  VIADD R15, R17, 0xffffff40 ;  /* 0xffffff40110f7836 */ /* 0x000fc40000000000 */
[----:B------:R-:W1:Y:S01]  /*fd80*/  LDC R17, c[0x0][0x3a0] ;  /* 0x0000e800ff117b82 */ /* 0x000e620000000800 */
[----:B------:R-:W4:Y:S02]  /*fd90*/  LDL.LU.64 R118, [R1+0x410] ;  /* 0x0004100001767983 */ /* 0x000f240000300a00 */
[----:B------:R-:W-:Y:S02]  /*fda0*/  ISETP.GE.U32.AND P1, PT, R15, 0x7ffffec1, PT ;  /* 0x7ffffec10f00780c */ /* 0x000fe40003f26070 */
[----:B------:R-:W-:-:S03]  /*fdb0*/  IADD3 R15, PT, PT, R16, -0xc8, RZ ;  /* 0xffffff38100f7810 */ /* 0x000fc60007ffe0ff */
[----:B------:R-:W1:Y:S01]  /*fdc0*/  LDC R16, c[0x0][0x3a0] ;  /* 0x0000e800ff107b82 */ /* 0x000e620000000800 */
[----:B------:R-:W-:-:S07]  /*fdd0*/  ISETP.GE.U32.AND P3, PT, R15, 0x7ffffeb9, PT ;  /* 0x7ffffeb90f00780c */ /* 0x000fce0003f66070 */
[----:B------:R-:W-:Y:S04]  /*fde0*/  LDGSTS.E [R10+0x17e00], desc[UR8][R24.64], !P1 ;  /* 0x17e00000180a7fae */ /* 0x000fe8000c9a1008 */
[----:B------:R1:W-:Y:S01]  /*fdf0*/  LDGSTS.E [R10+0x17f00], desc[UR8][R20.64], !P1 ;  /* 0x17f00000140a7fae */ /* 0x0003e2000c9a1008 */
[C---:B------:R-:W-:Y:S01]  /*fe00*/  IMAD.WIDE R30, R248.reuse, 0x4, R146 ;  /* 0x00000004f81e7825 */ /* 0x040fe200078e0292 */
[----:B-1----:R-:W1:Y:S03]  /*fe10*/  LDC R21, c[0x0][0x3a0] ;  /* 0x0000e800ff157b82 */ /* 0x002e660000000800 */
[C---:B------:R-:W-:Y:S01]  /*fe20*/  IMAD.WIDE R28, R248.reuse, 0x4, R116 ;  /* 0x00000004f81c7825 */ /* 0x040fe200078e0274 */
[----:B------:R-:W-:Y:S04]  /*fe30*/  STL.64 [R1+0x60], R30 ;  /* 0x0000601e01007387 */ /* 0x000fe80000100a00 */
[----:B------:R-:W1:Y:S01]  /*fe40*/  LDC R20, c[0x0][0x3a0] ;  /* 0x0000e800ff147b82 */ /* 0x000e620000000800 */
[----:B------:R3:W-:Y:S01]  /*fe50*/  STL.64 [R1+0x68], R28 ;  /* 0x0000681c01007387 */ /* 0x0007e20000100a00 */
[----:B--2---:R-:W-:-:S03]  /*fe60*/  IMAD.WIDE R26, R248, 0x4, R120 ;  /* 0x00000004f81a7825 */ /* 0x004fc600078e0278 */
[----:B------:R-:W2:Y:S04]  /*fe70*/  LDL.LU.64 R146, [R1+0x408] ;  /* 0x0004080001927983 */ /* 0x000ea80000300a00 */
[----:B------:R-:W2:Y:S01]  /*fe80*/  LDL.LU.64 R116, [R1+0x400] ;  /* 0x0004000001747983 */ /* 0x000ea20000300a00 */
[----:B------:R-:W-:-:S03]  /*fe90*/  IMAD.WIDE R24, R248, 0x4, R138 ;  /* 0x00000004f8187825 */ /* 0x000fc600078e028a */
[----:B------:R4:W-:Y:S04]  /*fea0*/  STL.64 [R1+0x90], R26 ;  /* 0x0000901a01007387 */ /* 0x0009e80000100a00 */
[----:B------:R1:W-:Y:S04]  /*feb0*/  STL.64 [R1+0x98], R24 ;  /* 0x0000981801007387 */ /* 0x0003e80000100a00 */
[----:B------:R-:W2:Y:S04]  /*fec0*/  LDL.LU.64 R120, [R1+0x3f8] ;  /* 0x0003f80001787983 */ /* 0x000ea80000300a00 */
[----:B------:R-:W2:Y:S04]  /*fed0*/  LDL.LU.64 R138, [R1+0x3f0] ;  /* 0x0003f000018a7983 */ /* 0x000ea80000300a00 */
[----:B------:R-:W-:Y:S04]  /*fee0*/  LDGSTS.E [R10+0x18600], desc[UR8][R30.64], !P2 ;  /* 0x186000001e0a7fae */ /* 0x000fe8000d1a1008 */
[----:B------:R3:W-:Y:S04]  /*fef0*/  LDGSTS.E [R10+0x18700], desc[UR8][R28.64], !P2 ;  /* 0x187000001c0a7fae */ /* 0x0007e8000d1a1008 */
[----:B------:R4:W-:Y:S04]  /*ff00*/  LDGSTS.E [R10+0x18e00], desc[UR8][R26.64], !P3 ;  /* 0x18e000001a0a7fae */ /* 0x0009e8000d9a1008 */
[----:B------:R1:W-:Y:S01]  /*ff10*/  LDGSTS.E [R10+0x18f00], desc[UR8][R24.64], !P3 ;  /* 0x18f00000180a7fae */ /* 0x0003e2000d9a1008 */
[----:B---3--:R-:W-:-:S05]  /*ff20*/  IMAD.WIDE R28, R248, 0x4, R126 ;  /* 0x00000004f81c7825 */ /* 0x008fca00078e027e */
[----:B------:R2:W-:Y:S01]  /*ff30*/  STL.64 [R1+0xd0], R28 ;  /* 0x0000d01c01007387 */ /* 0x0005e20000100a00 */
[----:B----4-:R-:W-:Y:S01]  /*ff40*/  IMAD.WIDE R26, R248, 0x4, R114 ;  /* 0x00000004f81a7825 */ /* 0x010fe200078e0272 */
[----:B------:R-:W-:Y:S02]  /*ff50*/  ISETP.GE.U32.AND P1, PT, R0, 0x7ffffead, PT ;  /* 0x7ffffead0000780c */ /* 0x000fe40003f26070 */
[----:B------:R-:W3:Y:S04]  /*ff60*/  LDL.LU.64 R114, [R1+0x3e8] ;  /* 0x0003e80001727983 */ /* 0x000ee80000300a00 */
[----:B------:R4:W-:Y:S01]  /*ff70*/  STL.64 [R1+0xd8], R26 ;  /* 0x0000d81a01007387 */ /* 0x0009e20000100a00 */
[----:B-1----:R-:W-:-:S03]  /*ff80*/  IMAD.WIDE R24, R248, 0x4, R130 ;  /* 0x00000004f8187825 */ /* 0x002fc600078e0282 */
[----:B------:R2:W-:Y:S04]  /*ff90*/  LDGSTS.E [R10+0x19600], desc[UR8][R28.64], !P4 ;  /* 0x196000001c0a7fae */ /* 0x0005e8000e1a1008 */
[----:B------:R-:W3:Y:S01]  /*ffa0*/  LDL.LU.64 R130, [R1+0x3e0] ;  /* 0x0003e00001827983 */ /* 0x000ee20000300a00 */
[----:B------:R-:W-:Y:S02]  /*ffb0*/  VIADD R0, R19, 0xffffff24 ;  /* 0xffffff2413007836 */ /* 0x000fe40000000000 */
[----:B------:R-:W-:Y:S01]  /*ffc0*/  VIADD R15, R18, 0xffffff30 ;  /* 0xffffff30120f7836 */ /* 0x000fe20000000000 */
[----:B------:R1:W-:Y:S01]  /*ffd0*/  STL.64 [R1+0x110], R24 ;  /* 0x0001101801007387 */ /* 0x0003e20000100a00 */
[----:B------:R-:W1:Y:S01]  /*ffe0*/  LDC R18, c[0x0][0x3a0] ;  /* 0x0000e800ff127b82 */ /* 0x000e620000000800 */
[----:B------:R-:W-:Y:S01]  /*fff0*/  ISETP.GE.U32.AND P3, PT, R0, 0x7ffffea5, PT ;  /* 0x7ffffea50000780c */ /* 0x000fe20003f66070 */
[----:B------:R-:W-:Y:S01]  /*10000*/  VIADD R0, R22, 0xffffff1c ;  /* 0xffffff1c16007836 */ /* 0x000fe20000000000 */
[----:B------:R-:W-:Y:S01]  /*10010*/  ISETP.GE.U32.AND P0, PT, R15, 0x7ffffeb1, PT ;  /* 0x7ffffeb10f00780c */ /* 0x000fe20003f06070 */
[----:B------:R-:W-:Y:S01]  /*10020*/  IMAD.WIDE R22, R248, 0x4, R118 ;  /* 0x00000004f8167825 */ /* 0x000fe200078e0276 */
[----:B------:R4:W-:Y:S03]  /*10030*/  LDGSTS.E [R10+0x19700], desc[UR8][R26.64], !P4 ;  /* 0x197000001a0a7fae */ /* 0x0009e6000e1a1008 */
[----:B------:R-:W1:Y:S01]  /*10040*/  LDC R19, c[0x0][0x3a0] ;  /* 0x0000e800ff137b82 */ /* 0x000e620000000800 */
[----:B------:R1:W-:Y:S01]  /*10050*/  STL.64 [R1+0x118], R22 ;  /* 0x0001181601007387 */ /* 0x0003e20000100a00 */
[----:B------:R-:W-:-:S03]  /*10060*/  VIADD R15, R17, 0xffffff28 ;  /* 0xffffff28110f7836 */ /* 0x000fc60000000000 */
[----:B------:R-:W3:Y:S03]  /*10070*/  LDL.LU.64 R126, [R1+0x3d0] ;  /* 0x0003d000017e7983 */ /* 0x000ee60000300a00 */
[----:B------:R-:W1:Y:S01]  /*10080*/  LDC R17, c[0x0][0x3a0] ;  /* 0x0000e800ff117b82 */ /* 0x000e620000000800 */
[----:B------:R-:W3:Y:S01]  /*10090*/  LDL.LU.64 R118, [R1+0x3c8] ;  /* 0x0003c80001767983 */ /* 0x000ee20000300a00 */
[----:B------:R-:W-:-:S03]  /*100a0*/  ISETP.GE.U32.AND P2, PT, R15, 0x7ffffea9, PT ;  /* 0x7ffffea90f00780c */ /* 0x000fc60003f46070 */
[----:B------:R1:W-:Y:S04]  /*100b0*/  LDGSTS.E [R10+0x19e00], desc[UR8][R24.64], !P0 ;  /* 0x19e00000180a7fae */ /* 0x0003e8000c1a1008 */
[----:B------:R1:W-:Y:S01]  /*100c0*/  LDGSTS.E [R10+0x19f00], desc[UR8][R22.64], !P0 ;  /* 0x19f00000160a7fae */ /* 0x0003e2000c1a1008 */
[----:B--2---:R-:W-:-:S03]  /*100d0*/  IMAD.WIDE R28, R248, 0x4, R146 ;  /* 0x00000004f81c7825 */ /* 0x004fc600078e0292 */
[----:B------:R-:W2:Y:S01]  /*100e0*/  LDL.LU.64 R146, [R1+0x3b0] ;  /* 0x0003b00001927983 */ /* 0x000ea20000300a00 */
[----:B----4-:R-:W-:-:S03]  /*100f0*/  IMAD.WIDE R26, R248, 0x4, R116 ;  /* 0x00000004f81a7825 */ /* 0x010fc600078e0274 */
[----:B------:R-:W-:Y:S04]  /*10100*/  STL.64 [R1+0x150], R28 ;  /* 0x0001501c01007387 */ /* 0x000fe80000100a00 */
[----:B------:R3:W-:Y:S04]  /*10110*/  STL.64 [R1+0x158], R26 ;  /* 0x0001581a01007387 */ /* 0x0007e80000100a00 */
[----:B------:R-:W4:Y:S04]  /*10120*/  LDL.LU.64 R116, [R1+0x3a8] ;  /* 0x0003a80001747983 */ /* 0x000f280000300a00 */
[----:B------:R-:W-:Y:S01]  /*10130*/  LDGSTS.E [R10+0x1a600], desc[UR8][R28.64], !P1 ;  /* 0x1a6000001c0a7fae */ /* 0x000fe2000c9a1008 */
[----:B-1----:R-:W-:-:S03]  /*10140*/  IMAD.WIDE R24, R248, 0x4, R120 ;  /* 0x00000004f8187825 */ /* 0x002fc600078e0278 */
[----:B------:R3:W-:Y:S01]  /*10150*/  LDGSTS.E [R10+0x1a700], desc[UR8][R26.64], !P1 ;  /* 0x1a7000001a0a7fae */ /* 0x0007e2000c9a1008 */
[----:B------:R-:W-:-:S03]  /*10160*/  IMAD.WIDE R22, R248, 0x4, R138 ;  /* 0x00000004f8167825 */ /* 0x000fc600078e028a */
[----:B------:R1:W-:Y:S04]  /*10170*/  STL.64 [R1+0x190], R24 ;  /* 0x0001901801007387 */ /* 0x0003e80000100a00 */
[----:B------:R-:W4:Y:S04]  /*10180*/  LDL.LU.64 R120, [R1+0x3a0] ;  /* 0x0003a00001787983 */ /* 0x000f280000300a00 */
[----:B------:R1:W-:Y:S04]  /*10190*/  STL.64 [R1+0x198], R22 ;  /* 0x0001981601007387 */ /* 0x0003e80000100a00 */
[----:B------:R-:W4:Y:S04]  /*101a0*/  LDL.LU.64 R138, [R1+0x390] ;  /* 0x00039000018a7983 */ /* 0x000f280000300a00 */
[----:B------:R1:W-:Y:S01]  /*101b0*/  LDGSTS.E [R10+0x1ae00], desc[UR8][R24.64], !P2 ;  /* 0x1ae00000180a7fae */ /* 0x0003e2000d1a1008 */
[----:B------:R-:W-:-:S02]  /*101c0*/  IADD3 R15, PT, PT, R16, -0xe0, RZ ;  /* 0xffffff20100f7810 */ /* 0x000fc40007ffe0ff */
[----:B------:R-:W1:Y:S01]  /*101d0*/  LDC R16, c[0x0][0x3a0] ;  /* 0x0000e800ff107b82 */ /* 0x000e620000000800 */
[----:B------:R-:W-:Y:S01]  /*101e0*/  ISETP.GE.U32.AND P0, PT, R0, 0x7ffffe9d, PT ;  /* 0x7ffffe9d0000780c */ /* 0x000fe20003f06070 */
[----:B------:R1:W-:Y:S01]  /*101f0*/  LDGSTS.E [R10+0x1af00], desc[UR8][R22.64], !P2 ;  /* 0x1af00000160a7fae */ /* 0x0003e2000d1a1008 */
[----:B---3--:R-:W-:-:S03]  /*10200*/  IMAD.WIDE R26, R248, 0x4, R114 ;  /* 0x00000004f81a7825 */ /* 0x008fc600078e0272 */
[----:B------:R-:W3:Y:S01]  /*10210*/  LDL.LU.64 R114, [R1+0x478] ;  /* 0x0004780001727983 */ /* 0x000ee20000300a00 */
[----:B-1----:R-:W-:Y:S01]  /*10220*/  IMAD.WIDE R24, R248, 0x4, R130 ;  /* 0x00000004f8187825 */ /* 0x002fe200078e0282 */
[----:B------:R-:W-:Y:S02]  /*10230*/  IADD3 R0, PT, PT, R21, -0xec, RZ ;  /* 0xffffff1415007810 */ /* 0x000fe40007ffe0ff */
[----:B------:R-:W3:Y:S01]  /*10240*/  LDL.LU.64 R130, [R1+0x470] ;  /* 0x0004700001827983 */ /* 0x000ee20000300a00 */
[----:B------:R-:W-:Y:S02]  /*10250*/  ISETP.GE.U32.AND P4, PT, R15, 0x7ffffea1, PT ;  /* 0x7ffffea10f00780c */ /* 0x000fe40003f86070 */
[----:B------:R-:W-:Y:S01]  /*10260*/  ISETP.GE.U32.AND P2, PT, R0, 0x7ffffe95, PT ;  /* 0x7ffffe950000780c */ /* 0x000fe20003f46070 */
[----:B------:R-:W-:Y:S01]  /*10270*/  VIADD R0, R20, 0xffffff0c ;  /* 0xffffff0c14007836 */ /* 0x000fe20000000000 */
[----:B------:R-:W-:Y:S01]  /*10280*/  STL.64 [R1+0x1d0], R26 ;  /* 0x0001d01a01007387 */ /* 0x000fe20000100a00 */
[----:B------:R-:W-:-:S02]  /*10290*/  VIADD R15, R18, 0xffffff18 ;  /* 0xffffff18120f7836 */ /* 0x000fc40000000000 */
[----:B------:R-:W1:Y:S01]  /*102a0*/  LDC R18, c[0x0][0x3a0] ;  /* 0x0000e800ff127b82 */ /* 0x000e620000000800 */
[----:B------:R2:W-:Y:S01]  /*102b0*/  STL.64 [R1+0x1d8], R24 ;  /* 0x0001d81801007387 */ /* 0x0005e20000100a00 */
[----:B------:R-:W-:-:S03]  /*102c0*/  IMAD.WIDE R22, R248, 0x4, R126 ;  /* 0x00000004f8167825 */ /* 0x000fc600078e027e */
[----:B------:R-:W-:Y:S01]  /*102d0*/  LDGSTS.E [R10+0x1b600], desc[UR8][R26.64], !P3 ;  /* 0x1b6000001a0a7fae */ /* 0x000fe2000d9a1008 */
[----:B------:R-:W-:-:S03]  /*102e0*/  IMAD.WIDE R20, R248, 0x4, R118 ;  /* 0x00000004f8147825 */ /* 0x000fc600078e0276 */
[----:B------:R4:W-:Y:S01]  /*102f0*/  STL.64 [R1+0x210], R22 ;  /* 0x0002101601007387 */ /* 0x0009e20000100a00 */
[----:B------:R-:W-:-:S03]  /*10300*/  ISETP.GE.U32.AND P1, PT, R15, 0x7ffffe99, PT ;  /* 0x7ffffe990f00780c */ /* 0x000fc60003f26070 */
[----:B------:R1:W-:Y:S01]  /*10310*/  STL.64 [R1+0x218], R20 ;  /* 0x0002181401007387 */ /* 0x0003e20000100a00 */
[----:B------:R-:W-:-:S03]  /*10320*/  VIADD R15, R17, 0xffffff10 ;  /* 0xffffff10110f7836 */ /* 0x000fc60000000000 */
[----:B------:R-:W3:Y:S04]  /*10330*/  LDL.LU.64 R154, [R1+0x858] ;  /* 0x00085800019a7983 */ /* 0x000ee80000300a00 */
[----:B------:R2:W-:Y:S04]  /*10340*/  LDGSTS.E [R10+0x1b700], desc[UR8][R24.64], !P3 ;  /* 0x1b700000180a7fae */ /* 0x0005e8000d9a1008 */
[----:B------:R-:W3:Y:S01]  /*10350*/  LDL.LU.64 R122, [R1+0x850] ;  /* 0x00085000017a7983 */ /* 0x000ee20000300a00 */
[----:B------:R-:W-:-:S03]  /*10360*/  ISETP.GE.U32.AND P3, PT, R15, 0x7ffffe91, PT ;  /* 0x7ffffe910f00780c */ /* 0x000fc60003f66070 */
[----:B------:R4:W-:Y:S01]  /*10370*/  LDGSTS.E [R10+0x1be00], desc[UR8][R22.64], !P4 ;  /* 0x1be00000160a7fae */ /* 0x0009e2000e1a1008 */
[----:B------:R-:W-:-:S03]  /*10380*/  IADD3 R15, PT, PT, R16, -0xf8, RZ ;  /* 0xffffff08100f7810 */ /* 0x000fc60007ffe0ff */
[----:B------:R1:W-:Y:S04]  /*10390*/  LDGSTS.E [R10+0x1bf00], desc[UR8][R20.64], !P4 ;  /* 0x1bf00000140a7fae */ /* 0x0003e8000e1a1008 */
[----:B------:R-:W3:Y:S04]  /*103a0*/  LDL.LU.64 R126, [R1+0x848] ;  /* 0x00084800017e7983 */ /* 0x000ee80000300a00 */
[----:B------:R-:W3:Y:S01]  /*103b0*/  LDL.LU.64 R118, [R1+0x840] ;  /* 0x0008400001767983 */ /* 0x000ee20000300a00 */
[----:B--2---:R-:W-:-:S05]  /*103c0*/  IMAD.WIDE R24, R248, 0x4, R146 ;  /* 0x00000004f8187825 */ /* 0x004fca00078e0292 */
[----:B------:R-:W-:Y:S04]  /*103d0*/  STL.64 [R1+0x250], R24 ;  /* 0x0002501801007387 */ /* 0x000fe80000100a00 */
[----:B------:R-:W2:Y:S01]  /*103e0*/  LDL.LU.64 R146, [R1+0x838] ;  /* 0x0008380001927983 */ /* 0x000ea20000300a00 */
[----:B----4-:R-:W-:-:S03]  /*103f0*/  IMAD.WIDE R22, R248, 0x4, R116 ;  /* 0x00000004f8167825 */ /* 0x010fc600078e0274 */
[----:B------:R-:W-:Y:S04]  /*10400*/  LDGSTS.E [R10+0x1c600], desc[UR8][R24.64], !P0 ;  /* 0x1c600000180a7fae */ /* 0x000fe8000c1a1008 */
[----:B------:R-:W-:Y:S04]  /*10410*/  STL.64 [R1+0x258], R22 ;  /* 0x0002581601007387 */ /* 0x000fe80000100a00 */
[----:B------:R-:W-:Y:S01]  /*10420*/  LDGSTS.E [R10+0x1c700], desc[UR8][R22.64], !P0 ;  /* 0x1c700000160a7fae */ /* 0x000fe2000c1a1008 */
[----:B-1----:R-:W-:-:S05]  /*10430*/  IMAD.WIDE R20, R248, 0x4, R120 ;  /* 0x00000004f8147825 */ /* 0x002fca00078e0278 */
[----:B------:R3:W-:Y:S01]  /*10440*/  STL.64 [R1+0x298], R20 ;  /* 0x0002981401007387 */ /* 0x0007e20000100a00 */
[----:B------:R-:W-:-:S03]  /*10450*/  IMAD.WIDE R16, R248, 0x4, R138 ;  /* 0x00000004f8107825 */ /* 0x000fc600078e028a */
[----:B------:R-:W4:Y:S04]  /*10460*/  LDL.LU.64 R116, [R1+0x830] ;  /* 0x0008300001747983 */ /* 0x000f280000300a00 */
[----:B------:R3:W-:Y:S04]  /*10470*/  LDGSTS.E [R10+0x1ce00], desc[UR8][R20.64], !P1 ;  /* 0x1ce00000140a7fae */ /* 0x0007e8000c9a1008 */
[----:B------:R1:W-:Y:S04]  /*10480*/  STL.64 [R1+0x2a0], R16 ;  /* 0x0002a01001007387 */ /* 0x0003e80000100a00 */
[----:B------:R1:W-:Y:S04]  /*10490*/  LDGSTS.E [R10+0x1cf00], desc[UR8][R16.64], !P1 ;  /* 0x1cf00000100a7fae */ /* 0x0003e8000c9a1008 */
[----:B------:R-:W4:Y:S04]  /*104a0*/  LDL.LU.64 R120, [R1+0x828] ;  /* 0x0008280001787983 */ /* 0x000f280000300a00 */
[----:B------:R-:W4:Y:S01]  /*104b0*/  LDL.LU.64 R138, [R1+0x820] ;  /* 0x00082000018a7983 */ /* 0x000f220000300a00 */
[----:B---3--:R-:W-:-:S03]  /*104c0*/  IMAD.WIDE R20, R248, 0x4, R114 ;  /* 0x00000004f8147825 */ /* 0x008fc600078e0272 */
[----:B------:R-:W3:Y:S04]  /*104d0*/  LDL.LU.64 R114, [R1+0x818] ;  /* 0x0008180001727983 */ /* 0x000ee80000300a00 */
[----:B------:R2:W-:Y:S01]  /*104e0*/  STL.64 [R1+0x2d0], R20 ;  /* 0x0002d01401007387 */ /* 0x0005e20000100a00 */
[----:B------:R-:W-:Y:S01]  /*104f0*/  ISETP.GE.U32.AND P4, PT, R0, 0x7ffffe8d, PT ;  /* 0x7ffffe8d0000780c */ /* 0x000fe20003f86070 */
[----:B-1----:R-:W-:Y:S01]  /*10500*/  IMAD.WIDE R16, R248, 0x4, R130 ;  /* 0x00000004f8107825 */ /* 0x002fe200078e0282 */
[----:B------:R-:W-:Y:S01]  /*10510*/  ISETP.GE.U32.AND P0, PT, R15, 0x7ffffe89, PT ;  /* 0x7ffffe890f00780c */ /* 0x000fe20003f06070 */
[----:B------:R1:W-:Y:S04]  /*10520*/  LDGSTS.E [R10+0x1d600], desc[UR8][R20.64], !P2 ;  /* 0x1d600000140a7fae */ /* 0x0003e8000d1a1008 */
[----:B------:R1:W-:Y:S04]  /*10530*/  STL.64 [R1+0x2d8], R16 ;  /* 0x0002d81001007387 */ /* 0x0003e80000100a00 */
[----:B------:R-:W3:Y:S01]  /*10540*/  LDL.LU.64 R130, [R1+0x808] ;  /* 0x0008080001827983 */ /* 0x000ee20000300a00 */
[----:B------:R-:W-:-:S03]  /*10550*/  VIADD R0, R19, 0xffffff04 ;  /* 0xffffff0413007836 */ /* 0x000fc60000000000 */
[----:B------:R-:W3:Y:S02]  /*10560*/  LDL.LU.64 R140, [R1+0x7f8] ;  /* 0x0007f800018c7983 */ /* 0x000ee40000300a00 */
[----:B------:R-:W-:Y:S01]  /*10570*/  ISETP.GE.U32.AND P1, PT, R0, 0x7ffffe85, PT ;  /* 0x7ffffe850000780c */ /* 0x000fe20003f26070 */
[----:B------:R-:W-:Y:S01]  /*10580*/  IMAD.SHL.U32 R0, R249, 0x80, RZ ;  /* 0x00000080f9007824 */ /* 0x000fe200078e00ff */
[----:B------:R-:W3:Y:S04]  /*10590*/  LDL.LU.64 R136, [R1+0x7f0] ;  /* 0x0007f00001887983 */ /* 0x000ee80000300a00 */
[----:B------:R-:W3:Y:S04]  /*105a0*/  LDL.LU.64 R142, [R1+0x7d8] ;  /* 0x0007d800018e7983 */ /* 0x000ee80000300a00 */
[----:B------:R-:W1:Y:S01]  /*105b0*/  LDL.LU.64 R162, [R1+0x7d0] ;  /* 0x0007d00001a27983 */ /* 0x000e620000300a00 */
[----:B------:R-:W-:Y:S01]  /*105c0*/  IMAD.WIDE R72, R0, 0x4, R154 ;  /* 0x0000000400487825 */ /* 0x000fe200078e029a */
[----:B------:R-:W-:-:S02]  /*105d0*/  IADD3 R15, PT, PT, R18, -0x100, RZ ;  /* 0xffffff00120f7810 */ /* 0x000fc40007ffe0ff */
[----:B------:R1:W-:Y:S04]  /*105e0*/  LDGSTS.E [R10+0x1d700], desc[UR8][R16.64], !P2 ;  /* 0x1d700000100a7fae */ /* 0x0003e8000d1a1008 */
[----:B------:R1:W-:Y:S01]  /*105f0*/  STL.64 [R1+0x420], R72 ;  /* 0x0004204801007387 */ /* 0x0003e20000100a00 */
[----:B------:R-:W-:-:S03]  /*10600*/  IMAD.WIDE R70, R0, 0x4, R122 ;  /* 0x0000000400467825 */ /* 0x000fc600078e027a */
[----:B------:R-:W3:Y:S04]  /*10610*/  LDL.LU.64 R128, [R1+0x7c8] ;  /* 0x0007c80001807983 */ /* 0x000ee80000300a00 */
[----:B------:R-:W3:Y:S04]  /*10620*/  LDL.LU.64 R124, [R1+0x7c0] ;  /* 0x0007c000017c7983 */ /* 0x000ee80000300a00 */
[----:B------:R1:W-:Y:S01]  /*10630*/  STL.64 [R1+0x428], R70 ;  /* 0x0004284601007387 */ /* 0x0003e20000100a00 */
[----:B------:R-:W-:-:S03]  /*10640*/  IMAD.WIDE R68, R0, 0x4, R126 ;  /* 0x0000000400447825 */ /* 0x000fc600078e027e */
[----:B------:R-:W3:Y:S01]  /*10650*/  LDL.LU.64 R154, [R1+0x4b8] ;  /* 0x0004b800019a7983 */ /* 0x000ee20000300a00 */
[----:B------:R-:W-:-:S03]  /*10660*/  IMAD.WIDE R66, R0, 0x4, R118 ;  /* 0x0000000400427825 */ /* 0x000fc600078e0276 */
[----:B------:R-:W3:Y:S04]  /*10670*/  LDL.LU.64 R122, [R1+0x4b0] ;  /* 0x0004b000017a7983 */ /* 0x000ee80000300a00 */
[----:B------:R1:W-:Y:S04]  /*10680*/  STL.64 [R1+0xcf0], R68 ;  /* 0x000cf04401007387 */ /* 0x0003e80000100a00 */
[----:B------:R-:W3:Y:S04]  /*10690*/  LDL.LU.64 R126, [R1+0x4a0] ;  /* 0x0004a000017e7983 */ /* 0x000ee80000300a00 */
[----:B------:R1:W-:Y:S04]  /*106a0*/  STL.64 [R1+0xcf8], R66 ;  /* 0x000cf84201007387 */ /* 0x0003e80000100a00 */
[----:B------:R-:W3:Y:S01]  /*106b0*/  LDL.LU.64 R118, [R1+0x498] ;  /* 0x0004980001767983 */ /* 0x000ee20000300a00 */
[----:B--2---:R-:W-:-:S03]  /*106c0*/  IMAD.WIDE R64, R0, 0x4, R146 ;  /* 0x0000000400407825 */ /* 0x004fc600078e0292 */
[----:B------:R-:W2:Y:S04]  /*106d0*/  LDL.LU.64 R146, [R1+0x490] ;  /* 0x0004900001927983 */ /* 0x000ea80000300a00 */
[----:B------:R1:W-:Y:S01]  /*106e0*/  STL.64 [R1+0xd70], R64 ;  /* 0x000d704001007387 */ /* 0x0003e20000100a00 */
[----:B----4-:R-:W-:-:S03]  /*106f0*/  IMAD.WIDE R62, R0, 0x4, R116 ;  /* 0x00000004003e7825 */ /* 0x010fc600078e0274 */
[----:B------:R-:W4:Y:S01]  /*10700*/  LDL.LU.64 R116, [R1+0x480] ;  /* 0x0004800001747983 */ /* 0x000f220000300a00 */
[----:B------:R-:W-:-:S03]  /*10710*/  IMAD.WIDE R60, R0, 0x4, R120 ;  /* 0x00000004003c7825 */ /* 0x000fc600078e0278 */
[----:B------:R-:W4:Y:S01]  /*10720*/  LDL.LU.64 R120, [R1+0x468] ;  /* 0x0004680001787983 */ /* 0x000f220000300a00 */
[----:B------:R-:W-:-:S03]  /*10730*/  IMAD.WIDE R58, R0, 0x4, R138 ;  /* 0x00000004003a7825 */ /* 0x000fc600078e028a */
[----:B------:R-:W4:Y:S04]  /*10740*/  LDL.LU.64 R138, [R1+0x458] ;  /* 0x00045800018a7983 */ /* 0x000f280000300a00 */
[----:B------:R1:W-:Y:S01]  /*10750*/  STL.64 [R1+0xd78], R62 ;  /* 0x000d783e01007387 */ /* 0x0003e20000100a00 */
[----:B---3--:R-:W-:-:S03]  /*10760*/  IMAD.WIDE R56, R0, 0x4, R114 ;  /* 0x0000000400387825 */ /* 0x008fc600078e0272 */
[----:B------:R-:W3:Y:S01]  /*10770*/  LDL.LU.64 R114, [R1+0x448] ;  /* 0x0004480001727983 */ /* 0x000ee20000300a00 */
[----:B------:R-:W-:-:S03]  /*10780*/  IMAD.WIDE R30, R0, 0x4, R130 ;  /* 0x00000004001e7825 */ /* 0x000fc600078e0282 */
[----:B------:R-:W3:Y:S01]  /*10790*/  LDL.LU.64 R130, [R1+0x440] ;  /* 0x0004400001827983 */ /* 0x000ee20000300a00 */
[----:B------:R-:W-:-:S03]  /*107a0*/  IMAD.WIDE R26, R0, 0x4, R140 ;  /* 0x00000004001a7825 */ /* 0x000fc600078e028c */
[----:B------:R2:W-:Y:S01]  /*107b0*/  STL.64 [R1+0xdf0], R60 ;  /* 0x000df03c01007387 */ /* 0x0005e20000100a00 */
[----:B------:R-:W-:-:S03]  /*107c0*/  IMAD.WIDE R24, R0, 0x4, R136 ;  /* 0x0000000400187825 */ /* 0x000fc600078e0288 */
[----:B------:R2:W-:Y:S01]  /*107d0*/  STL.64 [R1+0xdf8], R58 ;  /* 0x000df83a01007387 */ /* 0x0005e20000100a00 */
[----:B------:R-:W-:-:S03]  /*107e0*/  IMAD.WIDE R22, R0, 0x4, R142 ;  /* 0x0000000400167825 */ /* 0x000fc600078e028e */
[----:B------:R2:W-:Y:S01]  /*107f0*/  STL.64 [R1+0xe80], R56 ;  /* 0x000e803801007387 */ /* 0x0005e20000100a00 */
[----:B-1----:R-:W-:-:S03]  /*10800*/  IMAD.WIDE R20, R0, 0x4, R162 ;  /* 0x0000000400147825 */ /* 0x002fc600078e02a2 */
[----:B------:R1:W-:Y:S04]  /*10810*/  STL.64 [R1+0xe88], R30 ;  /* 0x000e881e01007387 */ /* 0x0003e80000100a00 */
[----:B------:R1:W-:Y:S04]  /*10820*/  STL.64 [R1+0xef0], R26 ;  /* 0x000ef01a01007387 */ /* 0x0003e80000100a00 */
[----:B------:R1:W-:Y:S01]  /*10830*/  STL.64 [R1+0xef8], R24 ;  /* 0x000ef81801007387 */ /* 0x0003e20000100a00 */
[----:B------:R-:W-:-:S03]  /*10840*/  IMAD.WIDE R18, R0, 0x4, R128 ;  /* 0x0000000400127825 */ /* 0x000fc600078e0280 */
[----:B------:R1:W-:Y:S01]  /*10850*/  STL.64 [R1+0xf30], R22 ;  /* 0x000f301601007387 */ /* 0x0003e20000100a00 */
[----:B------:R-:W-:-:S03]  /*10860*/  IMAD.WIDE R16, R0, 0x4, R124 ;  /* 0x0000000400107825 */ /* 0x000fc600078e027c */
[----:B------:R1:W-:Y:S01]  /*10870*/  STL.64 [R1+0xf38], R20 ;  /* 0x000f381401007387 */ /* 0x0003e20000100a00 */
[----:B------:R-:W-:-:S03]  /*10880*/  IMAD.WIDE R92, R248, 0x4, R154 ;  /* 0x00000004f85c7825 */ /* 0x000fc600078e029a */
[----:B------:R1:W-:Y:S01]  /*10890*/  STL.64 [R1+0xf50], R18 ;  /* 0x000f501201007387 */ /* 0x0003e20000100a00 */
[----:B------:R-:W-:-:S03]  /*108a0*/  IMAD.WIDE R90, R248, 0x4, R122 ;  /* 0x00000004f85a7825 */ /* 0x000fc600078e027a */
[----:B------:R-:W-:Y:S04]  /*108b0*/  STL.64 [R1+0x310], R92 ;  /* 0x0003105c01007387 */ /* 0x000fe80000100a00 */
[----:B------:R1:W-:Y:S01]  /*108c0*/  STL.64 [R1+0xf58], R16 ;  /* 0x000f581001007387 */ /* 0x0003e20000100a00 */
[----:B------:R-:W-:-:S03]  /*108d0*/  IMAD.WIDE R88, R248, 0x4, R126 ;  /* 0x00000004f8587825 */ /* 0x000fc600078e027e */
[----:B------:R-:W-:Y:S01]  /*108e0*/  STL.64 [R1+0x318], R90 ;  /* 0x0003185a01007387 */ /* 0x000fe20000100a00 */
[----:B------:R-:W-:-:S03]  /*108f0*/  IMAD.WIDE R86, R248, 0x4, R118 ;  /* 0x00000004f8567825 */ /* 0x000fc600078e0276 */
[----:B------:R-:W-:Y:S04]  /*10900*/  STL.64 [R1+0x350], R88 ;  /* 0x0003505801007387 */ /* 0x000fe80000100a00 */
[----:B------:R-:W-:Y:S01]  /*10910*/  STL.64 [R1+0x358], R86 ;  /* 0x0003585601007387 */ /* 0x000fe20000100a00 */
[----:B------:R-:W-:-:S03]  /*10920*/  ISETP.GE.U32.AND P2, PT, R15, 0x7ffffe81, PT ;  /* 0x7ffffe810f00780c */ /* 0x000fc60003f46070 */
[----:B------:R-:W-:Y:S01]  /*10930*/  LDGSTS.E [R10+0x1de00], desc[UR8][R92.64], !P3 ;  /* 0x1de000005c0a7fae */ /* 0x000fe2000d9a1008 */
[----:B--2---:R-:W-:-:S03]  /*10940*/  IMAD.WIDE R84, R248, 0x4, R146 ;  /* 0x00000004f8547825 */ /* 0x004fc600078e0292 */
[----:B------:R-:W-:Y:S04]  /*10950*/  LDGSTS.E [R10+0x1df00], desc[UR8][R90.64], !P3 ;  /* 0x1df000005a0a7fae */ /* 0x000fe8000d9a1008 */
[----:B------:R-:W-:Y:S04]  /*10960*/  STL.64 [R1+0x390], R84 ;  /* 0x0003905401007387 */ /* 0x000fe80000100a00 */
[----:B------:R-:W-:Y:S04]  /*10970*/  LDGSTS.E [R10+0x1e600], desc[UR8][R88.64], !P4 ;  /* 0x1e600000580a7fae */ /* 0x000fe8000e1a1008 */
[----:B------:R-:W-:Y:S04]  /*10980*/  LDGSTS.E [R10+0x1e700], desc[UR8][R86.64], !P4 ;  /* 0x1e700000560a7fae */ /* 0x000fe8000e1a1008 */
[----:B------:R-:W-:Y:S01]  /*10990*/  LDGSTS.E [R10+0x1ee00], desc[UR8][R84.64], !P0 ;  /* 0x1ee00000540a7fae */ /* 0x000fe2000c1a1008 */
[----:B----4-:R-:W-:-:S05]  /*109a0*/  IMAD.WIDE R82, R248, 0x4, R116 ;  /* 0x00000004f8527825 */ /* 0x010fca00078e0274 */
[----:B------:R-:W-:Y:S04]  /*109b0*/  STL.64 [R1+0x3a0], R82 ;  /* 0x0003a05201007387 */ /* 0x000fe80000100a00 */
[----:B------:R-:W-:Y:S01]  /*109c0*/  LDGSTS.E [R10+0x1ef00], desc[UR8][R82.64], !P0 ;  /* 0x1ef00000520a7fae */ /* 0x000fe2000c1a1008 */
[----:B------:R-:W-:-:S04]  /*109d0*/  IMAD.WIDE R80, R248, 0x4, R120 ;  /* 0x00000004f8507825 */ /* 0x000fc800078e0278 */
[C---:B------:R-:W-:Y:S01]  /*109e0*/  IMAD.WIDE R78, R248.reuse, 0x4, R138 ;  /* 0x00000004f84e7825 */ /* 0x040fe200078e028a */
[----:B------:R-:W-:Y:S04]  /*109f0*/  STL.64 [R1+0x3d0], R80 ;  /* 0x0003d05001007387 */ /* 0x000fe80000100a00 */
[----:B------:R-:W-:Y:S04]  /*10a00*/  STL.64 [R1+0x3d8], R78 ;  /* 0x0003d84e01007387 */ /* 0x000fe80000100a00 */
[----:B------:R-:W-:Y:S04]  /*10a10*/  LDGSTS.E [R10+0x1f600], desc[UR8][R80.64], !P1 ;  /* 0x1f600000500a7fae */ /* 0x000fe8000c9a1008 */
[----:B------:R-:W-:Y:S01]  /*10a20*/  LDGSTS.E [R10+0x1f700], desc[UR8][R78.64], !P1 ;  /* 0x1f7000004e0a7fae */ /* 0x000fe2000c9a1008 */
[----:B---3--:R-:W-:-:S05]  /*10a30*/  IMAD.WIDE R76, R248, 0x4, R114 ;  /* 0x00000004f84c7825 */ /* 0x008fca00078e0272 */
[----:B------:R-:W-:Y:S04]  /*10a40*/  STL.64 [R1+0x410], R76 ;  /* 0x0004104c01007387 */ /* 0x000fe80000100a00 */
[----:B------:R-:W-:Y:S01]  /*10a50*/  LDGSTS.E [R10+0x1fe00], desc[UR8][R76.64], !P2 ;  /* 0x1fe000004c0a7fae */ /* 0x000fe2000d1a1008 */
[----:B------:R-:W-:-:S05]  /*10a60*/  IMAD.WIDE R74, R248, 0x4, R130 ;  /* 0x00000004f84a7825 */ /* 0x000fca00078e0282 */
[----:B------:R-:W-:Y:S04]  /*10a70*/  STL.64 [R1+0x418], R74 ;  /* 0x0004184a01007387 */ /* 0x000fe80000100a00 */
[----:B------:R-:W2:Y:S04]  /*10a80*/  LDL.LU.64 R140, [R1+0x8e0] ;  /* 0x0008e000018c7983 */ /* 0x000ea80000300a00 */
[----:B------:R-:W3:Y:S04]  /*10a90*/  LDL.LU.64 R136, [R1+0x8d8] ;  /* 0x0008d80001887983 */ /* 0x000ee80000300a00 */
[----:B------:R-:W4:Y:S04]  /*10aa0*/  LDL.LU.64 R142, [R1+0x8c8] ;  /* 0x0008c800018e7983 */ /* 0x000f280000300a00 */
[----:B------:R-:W4:Y:S04]  /*10ab0*/  LDL.LU.64 R162, [R1+0x8c0] ;  /* 0x0008c00001a27983 */ /* 0x000f280000300a00 */
[----:B------:R-:W4:Y:S04]  /*10ac0*/  LDL.LU.64 R128, [R1+0x8b8] ;  /* 0x0008b80001807983 */ /* 0x000f280000300a00 */
[----:B------:R-:W4:Y:S04]  /*10ad0*/  LDL.LU.64 R124, [R1+0x8b0] ;  /* 0x0008b000017c7983 */ /* 0x000f280000300a00 */
[----:B------:R-:W4:Y:S04]  /*10ae0*/  LDL.LU.64 R154, [R1+0x8a8] ;  /* 0x0008a800019a7983 */ /* 0x000f280000300a00 */
[----:B------:R-:W4:Y:S04]  /*10af0*/  LDL.LU.64 R122, [R1+0x8a0] ;  /* 0x0008a000017a7983 */ /* 0x000f280000300a00 */
[----:B------:R-:W4:Y:S04]  /*10b00*/  LDL.LU.64 R126, [R1+0x898] ;  /* 0x00089800017e7983 */ /* 0x000f280000300a00 */
[----:B------:R-:W1:Y:S04]  /*10b10*/  LDL.LU.64 R118, [R1+0x890] ;  /* 0x0008900001767983 */ /* 0x000e680000300a00 */
[----:B------:R-:W4:Y:S04]  /*10b20*/  LDL.LU.64 R146, [R1+0x888] ;  /* 0x0008880001927983 */ /* 0x000f280000300a00 */
[----:B------:R-:W4:Y:S04]  /*10b30*/  LDL.LU.64 R116, [R1+0x880] ;  /* 0x0008800001747983 */ /* 0x000f280000300a00 */
[----:B------:R-:W4:Y:S04]  /*10b40*/  LDL.LU.64 R120, [R1+0x878] ;  /* 0x0008780001787983 */ /* 0x000f280000300a00 */
[----:B------:R-:W4:Y:S04]  /*10b50*/  LDL.LU.64 R138, [R1+0x870] ;  /* 0x00087000018a7983 */ /* 0x000f280000300a00 */
[----:B------:R-:W4:Y:S04]  /*10b60*/  LDL.LU.64 R114, [R1+0x868] ;  /* 0x0008680001727983 */ /* 0x000f280000300a00 */
[----:B------:R-:W4:Y:S04]  /*10b70*/  LDL.LU.64 R130, [R1+0x860] ;  /* 0x0008600001827983 */ /* 0x000f280000300a00 */
[----:B------:R-:W-:Y:S04]  /*10b80*/  LDGSTS.E [R10+0x1ff00], desc[UR8][R74.64], !P2 ;  /* 0x1ff000004a0a7fae */ /* 0x000fe8000d1a1008 */
[----:B------:R-:W0:Y:S04]  /*10b90*/  LDGDEPBAR ;  /* 0x00000000000079af */ /* 0x000e280000000000 */
[----:B------:R2:W-:Y:S04]  /*10ba0*/  LDGSTS.E [R6+0x28000], desc[UR8][R72.64], P6 ;  /* 0x2800000048067fae */ /* 0x0005e8000b1a1008 */
        /* <DEDUP_REMOVED lines=14> */
[----:B------:R1:W-:Y:S01]  /*10c90*/  LDGSTS.E [R6+0x2f100], desc[UR8][R16.64], P5 ;  /* 0x2f10000010067fae */ /* 0x0003e2000a9a1008 */
[----:B--2---:R-:W-:-:S04]  /*10ca0*/  IMAD.WIDE R72, R0, 0x4, R140 ;  /* 0x0000000400487825 */ /* 0x004fc800078e028c */
[C---:B---3--:R-:W-:Y:S01]  /*10cb0*/  IMAD.WIDE R70, R0.reuse, 0x4, R136 ;  /* 0x0000000400467825 */ /* 0x048fe200078e0288 */
[----:B------:R2:W-:Y:S03]  /*10cc0*/  STL.64 [R1+0x430], R72 ;  /* 0x0004304801007387 */ /* 0x0005e60000100a00 */
[C---:B----4-:R-:W-:Y:S01]  /*10cd0*/  IMAD.WIDE R68, R0.reuse, 0x4, R142 ;  /* 0x0000000400447825 */ /* 0x050fe200078e028e */
[----:B------:R3:W-:Y:S03]  /*10ce0*/  STL.64 [R1+0x438], R70 ;  /* 0x0004384601007387 */ /* 0x0007e60000100a00 */
[C---:B------:R-:W-:Y:S01]  /*10cf0*/  IMAD.WIDE R66, R0.reuse, 0x4, R162 ;  /* 0x0000000400427825 */ /* 0x040fe200078e02a2 */
        /* <DEDUP_REMOVED lines=11> */
[C---:B-1----:R-:W-:Y:S01]  /*10db0*/  IMAD.WIDE R30, R0.reuse, 0x4, R118 ;  /* 0x00000004001e7825 */ /* 0x042fe200078e0276 */
        /* <DEDUP_REMOVED lines=12> */
[----:B------:R-:W2:Y:S04]  /*10e80*/  LDL.LU.64 R140, [R1+0x8d0] ;  /* 0x0008d000018c7983 */ /* 0x000ea80000300a00 */
[----:B------:R1:W-:Y:S04]  /*10e90*/  STL.64 [R1+0xf40], R18 ;  /* 0x000f401201007387 */ /* 0x0003e80000100a00 */
[----:B------:R-:W3:Y:S04]  /*10ea0*/  LDL.LU.64 R136, [R1+0x8e8] ;  /* 0x0008e80001887983 */ /* 0x000ee80000300a00 */
[----:B------:R1:W-:Y:S04]  /*10eb0*/  STL.64 [R1+0xf48], R16 ;  /* 0x000f481001007387 */ /* 0x0003e80000100a00 */
        /* <DEDUP_REMOVED lines=13> */
[----:B------:R-:W4:Y:S04]  /*10f90*/  LDL.LU.64 R130, [R1+0x8f0] ;  /* 0x0008f00001827983 */ /* 0x000f280000300a00 */
        /* <DEDUP_REMOVED lines=146> */
[----:B------:R-:W-:Y:S03]  /*118c0*/  STL.64 [R1+0x470], R72 ;  /* 0x0004704801007387 */ /* 0x000fe60000100a00 */
        /* <DEDUP_REMOVED lines=45> */
[----:B------:R-:W-:Y:S04]  /*11ba0*/  LDGSTS.E [R9+0x28800], desc[UR8][R72.64], P6 ;  /* 0x2880000048097fae */ /* 0x000fe8000b1a1008 */
        /* <DEDUP_REMOVED lines=82> */
[C---:B-1----:R-:W-:Y:S01]  /*120d0*/  IMAD.WIDE R64, R0.reuse, 0x4, R142 ;  /* 0x0000000400407825 */ /* 0x042fe200078e028e */
[----:B------:R-:W-:Y:S03]  /*120e0*/  STL.64 [R1+0x4a0], R66 ;  /* 0x0004a04201007387 */ /* 0x000fe60000100a00 */
[C---:B----4-:R-:W-:Y:S01]  /*120f0*/  IMAD.WIDE R62, R0.reuse, 0x4, R162 ;  /* 0x00000004003e7825 */ /* 0x050fe200078e02a2 */
[----:B------:R-:W-:Y:S03]  /*12100*/  STL.64 [R1+0x808], R64 ;  /* 0x0008084001007387 */ /* 0x000fe60000100a00 */
[C---:B------:R-:W-:Y:S01]  /*12110*/  IMAD.WIDE R60, R0.reuse, 0x4, R128 ;  /* 0x00000004003c7825 */ /* 0x040fe200078e0280 */
        /* <DEDUP_REMOVED lines=20> */
[----:B------:R-:W3:Y:S03]  /*12260*/  LDL.LU.64 R136, [R1+0xb60] ;  /* 0x000b600001887983 */ /* 0x000ee60000300a00 */
[----:B------:R-:W-:Y:S01]  /*12270*/  IMAD.WIDE R8, R0, 0x4, R130 ;  /* 0x0000000400087825 */ /* 0x000fe200078e0282 */
[----:B------:R-:W-:Y:S04]  /*12280*/  STL.64 [R1+0xe08], R16 ;  /* 0x000e081001007387 */ /* 0x000fe80000100a00 */
[----:B------:R-:W4:Y:S04]  /*12290*/  LDL.LU.64 R142, [R1+0xb68] ;  /* 0x000b6800018e7983 */ /* 0x000f280000300a00 */
[----:B------:R-:W-:Y:S04]  /*122a0*/  STL.64 [R1+0xe90], R12 ;  /* 0x000e900c01007387 */ /* 0x000fe80000100a00 */
[----:B------:R-:W4:Y:S04]  /*122b0*/  LDL.LU.64 R162, [R1+0xb70] ;  /* 0x000b700001a27983 */ /* 0x000f280000300a00 */
[----:B------:R1:W-:Y:S04]  /*122c0*/  STL.64 [R1+0xe98], R8 ;  /* 0x000e980801007387 */ /* 0x0003e80000100a00 */
        /* <DEDUP_REMOVED lines=13> */
[----:B------:R-:W-:Y:S04]  /*123a0*/  LDGSTS.E [R10+0x28d00], desc[UR8][R66.64], P5 ;  /* 0x28d00000420a7fae */ /* 0x000fe8000a9a1008 */
        /* <DEDUP_REMOVED lines=9> */
[----:B------:R-:W-:Y:S01]  /*12440*/  LDGSTS.E [R10+0x2dd00], desc[UR8][R20.64], P5 ;  /* 0x2dd00000140a7fae */ /* 0x000fe2000a9a1008 */
[----:B------:R-:W-:-:S03]  /*12450*/  VIADD R252, R252, 0x7f ;  /* 0x0000007ffcfc7836 */ /* 0x000fc60000000000 */
[----:B------:R-:W-:Y:S04]  /*12460*/  LDGSTS.E [R10+0x2ec00], desc[UR8][R18.64], P6 ;  /* 0x2ec00000120a7fae */ /* 0x000fe8000b1a1008 */
[----:B------:R-:W-:Y:S04]  /*12470*/  LDGSTS.E [R10+0x2ed00], desc[UR8][R16.64], P5 ;  /* 0x2ed00000100a7fae */ /* 0x000fe8000a9a1008 */
[----:B------:R-:W-:Y:S04]  /*12480*/  LDGSTS.E [R10+0x2fc00], desc[UR8][R12.64], P6 ;  /* 0x2fc000000c0a7fae */ /* 0x000fe8000b1a1008 */
[----:B------:R1:W-:Y:S01]  /*12490*/  LDGSTS.E [R10+0x2fd00], desc[UR8][R8.64], P5 ;  /* 0x2fd00000080a7fae */ /* 0x0003e2000a9a1008 */
[----:B------:R-:W-:-:S02]  /*124a0*/  ISETP.GE.AND P0, PT, R252, 0x80, PT ;  /* 0x00000080fc00780c */ /* 0x000fc40003f06270 */
[----:B------:R-:W-:Y:S02]  /*124b0*/  CS2R R28, SRZ ;  /* 0x00000000001c7805 */ /* 0x000fe4000001ff00 */
[----:B--2---:R-:W-:Y:S01]  /*124c0*/  CS2R R68, SRZ ;  /* 0x0000000000447805 */ /* 0x004fe2000001ff00 */
[----:B-1----:R-:W-:Y:S01]  /*124d0*/  IMAD.WIDE R8, R0, 0x4, R222 ;  /* 0x0000000400087825 */ /* 0x002fe200078e02de */
[----:B------:R-:W-:Y:S02]  /*124e0*/  CS2R R70, SRZ ;  /* 0x0000000000467805 */ /* 0x000fe4000001ff00 */
[----:B------:R-:W-:Y:S02]  /*124f0*/  CS2R R76, SRZ ;  /* 0x00000000004c7805 */ /* 0x000fe4000001ff00 */
[----:B------:R-:W-:Y:S02]  /*12500*/  CS2R R78, SRZ ;  /* 0x00000000004e7805 */ /* 0x000fe4000001ff00 */
[----:B------:R-:W-:-:S02]  /*12510*/  CS2R R104, SRZ ;  /* 0x0000000000687805 */ /* 0x000fc4000001ff00 */
[----:B------:R-:W-:Y:S02]  /*12520*/  CS2R R106, SRZ ;  /* 0x00000000006a7805 */ /* 0x000fe4000001ff00 */
[----:B------:R-:W-:Y:S02]  /*12530*/  CS2R R108, SRZ ;  /* 0x00000000006c7805 */ /* 0x000fe4000001ff00 */
        /* <DEDUP_REMOVED lines=23> */
[----:B------:R-:W-:Y:S01]  /*126b0*/  CS2R R160, SRZ ;  /* 0x0000000000a07805 */ /* 0x000fe2000001ff00 */
[----:B---3--:R-:W-:-:S05]  /*126c0*/  IMAD.WIDE R66, R0, 0x4, R136 ;  /* 0x0000000400427825 */ /* 0x008fca00078e0288 */
[----:B------:R-:W-:Y:S01]  /*126d0*/  LDGSTS.E [R14+0x28e00], desc[UR8][R66.64], P6 ;  /* 0x28e00000420e7fae */ /* 0x000fe2000b1a1008 */
[----:B----4-:R-:W-:-:S03]  /*126e0*/  IMAD.WIDE R64, R0, 0x4, R142 ;  /* 0x0000000400407825 */ /* 0x010fc600078e028e */
[----:B------:R-:W-:Y:S04]  /*126f0*/  STL.64 [R1+0x4b0], R66 ;  /* 0x0004b04201007387 */ /* 0x000fe80000100a00 */
[----:B------:R-:W-:Y:S01]  /*12700*/  LDGSTS.E [R14+0x28f00], desc[UR8][R64.64], P5 ;  /* 0x28f00000400e7fae */ /* 0x000fe2000a9a1008 */
[----:B------:R-:W-:-:S03]  /*12710*/  IMAD.WIDE R62, R0, 0x4, R162 ;  /* 0x00000004003e7825 */ /* 0x000fc600078e02a2 */
[----:B------:R-:W-:Y:S04]  /*12720*/  STL.64 [R1+0x4b8], R64 ;  /* 0x0004b84001007387 */ /* 0x000fe80000100a00 */
[----:B------:R-:W-:Y:S01]  /*12730*/  LDGSTS.E [R14+0x29e00], desc[UR8][R62.64], P6 ;  /* 0x29e000003e0e7fae */ /* 0x000fe2000b1a1008 */
[----:B------:R-:W-:-:S04]  /*12740*/  IMAD.WIDE R60, R0, 0x4, R128 ;  /* 0x00000004003c7825 */ /* 0x000fc800078e0280 */
[C---:B------:R-:W-:Y:S01]  /*12750*/  IMAD.WIDE R58, R0.reuse, 0x4, R124 ;  /* 0x00000004003a7825 */ /* 0x040fe200078e027c */
[----:B------:R-:W-:Y:S03]  /*12760*/  LDGSTS.E [R14+0x29f00], desc[UR8][R60.64], P5 ;  /* 0x29f000003c0e7fae */ /* 0x000fe6000a9a1008 */
[C---:B------:R-:W-:Y:S01]  /*12770*/  IMAD.WIDE R56, R0.reuse, 0x4, R154 ;  /* 0x0000000400387825 */ /* 0x040fe200078e029a */
[----:B------:R-:W-:Y:S03]  /*12780*/  STL.64 [R1+0xc00], R62 ;  /* 0x000c003e01007387 */ /* 0x000fe60000100a00 */
        /* <DEDUP_REMOVED lines=9> */
[----:B------:R1:W-:Y:S03]  /*12820*/  LDGSTS.E [R14+0x2be00], desc[UR8][R30.64], P6 ;  /* 0x2be000001e0e7fae */ /* 0x0003e6000b1a1008 */
[C---:B------:R-:W-:Y:S01]  /*12830*/  IMAD.WIDE R18, R0.reuse, 0x4, R120 ;  /* 0x0000000400127825 */ /* 0x040fe200078e0278 */
[----:B------:R-:W-:Y:S03]  /*12840*/  STL.64 [R1+0xc78], R56 ;  /* 0x000c783801007387 */ /* 0x000fe60000100a00 */
[C---:B------:R-:W-:Y:S01]  /*12850*/  IMAD.WIDE R16, R0.reuse, 0x4, R138 ;  /* 0x0000000400107825 */ /* 0x040fe200078e028a */
[----:B------:R-:W-:Y:S03]  /*12860*/  LDGSTS.E [R14+0x2bf00], desc[UR8][R26.64], P5 ;  /* 0x2bf000001a0e7fae */ /* 0x000fe6000a9a1008 */
[C---:B------:R-:W-:Y:S01]  /*12870*/  IMAD.WIDE R12, R0.reuse, 0x4, R114 ;  /* 0x00000004000c7825 */ /* 0x040fe200078e0272 */
[----:B------:R1:W-:Y:S03]  /*12880*/  STL.64 [R1+0xcc8], R30 ;  /* 0x000cc81e01007387 */ /* 0x0003e60000100a00 */
[----:B------:R-:W-:Y:S01]  /*12890*/  IMAD.WIDE R10, R0, 0x4, R130 ;  /* 0x00000004000a7825 */ /* 0x000fe200078e0282 */
[----:B------:R2:W-:Y:S04]  /*128a0*/  LDGSTS.E [R14+0x2ce00], desc[UR8][R24.64], P6 ;  /* 0x2ce00000180e7fae */ /* 0x0005e8000b1a1008 */
[----:B------:R-:W-:Y:S04]  /*128b0*/  STL.64 [R1+0xcd8], R26 ;  /* 0x000cd81a01007387 */ /* 0x000fe80000100a00 */
[----:B------:R-:W-:Y:S04]  /*128c0*/  LDGSTS.E [R14+0x2cf00], desc[UR8][R22.64], P5 ;  /* 0x2cf00000160e7fae */ /* 0x000fe8000a9a1008 */
[----:B------:R2:W-:Y:S04]  /*128d0*/  STL.64 [R1+0xd40], R24 ;  /* 0x000d401801007387 */ /* 0x0005e80000100a00 */
[----:B------:R-:W-:Y:S04]  /*128e0*/  LDGSTS.E [R14+0x2de00], desc[UR8][R20.64], P6 ;  /* 0x2de00000140e7fae */ /* 0x000fe8000b1a1008 */
[----:B------:R-:W-:Y:S04]  /*128f0*/  STL.64 [R1+0xd48], R22 ;  /* 0x000d481601007387 */ /* 0x000fe80000100a00 */
[----:B------:R-:W-:Y:S04]  /*12900*/  LDGSTS.E [R14+0x2df00], desc[UR8][R18.64], P5 ;  /* 0x2df00000120e7fae */ /* 0x000fe8000a9a1008 */
[----:B------:R-:W-:Y:S04]  /*12910*/  STL.64 [R1+0xda0], R20 ;  /* 0x000da01401007387 */ /* 0x000fe80000100a00 */
[----:B------:R-:W-:Y:S04]  /*12920*/  LDGSTS.E [R14+0x2ee00], desc[UR8][R16.64], P6 ;  /* 0x2ee00000100e7fae */ /* 0x000fe8000b1a1008 */
[----:B------:R-:W-:Y:S04]  /*12930*/  STL.64 [R1+0xda8], R18 ;  /* 0x000da81201007387 */ /* 0x000fe80000100a00 */
[----:B------:R-:W-:Y:S04]  /*12940*/  LDGSTS.E [R14+0x2ef00], desc[UR8][R12.64], P5 ;  /* 0x2ef000000c0e7fae */ /* 0x000fe8000a9a1008 */
[----:B------:R-:W5:Y:S04]  /*12950*/  LDL.LU.64 R222, [R1+0xf70] ;  /* 0x000f700001de7983 */ /* 0x000f680000300a00 */
[----:B------:R-:W-:Y:S04]  /*12960*/  LDGSTS.E [R14+0x2fe00], desc[UR8][R10.64], P6 ;  /* 0x2fe000000a0e7fae */ /* 0x000fe8000b1a1008 */
[----:B------:R-:W-:Y:S04]  /*12970*/  STL.64 [R1+0xe10], R16 ;  /* 0x000e101001007387 */ /* 0x000fe80000100a00 */
[----:B------:R3:W-:Y:S01]  /*12980*/  LDGSTS.E [R14+0x2ff00], desc[UR8][R8.64], P5 ;  /* 0x2ff00000080e7fae */ /* 0x0007e2000a9a1008 */
[----:B-1----:R-:W-:-:S03]  /*12990*/  CS2R R30, SRZ ;  /* 0x00000000001e7805 */ /* 0x002fc6000001ff00 */
[----:B------:R1:W-:Y:S01]  /*129a0*/  STL.64 [R1+0xe18], R12 ;  /* 0x000e180c01007387 */ /* 0x0003e20000100a00 */
[----:B--2---:R-:W-:-:S03]  /*129b0*/  CS2R R24, SRZ ;  /* 0x0000000000187805 */ /* 0x004fc6000001ff00 */
[----:B------:R-:W0:Y:S01]  /*129c0*/  LDGDEPBAR ;  /* 0x00000000000079af */ /* 0x000e220000000000 */
[----:B------:R-:W-:Y:S02]  /*129d0*/  CS2R R26, SRZ ;  /* 0x00000000001a7805 */ /* 0x000fe4000001ff00 */
[----:B------:R-:W-:Y:S01]  /*129e0*/  CS2R R56, SRZ ;  /* 0x0000000000387805 */ /* 0x000fe2000001ff00 */
[----:B------:R-:W-:Y:S01]  /*129f0*/  STL.64 [R1+0xe60], R10 ;  /* 0x000e600a01007387 */ /* 0x000fe20000100a00 */
[----:B------:R-:W-:Y:S02]  /*12a00*/  CS2R R58, SRZ ;  /* 0x00000000003a7805 */ /* 0x000fe4000001ff00 */
[----:B---3--:R-:W-:Y:S02]  /*12a10*/  CS2R R14, SRZ ;  /* 0x00000000000e7805 */ /* 0x008fe4000001ff00 */
[----:B------:R-:W-:Y:S01]  /*12a20*/  CS2R R136, SRZ ;  /* 0x0000000000887805 */ /* 0x000fe2000001ff00 */
[----:B------:R2:W-:Y:S01]  /*12a30*/  STL.64 [R1+0xe78], R8 ;  /* 0x000e780801007387 */ /* 0x0005e20000100a00 */
[----:B-1----:R-:W-:-:S02]  /*12a40*/  CS2R R12, SRZ ;  /* 0x00000000000c7805 */ /* 0x002fc4000001ff00 */
        /* <DEDUP_REMOVED lines=15> */
[----:B--2---:R-:W-:Y:S02]  /*12b40*/  CS2R R8, SRZ ;  /* 0x0000000000087805 */ /* 0x004fe4000001ff00 */
[----:B------:R-:W-:Y:S02]  /*12b50*/  CS2R R10, SRZ ;  /* 0x00000000000a7805 */ /* 0x000fe4000001ff00 */
[----:B------:R-:W-:-:S02]  /*12b60*/  CS2R R64, SRZ ;  /* 0x0000000000407805 */ /* 0x000fc4000001ff00 */
[----:B------:R-:W-:Y:S02]  /*12b70*/  CS2R R66, SRZ ;  /* 0x0000000000427805 */ /* 0x000fe4000001ff00 */
[----:B------:R-:W-:Y:S02]  /*12b80*/  CS2R R146, SRZ ;  /* 0x0000000000927805 */ /* 0x000fe4000001ff00 */
[----:B------:R-:W-:Y:S02]  /*12b90*/  CS2R R154, SRZ ;  /* 0x00000000009a7805 */ /* 0x000fe4000001ff00 */
[----:B------:R-:W-:Y:S02]  /*12ba0*/  CS2R R162, SRZ ;  /* 0x0000000000a27805 */ /* 0x000fe4000001ff00 */
[----:B------:R-:W-:Y:S02]  /*12bb0*/  CS2R R20, SRZ ;  /* 0x0000000000147805 */ /* 0x000fe4000001ff00 */
[----:B------:R-:W-:Y:S01]  /*12bc0*/  CS2R R22, SRZ ;  /* 0x0000000000167805 */ /* 0x000fe2000001ff00 */
[----:B------:R-:W-:Y:S06]  /*12bd0*/  @!P0 BRA `(.L_x_0) ;  /* 0x0000018800808947 */ /* 0x000fec0003800000 */
[----:B------:R-:W2:Y:S04]  /*12be0*/  LDL.LU.64 R158, [R1+0x5a0] ;  /* 0x0005a000019e7983 */ /* 0x000ea80000300a00 */
[----:B------:R-:W3:Y:S04]  /*12bf0*/  LDL.LU.64 R160, [R1+0x5a8] ;  /* 0x0005a80001a07983 */ /* 0x000ee80000300a00 */
[----:B------:R-:W4:Y:S04]  /*12c00*/  LDL.LU.64 R20, [R1] ;  /* 0x0000000001147983 */ /* 0x000f280000300a00 */
[----:B------:R-:W4:Y:S04]  /*12c10*/  LDL.LU.64 R162, [R1+0x290] ;  /* 0x0002900001a27983 */ /* 0x000f280000300a00 */
[----:B------:R-:W4:Y:S01]  /*12c20*/  LDL.LU.64 R22, [R1+0x2e8] ;  /* 0x0002e80001167983 */ /* 0x000f220000300a00 */
[----:B--2---:R-:W-:-:S03]  /*12c30*/  IMAD.MOV.U32 R6, RZ, RZ, R159 ;  /* 0x000000ffff067224 */ /* 0x004fc600078e009f */
[----:B------:R-:W-:Y:S04]  /*12c40*/  STL [R1+0xb80], R158 ;  /* 0x000b809e01007387 */ /* 0x000fe80000100800 */
[----:B---3--:R-:W-:Y:S04]  /*12c50*/  STL [R1+0xb88], R160 ;  /* 0x000b88a001007387 */ /* 0x008fe80000100800 */
[----:B------:R1:W-:Y:S04]  /*12c60*/  STL [R1+0xb7c], R6 ;  /* 0x000b7c0601007387 */ /* 0x0003e80000100800 */
[----:B----4-:R-:W-:Y:S01]  /*12c70*/  STL [R1+0xb8c], R20 ;  /* 0x000b8c1401007387 */ /* 0x010fe20000100800 */
[----:B-1----:R-:W-:-:S05]  /*12c80*/  MOV R6, R161 ;  /* 0x000000a100067202 */ /* 0x002fca0000000f00 */
[----:B------:R1:W-:Y:S04]  /*12c90*/  STL [R1+0xb84], R6 ;  /* 0x000b840601007387 */ /* 0x0003e80000100800 */
[----:B------:R-:W2:Y:S01]  /*12ca0*/  LDL.LU.64 R160, [R1+0x338] ;  /* 0x0003380001a07983 */ /* 0x000ea20000300a00 */
[----:B-1----:R-:W-:-:S03]  /*12cb0*/  IMAD.MOV.U32 R6, RZ, RZ, R21 ;  /* 0x000000ffff067224 */ /* 0x002fc600078e0015 */
[----:B------:R-:W3:Y:S04]  /*12cc0*/  LDL.LU.64 R20, [R1+0x340] ;  /* 0x0003400001147983 */ /* 0x000ee80000300a00 */
[----:B------:R1:W-:Y:S04]  /*12cd0*/  STL [R1+0xb74], R6 ;  /* 0x000b740601007387 */ /* 0x0003e80000100800 */
[----:B------:R-:W-:Y:S04]  /*12ce0*/  STL [R1+0xb78], R250 ;  /* 0x000b78fa01007387 */ /* 0x000fe80000100800 */
[----:B------:R-:W-:Y:S01]  /*12cf0*/  STL [R1+0xb6c], R251 ;  /* 0x000b6cfb01007387 */ /* 0x000fe20000100800 */
[----:B-1----:R-:W-:-:S03]  /*12d00*/  IMAD.MOV.U32 R6, RZ, RZ, R163 ;  /* 0x000000ffff067224 */ /* 0x002fc600078e00a3 */
[----:B------:R-:W-:Y:S04]  /*12d10*/  STL [R1+0xb70], R48 ;  /* 0x000b703001007387 */ /* 0x000fe80000100800 */
        /* <DEDUP_REMOVED lines=9> */
[----:B------:R1:W-:Y:S04]  /*12db0*/  STL [R1+0xb3c], R6 ;  /* 0x000b3c0601007387 */ /* 0x0003e80000100800 */
[----:B------:R2:W-:Y:S01]  /*12dc0*/  STL [R1+0xb48], R2 ;  /* 0x000b480201007387 */ /* 0x0005e20000100800 */
[----:B-1----:R-:W-:-:S05]  /*12dd0*/  MOV R6, R23 ;  /* 0x0000001700067202 */ /* 0x002fca0000000f00 */
[----:B------:R-:W-:Y:S04]  /*12de0*/  STL [R1+0xb40], R6 ;  /* 0x000b400601007387 */ /* 0x000fe80000100800 */
[----:B------:R-:W4:Y:S04]  /*12df0*/  LDL.LU.64 R162, [R1+0x398] ;  /* 0x0003980001a27983 */ /* 0x000f280000300a00 */
[----:B------:R-:W-:Y:S04]  /*12e00*/  STL [R1+0xb34], R3 ;  /* 0x000b340301007387 */ /* 0x000fe80000100800 */
[----:B------:R-:W4:Y:S04]  /*12e10*/  LDL.LU.64 R22, [R1+0x3b8] ;  /* 0x0003b80001167983 */ /* 0x000f280000300a00 */
        /* <DEDUP_REMOVED lines=9> */
[----:B------:R-:W-:Y:S01]  /*12eb0*/  STL [R1+0xafc], R199 ;  /* 0x000afcc701007387 */ /* 0x000fe20000100800 */
[----:B--2---:R-:W-:-:S03]  /*12ec0*/  IMAD.MOV.U32 R2, RZ, RZ, R161 ;  /* 0x000000ffff027224 */ /* 0x004fc600078e00a1 */
[----:B------:R-:W-:Y:S04]  /*12ed0*/  STL [R1+0xb04], R160 ;  /* 0x000b04a001007387 */ /* 0x000fe80000100800 */
[----:B---3--:R-:W-:Y:S04]  /*12ee0*/  STL [R1+0xb0c], R20 ;  /* 0x000b0c1401007387 */ /* 0x008fe80000100800 */
[----:B------:R1:W-:Y:S04]  /*12ef0*/  STL [R1+0xb00], R2 ;  /* 0x000b000201007387 */ /* 0x0003e80000100800 */
[----:B------:R-:W-:Y:S01]  /*12f00*/  STL [R1+0xb10], R32 ;  /* 0x000b102001007387 */ /* 0x000fe20000100800 */
[----:B-1----:R-:W-:-:S05]  /*12f10*/  IMAD.MOV.U32 R2, RZ, RZ, R21 ;  /* 0x000000ffff027224 */ /* 0x002fca00078e0015 */
[----:B------:R4:W-:Y:S04]  /*12f20*/  STL [R1+0xb08], R2 ;  /* 0x000b080201007387 */ /* 0x0009e80000100800 */
[----:B------:R-:W2:Y:S04]  /*12f30*/  LDL.LU.64 R160, [R1+0x488] ;  /* 0x0004880001a07983 */ /* 0x000ea80000300a00 */
[----:B------:R-:W-:Y:S04]  /*12f40*/  STL [R1+0xaf4], R33 ;  /* 0x000af42101007387 */ /* 0x000fe80000100800 */
[----:B------:R-:W3:Y:S04]  /*12f50*/  LDL.LU.64 R20, [R1+0x4a8] ;  /* 0x0004a80001147983 */ /* 0x000ee80000300a00 */
        /* <DEDUP_REMOVED lines=10> */
[----:B----4-:R-:W-:-:S03]  /*13000*/  MOV R2, R163 ;  /* 0x000000a300027202 */ /* 0x010fc60000000f00 */
[----:B------:R-:W-:Y:S04]  /*13010*/  STL [R1+0xac4], R162 ;  /* 0x000ac4a201007387 */ /* 0x000fe80000100800 */
[----:B------:R-:W-:Y:S04]  /*13020*/  STL [R1+0xacc], R22 ;  /* 0x000acc1601007387 */ /* 0x000fe80000100800 */
[----:B------:R1:W-:Y:S04]  /*13030*/  STL [R1+0xac0], R2 ;  /* 0x000ac00201007387 */ /* 0x0003e80000100800 */
[----:B------:R-:W-:Y:S01]  /*13040*/  STL [R1+0xad0], R36 ;  /* 0x000ad02401007387 */ /* 0x000fe20000100800 */
[----:B-1----:R-:W-:-:S05]  /*13050*/  IMAD.MOV.U32 R2, RZ, RZ, R23 ;  /* 0x000000ffff027224 */ /* 0x002fca00078e0017 */
[----:B------:R2:W-:Y:S04]  /*13060*/  STL [R1+0xac8], R2 ;  /* 0x000ac80201007387 */ /* 0x0005e80000100800 */
[----:B------:R-:W-:Y:S04]  /*13070*/  STL [R1+0xab4], R37 ;  /* 0x000ab42501007387 */ /* 0x000fe80000100800 */
        /* <DEDUP_REMOVED lines=17> */
[----:B-1----:R-:W-:-:S05]  /*13190*/  MOV R2, R21 ;  /* 0x0000001500027202 */ /* 0x002fca0000000f00 */
[----:B------:R4:W-:Y:S04]  /*131a0*/  STL [R1+0xa88], R2 ;  /* 0x000a880201007387 */ /* 0x0009e80000100800 */
[----:B------:R-:W-:Y:S04]  /*131b0*/  STL [R1+0xa74], R41 ;  /* 0x000a742901007387 */ /* 0x000fe80000100800 */
[----:B------:R-:W-:Y:S04]  /*131c0*/  STL [R1+0xa78], R42 ;  /* 0x000a782a01007387 */ /* 0x000fe80000100800 */
[----:B------:R-:W-:Y:S04]  /*131d0*/  STL [R1+0xa6c], R43 ;  /* 0x000a6c2b01007387 */ /* 0x000fe80000100800 */
[----:B------:R-:W-:Y:S04]  /*131e0*/  STL [R1+0xa70], R168 ;  /* 0x000a70a801007387 */ /* 0x000fe80000100800 */
[----:B------:R-:W2:Y:S04]  /*131f0*/  LDL.LU.64 R152, [R1+0x4f0] ;  /* 0x0004f00001987983 */ /* 0x000ea80000300a00 */
[----:B------:R-:W-:Y:S04]  /*13200*/  STL [R1+0xa64], R169 ;  /* 0x000a64a901007387 */ /* 0x000fe80000100800 */
[----:B------:R-:W3:Y:S04]  /*13210*/  LDL.LU.64 R156, [R1+0x4f8] ;  /* 0x0004f800019c7983 */ /* 0x000ee80000300a00 */
[----:B------:R-:W-:Y:S04]  /*13220*/  STL [R1+0xa68], R170 ;  /* 0x000a68aa01007387 */ /* 0x000fe80000100800 */
[----:B------:R-:W3:Y:S04]  /*13230*/  LDL.LU.64 R158, [R1+0x58] ;  /* 0x00005800019e7983 */ /* 0x000ee80000300a00 */
[----:B------:R-:W-:Y:S04]  /*13240*/  STL [R1+0xa5c], R171 ;  /* 0x000a5cab01007387 */ /* 0x000fe80000100800 */
[----:B------:R-:W3:Y:S04]  /*13250*/  LDL.LU.64 R20, [R1+0x50] ;  /* 0x0000500001147983 */ /* 0x000ee80000300a00 */
[----:B------:R-:W-:Y:S04]  /*13260*/  STL [R1+0xa60], R208 ;  /* 0x000a60d001007387 */ /* 0x000fe80000100800 */
[----:B------:R-:W-:Y:S04]  /*13270*/  STL [R1+0xa54], R209 ;  /* 0x000a54d101007387 */ /* 0x000fe80000100800 */
[----:B------:R-:W-:Y:S04]  /*13280*/  STL [R1+0xa58], R210 ;  /* 0x000a58d201007387 */ /* 0x000fe80000100800 */
[----:B------:R-:W-:Y:S01]  /*13290*/  STL [R1+0xa3c], R211 ;  /* 0x000a3cd301007387 */ /* 0x000fe20000100800 */
[----:B----4-:R-:W-:-:S03]  /*132a0*/  IMAD.MOV.U32 R2, RZ, RZ, R163 ;  /* 0x000000ffff027224 */ /* 0x010fc600078e00a3 */
        /* <DEDUP_REMOVED lines=8> */
[----:B------:R-:W-:Y:S04]  /*13330*/  STL [R1+0xa2c], R47 ;  /* 0x000a2c2f01007387 */ /* 0x000fe80000100800 */
[----:B------:R-:W-:Y:S04]  /*13340*/  STL [R1+0xa30], R172 ;  /* 0x000a30ac01007387 */ /* 0x000fe80000100800 */
[----:B------:R-:W4:Y:S04]  /*13350*/  LDL.LU.64 R154, [R1+0x510] ;  /* 0x00051000019a7983 */ /* 0x000f280000300a00 */
[----:B------:R-:W-:Y:S04]  /*13360*/  STL [R1+0xa24], R173 ;  /* 0x000a24ad01007387 */ /* 0x000fe80000100800 */
[----:B------:R-:W4:Y:S04]  /*13370*/  LDL.LU.64 R160, [R1+0x518] ;  /* 0x0005180001a07983 */ /* 0x000f280000300a00 */
[----:B------:R-:W-:Y:S04]  /*13380*/  STL [R1+0xa28], R174 ;  /* 0x000a28ae01007387 */ /* 0x000fe80000100800 */
[----:B------:R-:W4:Y:S04]  /*13390*/  LDL.LU.64 R162, [R1+0x378] ;  /* 0x0003780001a27983 */ /* 0x000f280000300a00 */
[----:B------:R-:W-:Y:S04]  /*133a0*/  STL [R1+0xa1c], R175 ;  /* 0x000a1caf01007387 */ /* 0x000fe80000100800 */
[----:B------:R-:W4:Y:S04]  /*133b0*/  LDL.LU.64 R22, [R1+0x380] ;  /* 0x0003800001167983 */ /* 0x000f280000300a00 */
[----:B------:R-:W-:Y:S04]  /*133c0*/  STL [R1+0xa20], R212 ;  /* 0x000a20d401007387 */ /* 0x000fe80000100800 */
[----:B------:R-:W-:Y:S04]  /*133d0*/  STL [R1+0xa14], R213 ;  /* 0x000a14d501007387 */ /* 0x000fe80000100800 */
[----:B------:R-:W-:Y:S04]  /*133e0*/  STL [R1+0xa18], R214 ;  /* 0x000a18d601007387 */ /* 0x000fe80000100800 */
[----:B------:R-:W-:Y:S01]  /*133f0*/  STL [R1+0x9ec], R215 ;  /* 0x0009ecd701007387 */ /* 0x000fe20000100800 */
[----:B--2---:R-:W-:-:S03]  /*13400*/  MOV R2, R153 ;  /* 0x0000009900027202 */ /* 0x004fc60000000f00 */
[----:B------:R-:W-:Y:S04]  /*13410*/  STL [R1+0x9f4], R152 ;  /* 0x0009f49801007387 */ /* 0x000fe80000100800 */
[----:B---3--:R-:W-:Y:S04]  /*13420*/  STL [R1+0x9fc], R156 ;  /* 0x0009fc9c01007387 */ /* 0x008fe80000100800 */
[----:B------:R1:W-:Y:S04]  /*13430*/  STL [R1+0x9f0], R2 ;  /* 0x0009f00201007387 */ /* 0x0003e80000100800 */
[----:B------:R-:W-:Y:S01]  /*13440*/  STL [R1+0xa04], R158 ;  /* 0x000a049e01007387 */ /* 0x000fe20000100800 */
[----:B-1----:R-:W-:-:S05]  /*13450*/  IMAD.MOV.U32 R2, RZ, RZ, R157 ;  /* 0x000000ffff027224 */ /* 0x002fca00078e009d */
[----:B------:R1:W-:Y:S04]  /*13460*/  STL [R1+0x9f8], R2 ;  /* 0x0009f80201007387 */ /* 0x0003e80000100800 */
[----:B------:R-:W-:Y:S01]  /*13470*/  STL [R1+0xa0c], R20 ;  /* 0x000a0c1401007387 */ /* 0x000fe20000100800 */
[----:B-1----:R-:W-:-:S05]  /*13480*/  IMAD.MOV.U32 R2, RZ, RZ, R159 ;  /* 0x000000ffff027224 */ /* 0x002fca00078e009f */
[----:B------:R1:W-:Y:S04]  /*13490*/  STL [R1+0xa00], R2 ;  /* 0x000a000201007387 */ /* 0x0003e80000100800 */
[----:B------:R-:W-:Y:S01]  /*134a0*/  STL [R1+0xa10], R176 ;  /* 0x000a10b001007387 */ /* 0x000fe20000100800 */
[----:B-1----:R-:W-:-:S05]  /*134b0*/  MOV R2, R21 ;  /* 0x0000001500027202 */ /* 0x002fca0000000f00 */
[----:B------:R4:W-:Y:S04]  /*134c0*/  STL [R1+0xa08], R2 ;  /* 0x000a080201007387 */ /* 0x0009e80000100800 */
[----:B------:R-:W2:Y:S04]  /*134d0*/  LDL.LU.64 R152, [R1+0x530] ;  /* 0x0005300001987983 */ /* 0x000ea80000300a00 */
[----:B------:R-:W-:Y:S04]  /*134e0*/  STL [R1+0x9e4], R177 ;  /* 0x0009e4b101007387 */ /* 0x000fe80000100800 */
[----:B------:R-:W3:Y:S04]  /*134f0*/  LDL.LU.64 R156, [R1+0x538] ;  /* 0x00053800019c7983 */ /* 0x000ee80000300a00 */
[----:B------:R-:W-:Y:S04]  /*13500*/  STL [R1+0x9e8], R178 ;  /* 0x0009e8b201007387 */ /* 0x000fe80000100800 */
[----:B------:R-:W3:Y:S04]  /*13510*/  LDL.LU.64 R158, [R1+0x450] ;  /* 0x00045000019e7983 */ /* 0x000ee80000300a00 */
[----:B------:R-:W-:Y:S04]  /*13520*/  STL [R1+0x9dc], R179 ;  /* 0x0009dcb301007387 */ /* 0x000fe80000100800 */
[----:B------:R-:W3:Y:S04]  /*13530*/  LDL.LU.64 R20, [R1+0x460] ;  /* 0x0004600001147983 */ /* 0x000ee80000300a00 */
[----:B------:R-:W-:Y:S01]  /*13540*/  STL [R1+0x9e0], R216 ;  /* 0x0009e0d801007387 */ /* 0x000fe20000100800 */
[----:B----4-:R-:W-:-:S03]  /*13550*/  IMAD.MOV.U32 R2, RZ, RZ, R155 ;  /* 0x000000ffff027224 */ /* 0x010fc600078e009b */
[----:B------:R-:W-:Y:S04]  /*13560*/  STL [R1+0x9d4], R217 ;  /* 0x0009d4d901007387 */ /* 0x000fe80000100800 */
[----:B------:R-:W-:Y:S04]  /*13570*/  STL [R1+0x9d8], R218 ;  /* 0x0009d8da01007387 */ /* 0x000fe80000100800 */
[----:B------:R-:W-:Y:S04]  /*13580*/  STL [R1+0x9ac], R219 ;  /* 0x0009acdb01007387 */ /* 0x000fe80000100800 */
[----:B------:R-:W-:Y:S04]  /*13590*/  STL [R1+0x9b4], R154 ;  /* 0x0009b49a01007387 */ /* 0x000fe80000100800 */
[----:B------:R-:W-:Y:S04]  /*135a0*/  STL [R1+0x9bc], R160 ;  /* 0x0009bca001007387 */ /* 0x000fe80000100800 */
[----:B------:R1:W-:Y:S04]  /*135b0*/  STL [R1+0x9b0], R2 ;  /* 0x0009b00201007387 */ /* 0x0003e80000100800 */
[----:B------:R-:W-:Y:S01]  /*135c0*/  STL [R1+0x9c4], R162 ;  /* 0x0009c4a201007387 */ /* 0x000fe20000100800 */
[----:B-1----:R-:W-:-:S05]  /*135d0*/  IMAD.MOV.U32 R2, RZ, RZ, R161 ;  /* 0x000000ffff027224 */ /* 0x002fca00078e00a1 */
[----:B------:R1:W-:Y:S04]  /*135e0*/  STL [R1+0x9b8], R2 ;  /* 0x0009b80201007387 */ /* 0x0003e80000100800 */
[----:B------:R-:W-:Y:S01]  /*135f0*/  STL [R1+0x9cc], R22 ;  /* 0x0009cc1601007387 */ /* 0x000fe20000100800 */
[----:B-1----:R-:W-:-:S05]  /*13600*/  MOV R2, R163 ;  /* 0x000000a300027202 */ /* 0x002fca0000000f00 */
[----:B------:R1:W-:Y:S04]  /*13610*/  STL [R1+0x9c0], R2 ;  /* 0x0009c00201007387 */ /* 0x0003e80000100800 */
[----:B------:R-:W-:Y:S01]  /*13620*/  STL [R1+0x9d0], R180 ;  /* 0x0009d0b401007387 */ /* 0x000fe20000100800 */
[----:B-1----:R-:W-:-:S05]  /*13630*/  IMAD.MOV.U32 R2, RZ, RZ, R23 ;  /* 0x000000ffff027224 */ /* 0x002fca00078e0017 */
[----:B------:R2:W-:Y:S04]  /*13640*/  STL [R1+0x9c8], R2 ;  /* 0x0009c80201007387 */ /* 0x0005e80000100800 */
[----:B------:R-:W4:Y:S04]  /*13650*/  LDL.LU.64 R160, [R1+0x550] ;  /* 0x0005500001a07983 */ /* 0x000f280000300a00 */
[----:B------:R-:W-:Y:S04]  /*13660*/  STL [R1+0x9a4], R181 ;  /* 0x0009a4b501007387 */ /* 0x000fe80000100800 */
[----:B------:R-:W-:Y:S04]  /*13670*/  STL [R1+0x9a8], R182 ;  /* 0x0009a8b601007387 */ /* 0x000fe80000100800 */
[----:B------:R-:W4:Y:S04]  /*13680*/  LDL.LU.64 R154, [R1+0x558] ;  /* 0x00055800019a7983 */ /* 0x000f280000300a00 */
[----:B------:R-:W-:Y:S04]  /*13690*/  STL [R1+0x99c], R183 ;  /* 0x00099cb701007387 */ /* 0x000fe80000100800 */
[----:B------:R-:W-:Y:S04]  /*136a0*/  STL [R1+0x9a0], R220 ;  /* 0x0009a0dc01007387 */ /* 0x000fe80000100800 */
[----:B------:R-:W4:Y:S04]  /*136b0*/  LDL.LU.64 R162, [R1+0x4c0] ;  /* 0x0004c00001a27983 */ /* 0x000f280000300a00 */
[----:B------:R-:W-:Y:S04]  /*136c0*/  STL [R1+0x994], R221 ;  /* 0x000994dd01007387 */ /* 0x000fe80000100800 */
[----:B------:R-:W4:Y:S04]  /*136d0*/  LDL.LU.64 R22, [R1+0x4c8] ;  /* 0x0004c80001167983 */ /* 0x000f280000300a00 */
        /* <DEDUP_REMOVED lines=9> */
[----:B------:R-:W-:Y:S01]  /*13770*/  STL [R1+0x98c], R20 ;  /* 0x00098c1401007387 */ /* 0x000fe20000100800 */
[----:B-1----:R-:W-:-:S05]  /*13780*/  IMAD.MOV.U32 R2, RZ, RZ, R159 ;  /* 0x000000ffff027224 */ /* 0x002fca00078e009f */
[----:B------:R1:W-:Y:S04]  /*13790*/  STL [R1+0x980], R2 ;  /* 0x0009800201007387 */ /* 0x0003e80000100800 */
[----:B------:R-:W-:Y:S01]  /*137a0*/  STL [R1+0x990], R184 ;  /* 0x000990b801007387 */ /* 0x000fe20000100800 */
[----:B-1----:R-:W-:-:S05]  /*137b0*/  IMAD.MOV.U32 R2, RZ, RZ, R21 ;  /* 0x000000ffff027224 */ /* 0x002fca00078e0015 */
[----:B------:R1:W-:Y:S04]  /*137c0*/  STL [R1+0x988], R2 ;  /* 0x0009880201007387 */ /* 0x0003e80000100800 */
[----:B------:R-:W-:Y:S04]  /*137d0*/  STL [R1+0x964], R185 ;  /* 0x000964b901007387 */ /* 0x000fe80000100800 */
[----:B------:R-:W-:Y:S04]  /*137e0*/  STL [R1+0x968], R186 ;  /* 0x000968ba01007387 */ /* 0x000fe80000100800 */
[----:B------:R-:W2:Y:S04]  /*137f0*/  LDL.LU.64 R20, [R1+0x570] ;  /* 0x0005700001147983 */ /* 0x000ea80000300a00 */
[----:B------:R-:W-:Y:S04]  /*13800*/  STL [R1+0x95c], R187 ;  /* 0x00095cbb01007387 */ /* 0x000fe80000100800 */
[----:B------:R-:W-:Y:S04]  /*13810*/  STL [R1+0x960], R226 ;  /* 0x000960e201007387 */ /* 0x000fe80000100800 */
[----:B------:R-:W-:Y:S04]  /*13820*/  STL [R1+0x954], R227 ;  /* 0x000954e301007387 */ /* 0x000fe80000100800 */
[----:B------:R-:W3:Y:S04]  /*13830*/  LDL.LU.64 R148, [R1+0x578] ;  /* 0x0005780001947983 */ /* 0x000ee80000300a00 */
[----:B------:R-:W-:Y:S04]  /*13840*/  STL [R1+0x958], R228 ;  /* 0x000958e401007387 */ /* 0x000fe80000100800 */
[----:B------:R-:W3:Y:S04]  /*13850*/  LDL.LU.64 R150, [R1+0x4e0] ;  /* 0x0004e00001967983 */ /* 0x000ee80000300a00 */
[----:B------:R-:W-:Y:S04]  /*13860*/  STL [R1+0x92c], R229 ;  /* 0x00092ce501007387 */ /* 0x000fe80000100800 */
[----:B------:R-:W3:Y:S04]  /*13870*/  LDL.LU.64 R156, [R1+0x4e8] ;  /* 0x0004e800019c7983 */ /* 0x000ee80000300a00 */
[----:B----4-:R4:W-:Y:S04]  /*13880*/  STL [R1+0x934], R160 ;  /* 0x000934a001007387 */ /* 0x0109e80000100800 */
[----:B------:R-:W3:Y:S01]  /*13890*/  LDL.LU.64 R158, [R1+0x10] ;  /* 0x00001000019e7983 */ /* 0x000ee20000300a00 */
[----:B-1----:R-:W-:-:S03]  /*138a0*/  MOV R2, R161 ;  /* 0x000000a100027202 */ /* 0x002fc60000000f00 */
[----:B------:R-:W-:Y:S04]  /*138b0*/  STL [R1+0x93c], R154 ;  /* 0x00093c9a01007387 */ /* 0x000fe80000100800 */
[----:B------:R1:W-:Y:S04]  /*138c0*/  STL [R1+0x930], R2 ;  /* 0x0009300201007387 */ /* 0x0003e80000100800 */
[----:B----4-:R-:W4:Y:S04]  /*138d0*/  LDL.LU.64 R160, [R1+0x18] ;  /* 0x0000180001a07983 */ /* 0x010f280000300a00 */
        /* <DEDUP_REMOVED lines=9> */
[----:B------:R-:W-:Y:S04]  /*13970*/  STL [R1+0x924], R189 ;  /* 0x000924bd01007387 */ /* 0x000fe80000100800 */
[----:B------:R-:W-:Y:S04]  /*13980*/  STL [R1+0x928], R190 ;  /* 0x000928be01007387 */ /* 0x000fe80000100800 */
        /* <DEDUP_REMOVED lines=9> */
[----:B--2---:R2:W-:Y:S01]  /*13a20*/  STL [R1+0x8e4], R20 ;  /* 0x0008e41401007387 */ /* 0x0045e20000100800 */
[----:B-1----:R-:W-:-:S03]  /*13a30*/  IMAD.MOV.U32 R2, RZ, RZ, R21 ;  /* 0x000000ffff027224 */ /* 0x002fc600078e0015 */
[----:B------:R-:W4:Y:S04]  /*13a40*/  LDL.LU.64 R162, [R1+0x40] ;  /* 0x0000400001a27983 */ /* 0x000f280000300a00 */
[----:B--2---:R-:W2:Y:S04]  /*13a50*/  LDL.LU.64 R20, [R1+0x48] ;  /* 0x0000480001147983 */ /* 0x004ea80000300a00 */
[----:B------:R1:W-:Y:S04]  /*13a60*/  STL [R1+0x8e0], R2 ;  /* 0x0008e00201007387 */ /* 0x0003e80000100800 */
[----:B---3--:R-:W-:Y:S04]  /*13a70*/  STL [R1+0x8ec], R148 ;  /* 0x0008ec9401007387 */ /* 0x008fe80000100800 */
        /* <DEDUP_REMOVED lines=9> */
[----:B------:R-:W3:Y:S01]  /*13b10*/  LDL.LU.64 R148, [R1+0x5c0] ;  /* 0x0005c00001947983 */ /* 0x000ee20000300a00 */
[----:B-1----:R-:W-:-:S05]  /*13b20*/  IMAD.MOV.U32 R2, RZ, RZ, R159 ;  /* 0x000000ffff027224 */ /* 0x002fca00078e009f */
[----:B------:R1:W-:Y:S04]  /*13b30*/  STL [R1+0x900], R2 ;  /* 0x0009000201007387 */ /* 0x0003e80000100800 */
[----:B----4-:R-:W-:Y:S04]  /*13b40*/  STL [R1+0x90c], R160 ;  /* 0x00090ca001007387 */ /* 0x010fe80000100800 */
[----:B------:R-:W4:Y:S01]  /*13b50*/  LDL.LU.64 R156, [R1+0x5c8] ;  /* 0x0005c800019c7983 */ /* 0x000f220000300a00 */
[----:B-1----:R-:W-:-:S05]  /*13b60*/  MOV R2, R161 ;  /* 0x000000a100027202 */ /* 0x002fca0000000f00 */
[----:B------:R1:W-:Y:S04]  /*13b70*/  STL [R1+0x908], R2 ;  /* 0x0009080201007387 */ /* 0x0003e80000100800 */
[----:B------:R-:W-:Y:S04]  /*13b80*/  STL [R1+0x910], R234 ;  /* 0x000910ea01007387 */ /* 0x000fe80000100800 */
[----:B------:R-:W-:Y:S04]  /*13b90*/  STL [R1+0x8d4], R235 ;  /* 0x0008d4eb01007387 */ /* 0x000fe80000100800 */
[----:B------:R-:W4:Y:S04]  /*13ba0*/  LDL.LU.64 R150, [R1+0x520] ;  /* 0x0005200001967983 */ /* 0x000f280000300a00 */
[----:B------:R-:W-:Y:S04]  /*13bb0*/  STL [R1+0x8d8], R236 ;  /* 0x0008d8ec01007387 */ /* 0x000fe80000100800 */
[----:B------:R-:W-:Y:S04]  /*13bc0*/  STL [R1+0x89c], R237 ;  /* 0x00089ced01007387 */ /* 0x000fe80000100800 */
[----:B------:R-:W4:Y:S01]  /*13bd0*/  LDL.LU.64 R158, [R1+0x528] ;  /* 0x00052800019e7983 */ /* 0x000f220000300a00 */
[----:B-1----:R-:W-:-:S03]  /*13be0*/  IMAD.MOV.U32 R2, RZ, RZ, R23 ;  /* 0x000000ffff027224 */ /* 0x002fc600078e0017 */
[----:B------:R1:W-:Y:S04]  /*13bf0*/  STL [R1+0x8a4], R22 ;  /* 0x0008a41601007387 */ /* 0x0003e80000100800 */
[----:B------:R-:W4:Y:S04]  /*13c00*/  LDL.LU.64 R160, [R1+0x70] ;  /* 0x0000700001a07983 */ /* 0x000f280000300a00 */
[----:B------:R-:W-:Y:S04]  /*13c10*/  STL [R1+0x8ac], R146 ;  /* 0x0008ac9201007387 */ /* 0x000fe80000100800 */
[----:B------:R1:W-:Y:S04]  /*13c20*/  STL [R1+0x8a0], R2 ;  /* 0x0008a00201007387 */ /* 0x0003e80000100800 */
[----:B-1----:R-:W4:Y:S01]  /*13c30*/  LDL.LU.64 R22, [R1+0x78] ;  /* 0x0000780001167983 */ /* 0x002f220000300a00 */
[----:B------:R-:W-:-:S03]  /*13c40*/  IMAD.MOV.U32 R2, RZ, RZ, R147 ;  /* 0x000000ffff027224 */ /* 0x000fc600078e0093 */
[----:B------:R-:W-:Y:S04]  /*13c50*/  STL [R1+0x8b4], R152 ;  /* 0x0008b49801007387 */ /* 0x000fe80000100800 */
[----:B------:R1:W-:Y:S04]  /*13c60*/  STL [R1+0x8a8], R2 ;  /* 0x0008a80201007387 */ /* 0x0003e80000100800 */
[----:B------:R-:W-:Y:S01]  /*13c70*/  STL [R1+0x8bc], R154 ;  /* 0x0008bc9a01007387 */ /* 0x000fe20000100800 */
[----:B-1----:R-:W-:-:S05]  /*13c80*/  MOV R2, R153 ;  /* 0x0000009900027202 */ /* 0x002fca0000000f00 */
[----:B------:R1:W-:Y:S02]  /*13c90*/  STL [R1+0x8b0], R2 ;  /* 0x0008b00201007387 */ /* 0x0003e40000100800 */
[----:B-1----:R-:W-:Y:S02]  /*13ca0*/  IMAD.MOV.U32 R2, RZ, RZ, R155 ;  /* 0x000000ffff027224 */ /* 0x002fe400078e009b */
[----:B------:R-:W-:Y:S04]  /*13cb0*/  STL [R1+0x8c4], R162 ;  /* 0x0008c4a201007387 */ /* 0x000fe80000100800 */
[----:B------:R1:W-:Y:S04]  /*13cc0*/  STL [R1+0x8b8], R2 ;  /* 0x0008b80201007387 */ /* 0x0003e80000100800 */
[----:B--2---:R-:W-:Y:S01]  /*13cd0*/  STL [R1+0x8cc], R20 ;  /* 0x0008cc1401007387 */ /* 0x004fe20000100800 */
[----:B-1----:R-:W-:-:S05]  /*13ce0*/  IMAD.MOV.U32 R2, RZ, RZ, R163 ;  /* 0x000000ffff027224 */ /* 0x002fca00078e00a3 */
[----:B------:R1:W-:Y:S04]  /*13cf0*/  STL [R1+0x8c0], R2 ;  /* 0x0008c00201007387 */ /* 0x0003e80000100800 */
[----:B------:R-:W2:Y:S01]  /*13d00*/  LDL.LU.64 R162, [R1+0x5e0] ;  /* 0x0005e00001a27983 */ /* 0x000ea20000300a00 */
[----:B-1----:R-:W-:-:S03]  /*13d10*/  MOV R2, R21 ;  /* 0x0000001500027202 */ /* 0x002fc60000000f00 */
[----:B------:R-:W-:Y:S04]  /*13d20*/  STL [R1+0x8d0], R238 ;  /* 0x0008d0ee01007387 */ /* 0x000fe80000100800 */
[----:B------:R1:W-:Y:S04]  /*13d30*/  STL [R1+0x8c8], R2 ;  /* 0x0008c80201007387 */ /* 0x0003e80000100800 */
[----:B------:R-:W2:Y:S04]  /*13d40*/  LDL.LU.64 R20, [R1+0x5e8] ;  /* 0x0005e80001147983 */ /* 0x000ea80000300a00 */
[----:B------:R-:W-:Y:S04]  /*13d50*/  STL [R1+0x894], R239 ;  /* 0x000894ef01007387 */ /* 0x000fe80000100800 */
[----:B------:R-:W-:Y:S04]  /*13d60*/  STL [R1+0x898], R240 ;  /* 0x000898f001007387 */ /* 0x000fe80000100800 */
[----:B------:R-:W2:Y:S04]  /*13d70*/  LDL.LU.64 R152, [R1+0x540] ;  /* 0x0005400001987983 */ /* 0x000ea80000300a00 */
[----:B------:R-:W-:Y:S04]  /*13d80*/  STL [R1+0x85c], R241 ;  /* 0x00085cf101007387 */ /* 0x000fe80000100800 */
[----:B---3--:R3:W-:Y:S04]  /*13d90*/  STL [R1+0x864], R148 ;  /* 0x0008649401007387 */ /* 0x0087e80000100800 */
[----:B------:R-:W2:Y:S01]  /*13da0*/  LDL.LU.64 R154, [R1+0x548] ;  /* 0x00054800019a7983 */ /* 0x000ea20000300a00 */
[----:B-1----:R-:W-:-:S03]  /*13db0*/  IMAD.MOV.U32 R2, RZ, RZ, R149 ;  /* 0x000000ffff027224 */ /* 0x002fc600078e0095 */
[----:B----4-:R-:W-:Y:S04]  /*13dc0*/  STL [R1+0x86c], R156 ;  /* 0x00086c9c01007387 */ /* 0x010fe80000100800 */
[----:B------:R1:W-:Y:S04]  /*13dd0*/  STL [R1+0x860], R2 ;  /* 0x0008600201007387 */ /* 0x0003e80000100800 */
[----:B---3--:R-:W3:Y:S01]  /*13de0*/  LDL.LU.64 R148, [R1+0x80] ;  /* 0x0000800001947983 */ /* 0x008ee20000300a00 */
[----:B-1----:R-:W-:-:S03]  /*13df0*/  IMAD.MOV.U32 R2, RZ, RZ, R157 ;  /* 0x000000ffff027224 */ /* 0x002fc600078e009d */
[----:B------:R-:W-:Y:S04]  /*13e00*/  STL [R1+0x874], R150 ;  /* 0x0008749601007387 */ /* 0x000fe80000100800 */
[----:B------:R1:W-:Y:S04]  /*13e10*/  STL [R1+0x868], R2 ;  /* 0x0008680201007387 */ /* 0x0003e80000100800 */
[----:B------:R-:W4:Y:S01]  /*13e20*/  LDL.LU.64 R156, [R1+0x88] ;  /* 0x00008800019c7983 */ /* 0x000f220000300a00 */
[----:B-1----:R-:W-:-:S03]  /*13e30*/  MOV R2, R151 ;  /* 0x0000009700027202 */ /* 0x002fc60000000f00 */
[----:B------:R-:W-:Y:S04]  /*13e40*/  STL [R1+0x87c], R158 ;  /* 0x00087c9e01007387 */ /* 0x000fe80000100800 */
[----:B------:R1:W-:Y:S04]  /*13e50*/  STL [R1+0x870], R2 ;  /* 0x0008700201007387 */ /* 0x0003e80000100800 */
[----:B------:R-:W-:Y:S01]  /*13e60*/  STL [R1+0x884], R160 ;  /* 0x000884a001007387 */ /* 0x000fe20000100800 */
[----:B-1----:R-:W-:-:S05]  /*13e70*/  IMAD.MOV.U32 R2, RZ, RZ, R159 ;  /* 0x000000ffff027224 */ /* 0x002fca00078e009f */
[----:B------:R1:W-:Y:S04]  /*13e80*/  STL [R1+0x878], R2 ;  /* 0x0008780201007387 */ /* 0x0003e80000100800 */
[----:B------:R-:W4:Y:S01]  /*13e90*/  LDL.LU.64 R158, [R1+0x8] ;  /* 0x00000800019e7983 */ /* 0x000f220000300a00 */
[----:B-1----:R-:W-:-:S05]  /*13ea0*/  IMAD.MOV.U32 R2, RZ, RZ, R161 ;  /* 0x000000ffff027224 */ /* 0x002fca00078e00a1 */
[----:B------:R1:W-:Y:S04]  /*13eb0*/  STL [R1+0x880], R2 ;  /* 0x0008800201007387 */ /* 0x0003e80000100800 */
[----:B------:R1:W-:Y:S02]  /*13ec0*/  STL [R1+0x88c], R22 ;  /* 0x00088c1601007387 */ /* 0x0003e40000100800 */
[----:B-1----:R-:W-:Y:S02]  /*13ed0*/  MOV R2, R23 ;  /* 0x0000001700027202 */ /* 0x002fe40000000f00 */
[----:B------:R-:W4:Y:S04]  /*13ee0*/  LDL.LU.64 R22, [R1+0x600] ;  /* 0x0006000001167983 */ /* 0x000f280000300a00 */
[----:B------:R1:W-:Y:S04]  /*13ef0*/  STL [R1+0x888], R2 ;  /* 0x0008880201007387 */ /* 0x0003e80000100800 */
[----:B------:R-:W-:Y:S04]  /*13f00*/  STL [R1+0x890], R242 ;  /* 0x000890f201007387 */ /* 0x000fe80000100800 */
[----:B------:R-:W-:Y:S04]  /*13f10*/  STL [R1+0x854], R243 ;  /* 0x000854f301007387 */ /* 0x000fe80000100800 */
[----:B------:R-:W4:Y:S04]  /*13f20*/  LDL.LU.64 R160, [R1+0x608] ;  /* 0x0006080001a07983 */ /* 0x000f280000300a00 */
[----:B------:R-:W-:Y:S04]  /*13f30*/  STL [R1+0x858], R244 ;  /* 0x000858f401007387 */ /* 0x000fe80000100800 */
[----:B------:R-:W-:Y:S04]  /*13f40*/  STL [R1+0x81c], R245 ;  /* 0x00081cf501007387 */ /* 0x000fe80000100800 */
[----:B------:R-:W4:Y:S04]  /*13f50*/  LDL.LU.64 R150, [R1+0x560] ;  /* 0x0005600001967983 */ /* 0x000f280000300a00 */
[----:B--2---:R2:W-:Y:S01]  /*13f60*/  STL [R1+0x824], R162 ;  /* 0x000824a201007387 */ /* 0x0045e20000100800 */
[----:B-1----:R-:W-:-:S03]  /*13f70*/  IMAD.MOV.U32 R2, RZ, RZ, R163 ;  /* 0x000000ffff027224 */ /* 0x002fc600078e00a3 */
[----:B--2---:R-:W2:Y:S04]  /*13f80*/  LDL.LU.64 R162, [R1+0x568] ;  /* 0x0005680001a27983 */ /* 0x004ea80000300a00 */
[----:B------:R1:W-:Y:S04]  /*13f90*/  STL [R1+0x820], R2 ;  /* 0x0008200201007387 */ /* 0x0003e80000100800 */
[----:B------:R1:W-:Y:S02]  /*13fa0*/  STL [R1+0x82c], R20 ;  /* 0x00082c1401007387 */ /* 0x0003e40000100800 */
[----:B-1----:R-:W-:-:S02]  /*13fb0*/  IMAD.MOV.U32 R2, RZ, RZ, R21 ;  /* 0x000000ffff027224 */ /* 0x002fc400078e0015 */
[----:B------:R-:W2:Y:S04]  /*13fc0*/  LDL.LU.64 R20, [R1+0xa0] ;  /* 0x0000a00001147983 */ /* 0x000ea80000300a00 */
[----:B------:R1:W-:Y:S04]  /*13fd0*/  STL [R1+0x828], R2 ;  /* 0x0008280201007387 */ /* 0x0003e80000100800 */
[----:B------:R1:W-:Y:S02]  /*13fe0*/  STL [R1+0x834], R152 ;  /* 0x0008349801007387 */ /* 0x0003e40000100800 */
[----:B-1----:R-:W-:-:S02]  /*13ff0*/  MOV R2, R153 ;  /* 0x0000009900027202 */ /* 0x002fc40000000f00 */
[----:B------:R-:W2:Y:S04]  /*14000*/  LDL.LU.64 R152, [R1+0xa8] ;  /* 0x0000a80001987983 */ /* 0x000ea80000300a00 */
[----:B------:R1:W-:Y:S04]  /*14010*/  STL [R1+0x830], R2 ;  /* 0x0008300201007387 */ /* 0x0003e80000100800 */
[----:B------:R3:W-:Y:S01]  /*14020*/  STL [R1+0x83c], R154 ;  /* 0x00083c9a01007387 */ /* 0x0007e20000100800 */
[----:B-1----:R-:W-:-:S03]  /*14030*/  IMAD.MOV.U32 R2, RZ, RZ, R155 ;  /* 0x000000ffff027224 */ /* 0x002fc600078e009b */
[----:B---3--:R-:W3:Y:S04]  /*14040*/  LDL.LU.64 R154, [R1+0x20] ;  /* 0x00002000019a7983 */ /* 0x008ee80000300a00 */
[----:B------:R1:W-:Y:S04]  /*14050*/  STL [R1+0x838], R2 ;  /* 0x0008380201007387 */ /* 0x0003e80000100800 */
[----:B------:R4:W-:Y:S04]  /*14060*/  STL [R1+0x844], R148 ;  /* 0x0008449401007387 */ /* 0x0009e80000100800 */
[----:B------:R-:W3:Y:S01]  /*14070*/  LDL.LU.64 R146, [R1+0x28] ;  /* 0x0000280001927983 */ /* 0x000ee20000300a00 */
[----:B-1----:R-:W-:-:S05]  /*14080*/  IMAD.MOV.U32 R2, RZ, RZ, R149 ;  /* 0x000000ffff027224 */ /* 0x002fca00078e0095 */
[----:B------:R1:W-:Y:S04]  /*14090*/  STL [R1+0x840], R2 ;  /* 0x0008400201007387 */ /* 0x0003e80000100800 */
[----:B----4-:R4:W-:Y:S04]  /*140a0*/  STL [R1+0x84c], R156 ;  /* 0x00084c9c01007387 */ /* 0x0109e80000100800 */
[----:B------:R-:W3:Y:S01]  /*140b0*/  LDL.LU.64 R148, [R1+0x620] ;  /* 0x0006200001947983 */ /* 0x000ee20000300a00 */
[----:B-1----:R-:W-:-:S05]  /*140c0*/  MOV R2, R157 ;  /* 0x0000009d00027202 */ /* 0x002fca0000000f00 */
[----:B------:R-:W-:Y:S04]  /*140d0*/  STL [R1+0x848], R2 ;  /* 0x0008480201007387 */ /* 0x000fe80000100800 */
[----:B------:R1:W-:Y:S04]  /*140e0*/  STL [R1+0x850], R246 ;  /* 0x000850f601007387 */ /* 0x0003e80000100800 */
[----:B----4-:R-:W1:Y:S01]  /*140f0*/  LDL.LU.64 R156, [R1+0x628] ;  /* 0x00062800019c7983 */ /* 0x010e620000300a00 */
[----:B------:R-:W-:Y:S01]  /*14100*/  IMAD.MOV.U32 R226, RZ, RZ, R158 ;  /* 0x000000ffffe27224 */ /* 0x000fe200078e009e */
[----:B------:R-:W-:-:S02]  /*14110*/  MOV R225, R159 ;  /* 0x0000009f00e17202 */ /* 0x000fc40000000f00 */
[----:B------:R-:W4:Y:S01]  /*14120*/  LDL.LU.64 R158, [R1+0x580] ;  /* 0x00058000019e7983 */ /* 0x000f220000300a00 */
[----:B------:R-:W-:Y:S02]  /*14130*/  IMAD.MOV.U32 R228, RZ, RZ, R22 ;  /* 0x000000ffffe47224 */ /* 0x000fe400078e0016 */
[----:B------:R-:W-:Y:S02]  /*14140*/  IMAD.MOV.U32 R227, RZ, RZ, R23 ;  /* 0x000000ffffe37224 */ /* 0x000fe400078e0017 */
[----:B------:R-:W4:Y:S01]  /*14150*/  LDL.LU.64 R22, [R1+0x588] ;  /* 0x0005880001167983 */ /* 0x000f220000300a00 */
[----:B------:R-:W-:Y:S01]  /*14160*/  MOV R230, R160 ;  /* 0x000000a000e67202 */ /* 0x000fe20000000f00 */
[----:B------:R-:W-:Y:S02]  /*14170*/  IMAD.MOV.U32 R229, RZ, RZ, R161 ;  /* 0x000000ffffe57224 */ /* 0x000fe400078e00a1 */
[----:B------:R-:W4:Y:S01]  /*14180*/  LDL.LU.64 R160, [R1+0xb0] ;  /* 0x0000b00001a07983 */ /* 0x000f220000300a00 */
[----:B------:R-:W-:Y:S01]  /*14190*/  IMAD.MOV.U32 R232, RZ, RZ, R150 ;  /* 0x000000ffffe87224 */ /* 0x000fe200078e0096 */
[----:B------:R-:W-:-:S02]  /*141a0*/  MOV R231, R151 ;  /* 0x0000009700e77202 */ /* 0x000fc40000000f00 */
[----:B------:R-:W4:Y:S01]  /*141b0*/  LDL.LU.64 R150, [R1+0xb8] ;  /* 0x0000b80001967983 */ /* 0x000f220000300a00 */
[----:B--2---:R-:W-:Y:S02]  /*141c0*/  IMAD.MOV.U32 R234, RZ, RZ, R162 ;  /* 0x000000ffffea7224 */ /* 0x004fe400078e00a2 */
[----:B------:R-:W-:Y:S02]  /*141d0*/  IMAD.MOV.U32 R233, RZ, RZ, R163 ;  /* 0x000000ffffe97224 */ /* 0x000fe400078e00a3 */
[----:B------:R-:W2:Y:S01]  /*141e0*/  LDL.LU.64 R162, [R1+0x30] ;  /* 0x0000300001a27983 */ /* 0x000ea20000300a00 */
[----:B------:R-:W-:Y:S01]  /*141f0*/  MOV R236, R20 ;  /* 0x0000001400ec7202 */ /* 0x000fe20000000f00 */
[----:B------:R-:W-:Y:S02]  /*14200*/  IMAD.MOV.U32 R235, RZ, RZ, R21 ;  /* 0x000000ffffeb7224 */ /* 0x000fe400078e0015 */
[----:B------:R-:W2:Y:S01]  /*14210*/  LDL.LU.64 R20, [R1+0x38] ;  /* 0x0000380001147983 */ /* 0x000ea20000300a00 */
[----:B------:R-:W-:Y:S01]  /*14220*/  IMAD.MOV.U32 R238, RZ, RZ, R152 ;  /* 0x000000ffffee7224 */ /* 0x000fe200078e0098 */
[----:B------:R-:W-:-:S02]  /*14230*/  MOV R237, R153 ;  /* 0x0000009900ed7202 */ /* 0x000fc40000000f00 */
[----:B------:R-:W2:Y:S01]  /*14240*/  LDL.LU.64 R152, [R1+0x640] ;  /* 0x0006400001987983 */ /* 0x000ea20000300a00 */
[----:B---3--:R-:W-:Y:S02]  /*14250*/  IMAD.MOV.U32 R240, RZ, RZ, R154 ;  /* 0x000000fffff07224 */ /* 0x008fe400078e009a */
[----:B------:R-:W-:Y:S02]  /*14260*/  IMAD.MOV.U32 R239, RZ, RZ, R155 ;  /* 0x000000ffffef7224 */ /* 0x000fe400078e009b */
[----:B------:R-:W3:Y:S01]  /*14270*/  LDL.LU.64 R154, [R1+0x648] ;  /* 0x00064800019a7983 */ /* 0x000ee20000300a00 */
[----:B------:R-:W-:Y:S01]  /*14280*/  MOV R242, R146 ;  /* 0x0000009200f27202 */ /* 0x000fe20000000f00 */
[----:B------:R-:W-:Y:S02]  /*14290*/  IMAD.MOV.U32 R241, RZ, RZ, R147 ;  /* 0x000000fffff17224 */ /* 0x000fe400078e0093 */
[----:B------:R-:W3:Y:S01]  /*142a0*/  LDL.LU.64 R146, [R1+0x5b0] ;  /* 0x0005b00001927983 */ /* 0x000ee20000300a00 */
[----:B------:R-:W-:Y:S01]  /*142b0*/  IMAD.MOV.U32 R244, RZ, RZ, R148 ;  /* 0x000000fffff47224 */ /* 0x000fe200078e0094 */
[----:B------:R-:W-:-:S02]  /*142c0*/  MOV R243, R149 ;  /* 0x0000009500f37202 */ /* 0x000fc40000000f00 */
[----:B------:R-:W3:Y:S01]  /*142d0*/  LDL.LU.64 R148, [R1+0x5b8] ;  /* 0x0005b80001947983 */ /* 0x000ee20000300a00 */
[----:B------:R-:W-:Y:S02]  /*142e0*/  IMAD.MOV.U32 R224, RZ, RZ, R247 ;  /* 0x000000ffffe07224 */ /* 0x000fe400078e00f7 */
[----:B-1----:R-:W-:Y:S02]  /*142f0*/  IMAD.MOV.U32 R246, RZ, RZ, R156 ;  /* 0x000000fffff67224 */ /* 0x002fe400078e009c */
[----:B------:R-:W-:Y:S02]  /*14300*/  IMAD.MOV.U32 R245, RZ, RZ, R157 ;  /* 0x000000fffff57224 */ /* 0x000fe400078e009d */
[----:B------:R-:W3:Y:S01]  /*14310*/  LDL.LU.64 R156, [R1+0xc0] ;  /* 0x0000c000019c7983 */ /* 0x000ee20000300a00 */
[----:B----4-:R-:W-:Y:S01]  /*14320*/  MOV R249, R158 ;  /* 0x0000009e00f97202 */ /* 0x010fe20000000f00 */
[----:B------:R-:W-:Y:S02]  /*14330*/  IMAD.MOV.U32 R247, RZ, RZ, R159 ;  /* 0x000000fffff77224 */ /* 0x000fe400078e009f */
[----:B------:R-:W4:Y:S01]  /*14340*/  LDL.LU.64 R158, [R1+0xc8] ;  /* 0x0000c800019e7983 */ /* 0x000f220000300a00 */
[----:B------:R-:W-:Y:S01]  /*14350*/  IMAD.MOV.U32 R251, RZ, RZ, R22 ;  /* 0x000000fffffb7224 */ /* 0x000fe200078e0016 */
[----:B------:R-:W-:-:S02]  /*14360*/  MOV R250, R23 ;  /* 0x0000001700fa7202 */ /* 0x000fc40000000f00 */
[----:B------:R-:W4:Y:S04]  /*14370*/  LDL.LU.64 R22, [R1+0x60] ;  /* 0x0000600001167983 */ /* 0x000f280000300a00 */
[----:B------:R1:W-:Y:S01]  /*14380*/  STL [R1], R160 ;  /* 0x000000a001007387 */ /* 0x0003e20000100800 */
[----:B------:R-:W-:-:S03]  /*14390*/  IMAD.MOV.U32 R252, RZ, RZ, R161 ;  /* 0x000000fffffc7224 */ /* 0x000fc600078e00a1 */
[----:B-1----:R-:W4:Y:S01]  /*143a0*/  LDL.LU.64 R160, [R1+0x68] ;  /* 0x0000680001a07983 */ /* 0x002f220000300a00 */
[----:B------:R-:W-:-:S03]  /*143b0*/  IMAD.MOV.U32 R2, RZ, RZ, R151 ;  /* 0x000000ffff027224 */ /* 0x000fc600078e0097 */
[----:B------:R1:W-:Y:S04]  /*143c0*/  STL [R1+0x8], R150 ;  /* 0x0000089601007387 */ /* 0x0003e80000100800 */
[----:B-1----:R-:W4:Y:S04]  /*143d0*/  LDL.LU.64 R150, [R1+0x670] ;  /* 0x0006700001967983 */ /* 0x002f280000300a00 */
[----:B------:R1:W-:Y:S04]  /*143e0*/  STL [R1+0x4], R2 ;  /* 0x0000040201007387 */ /* 0x0003e80000100800 */
[----:B--2---:R2:W-:Y:S01]  /*143f0*/  STL [R1+0x10], R162 ;  /* 0x000010a201007387 */ /* 0x0045e20000100800 */
[----:B-1----:R-:W-:-:S03]  /*14400*/  MOV R2, R163 ;  /* 0x000000a300027202 */ /* 0x002fc60000000f00 */
[----:B--2---:R-:W2:Y:S04]  /*14410*/  LDL.LU.64 R162, [R1+0x678] ;  /* 0x0006780001a27983 */ /* 0x004ea80000300a00 */
[----:B------:R1:W-:Y:S04]  /*14420*/  STL [R1+0xc], R2 ;  /* 0x00000c0201007387 */ /* 0x0003e80000100800 */
[----:B------:R1:W-:Y:S02]  /*14430*/  STL [R1+0x18], R20 ;  /* 0x0000181401007387 */ /* 0x0003e40000100800 */
[----:B-1----:R-:W-:-:S02]  /*14440*/  IMAD.MOV.U32 R2, RZ, RZ, R21 ;  /* 0x000000ffff027224 */ /* 0x002fc400078e0015 */
[----:B------:R-:W2:Y:S04]  /*14450*/  LDL.LU.64 R20, [R1+0x5d0] ;  /* 0x0005d00001147983 */ /* 0x000ea80000300a00 */
[----:B------:R1:W-:Y:S04]  /*14460*/  STL [R1+0x14], R2 ;  /* 0x0000140201007387 */ /* 0x0003e80000100800 */
[----:B------:R1:W-:Y:S02]  /*14470*/  STL [R1+0x20], R152 ;  /* 0x0000209801007387 */ /* 0x0003e40000100800 */
[----:B-1----:R-:W-:-:S02]  /*14480*/  IMAD.MOV.U32 R2, RZ, RZ, R153 ;  /* 0x000000ffff027224 */ /* 0x002fc400078e0099 */
[----:B------:R-:W2:Y:S04]  /*14490*/  LDL.LU.64 R152, [R1+0x5d8] ;  /* 0x0005d80001987983 */ /* 0x000ea80000300a00 */
[----:B------:R1:W-:Y:S04]  /*144a0*/  STL [R1+0x1c], R2 ;  /* 0x00001c0201007387 */ /* 0x0003e80000100800 */
[----:B---3--:R3:W-:Y:S01]  /*144b0*/  STL [R1+0x28], R154 ;  /* 0x0000289a01007387 */ /* 0x0087e20000100800 */
[----:B-1----:R-:W-:-:S03]  /*144c0*/  MOV R2, R155 ;  /* 0x0000009b00027202 */ /* 0x002fc60000000f00 */
[----:B---3--:R-:W3:Y:S04]  /*144d0*/  LDL.LU.64 R154, [R1+0xe0] ;  /* 0x0000e000019a7983 */ /* 0x008ee80000300a00 */
[----:B------:R1:W-:Y:S04]  /*144e0*/  STL [R1+0x24], R2 ;  /* 0x0000240201007387 */ /* 0x0003e80000100800 */
[----:B------:R1:W-:Y:S02]  /*144f0*/  STL [R1+0x30], R146 ;  /* 0x0000309201007387 */ /* 0x0003e40000100800 */
[----:B-1----:R-:W-:-:S02]  /*14500*/  IMAD.MOV.U32 R2, RZ, RZ, R147 ;  /* 0x000000ffff027224 */ /* 0x002fc400078e0093 */
[----:B------:R-:W3:Y:S04]  /*14510*/  LDL.LU.64 R146, [R1+0xe8] ;  /* 0x0000e80001927983 */ /* 0x000ee80000300a00 */
[----:B------:R1:W-:Y:S04]  /*14520*/  STL [R1+0x2c], R2 ;  /* 0x00002c0201007387 */ /* 0x0003e80000100800 */
[----:B------:R1:W-:Y:S02]  /*14530*/  STL [R1+0x38], R148 ;  /* 0x0000389401007387 */ /* 0x0003e40000100800 */
[----:B-1----:R-:W-:-:S02]  /*14540*/  IMAD.MOV.U32 R2, RZ, RZ, R149 ;  /* 0x000000ffff027224 */ /* 0x002fc400078e0095 */
[----:B------:R-:W3:Y:S04]  /*14550*/  LDL.LU.64 R148, [R1+0x90] ;  /* 0x0000900001947983 */ /* 0x000ee80000300a00 */
[----:B------:R1:W-:Y:S04]  /*14560*/  STL [R1+0x34], R2 ;  /* 0x0000340201007387 */ /* 0x0003e80000100800 */
[----:B------:R1:W-:Y:S02]  /*14570*/  STL [R1+0x40], R156 ;  /* 0x0000409c01007387 */ /* 0x0003e40000100800 */
[----:B-1----:R-:W-:-:S02]  /*14580*/  MOV R2, R157 ;  /* 0x0000009d00027202 */ /* 0x002fc40000000f00 */
[----:B------:R-:W3:Y:S04]  /*14590*/  LDL.LU.64 R156, [R1+0x98] ;  /* 0x00009800019c7983 */ /* 0x000ee80000300a00 */
[----:B------:R1:W-:Y:S04]  /*145a0*/  STL [R1+0x3c], R2 ;  /* 0x00003c0201007387 */ /* 0x0003e80000100800 */
[----:B----4-:R4:W-:Y:S01]  /*145b0*/  STL [R1+0x48], R158 ;  /* 0x0000489e01007387 */ /* 0x0109e20000100800 */
[----:B-1----:R-:W-:-:S03]  /*145c0*/  IMAD.MOV.U32 R2, RZ, RZ, R159 ;  /* 0x000000ffff027224 */ /* 0x002fc600078e009f */
[----:B----4-:R-:W4:Y:S04]  /*145d0*/  LDL.LU.64 R158, [R1+0x6a0] ;  /* 0x0006a000019e7983 */ /* 0x010f280000300a00 */
[----:B------:R1:W-:Y:S04]  /*145e0*/  STL [R1+0x44], R2 ;  /* 0x0000440201007387 */ /* 0x0003e80000100800 */
[----:B------:R1:W-:Y:S02]  /*145f0*/  STL [R1+0x50], R22 ;  /* 0x0000501601007387 */ /* 0x0003e40000100800 */
[----:B-1----:R-:W-:-:S02]  /*14600*/  IMAD.MOV.U32 R2, RZ, RZ, R23 ;  /* 0x000000ffff027224 */ /* 0x002fc400078e0017 */
[----:B------:R-:W4:Y:S04]  /*14610*/  LDL.LU.64 R22, [R1+0x6a8] ;  /* 0x0006a80001167983 */ /* 0x000f280000300a00 */
[----:B------:R1:W-:Y:S04]  /*14620*/  STL [R1+0x4c], R2 ;  /* 0x00004c0201007387 */ /* 0x0003e80000100800 */
[----:B------:R1:W-:Y:S02]  /*14630*/  STL [R1+0x58], R160 ;  /* 0x000058a001007387 */ /* 0x0003e40000100800 */
[----:B-1----:R-:W-:-:S02]  /*14640*/  MOV R2, R161 ;  /* 0x000000a100027202 */ /* 0x002fc40000000f00 */
[----:B------:R-:W4:Y:S04]  /*14650*/  LDL.LU.64 R160, [R1+0x5f0] ;  /* 0x0005f00001a07983 */ /* 0x000f280000300a00 */
[----:B------:R1:W-:Y:S04]  /*14660*/  STL [R1+0x54], R2 ;  /* 0x0000540201007387 */ /* 0x0003e80000100800 */
[----:B------:R1:W-:Y:S02]  /*14670*/  STL [R1+0x60], R150 ;  /* 0x0000609601007387 */ /* 0x0003e40000100800 */
[----:B-1----:R-:W-:-:S02]  /*14680*/  IMAD.MOV.U32 R2, RZ, RZ, R151 ;  /* 0x000000ffff027224 */ /* 0x002fc400078e0097 */
[----:B------:R-:W4:Y:S04]  /*14690*/  LDL.LU.64 R150, [R1+0x5f8] ;  /* 0x0005f80001967983 */ /* 0x000f280000300a00 */
[----:B------:R1:W-:Y:S04]  /*146a0*/  STL [R1+0x5c], R2 ;  /* 0x00005c0201007387 */ /* 0x0003e80000100800 */
[----:B--2---:R2:W-:Y:S01]  /*146b0*/  STL [R1+0x68], R162 ;  /* 0x000068a201007387 */ /* 0x0045e20000100800 */
[----:B-1----:R-:W-:-:S03]  /*146c0*/  IMAD.MOV.U32 R2, RZ, RZ, R163 ;  /* 0x000000ffff027224 */ /* 0x002fc600078e00a3 */
[----:B--2---:R-:W2:Y:S04]  /*146d0*/  LDL.LU.64 R162, [R1+0xf0] ;  /* 0x0000f00001a27983 */ /* 0x004ea80000300a00 */
[----:B------:R1:W-:Y:S04]  /*146e0*/  STL [R1+0x64], R2 ;  /* 0x0000640201007387 */ /* 0x0003e80000100800 */
[----:B------:R1:W-:Y:S02]  /*146f0*/  STL [R1+0x70], R20 ;  /* 0x0000701401007387 */ /* 0x0003e40000100800 */
[----:B-1----:R-:W-:-:S02]  /*14700*/  MOV R2, R21 ;  /* 0x0000001500027202 */ /* 0x002fc40000000f00 */
[----:B------:R-:W2:Y:S04]  /*14710*/  LDL.LU.64 R20, [R1+0xf8] ;  /* 0x0000f80001147983 */ /* 0x000ea80000300a00 */
[----:B------:R1:W-:Y:S04]  /*14720*/  STL [R1+0x6c], R2 ;  /* 0x00006c0201007387 */ /* 0x0003e80000100800 */
[----:B------:R1:W-:Y:S02]  /*14730*/  STL [R1+0x78], R152 ;  /* 0x0000789801007387 */ /* 0x0003e40000100800 */
[----:B-1----:R-:W-:-:S02]  /*14740*/  IMAD.MOV.U32 R2, RZ, RZ, R153 ;  /* 0x000000ffff027224 */ /* 0x002fc400078e0099 */
[----:B------:R-:W2:Y:S04]  /*14750*/  LDL.LU.64 R152, [R1+0xd0] ;  /* 0x0000d00001987983 */ /* 0x000ea80000300a00 */
[----:B------:R1:W-:Y:S04]  /*14760*/  STL [R1+0x74], R2 ;  /* 0x0000740201007387 */ /* 0x0003e80000100800 */
[----:B---3--:R3:W-:Y:S01]  /*14770*/  STL [R1+0x80], R154 ;  /* 0x0000809a01007387 */ /* 0x0087e20000100800 */
[----:B-1----:R-:W-:-:S03]  /*14780*/  IMAD.MOV.U32 R2, RZ, RZ, R155 ;  /* 0x000000ffff027224 */ /* 0x002fc600078e009b */
[----:B---3--:R-:W3:Y:S04]  /*14790*/  LDL.LU.64 R154, [R1+0xd8] ;  /* 0x0000d800019a7983 */ /* 0x008ee80000300a00 */
[----:B------:R1:W-:Y:S04]  /*147a0*/  STL [R1+0x7c], R2 ;  /* 0x00007c0201007387 */ /* 0x0003e80000100800 */
[----:B------:R1:W-:Y:S02]  /*147b0*/  STL [R1+0x88], R146 ;  /* 0x0000889201007387 */ /* 0x0003e40000100800 */
[----:B-1----:R-:W-:-:S02]  /*147c0*/  MOV R2, R147 ;  /* 0x0000009300027202 */ /* 0x002fc40000000f00 */
[----:B------:R-:W3:Y:S04]  /*147d0*/  LDL.LU.64 R146, [R1+0x6d0] ;  /* 0x0006d00001927983 */ /* 0x000ee80000300a00 */
        /* <DEDUP_REMOVED lines=9> */
[----:B----4-:R4:W-:Y:S01]  /*14870*/  STL [R1+0xa0], R158 ;  /* 0x0000a09e01007387 */ /* 0x0109e20000100800 */
[----:B-1----:R-:W-:-:S03]  /*14880*/  MOV R2, R159 ;  /* 0x0000009f00027202 */ /* 0x002fc60000000f00 */
[----:B----4-:R-:W4:Y:S04]  /*14890*/  LDL.LU.64 R158, [R1+0x618] ;  /* 0x00061800019e7983 */ /* 0x010f280000300a00 */
[----:B------:R1:W-:Y:S04]  /*148a0*/  STL [R1+0x9c], R2 ;  /* 0x00009c0201007387 */ /* 0x0003e80000100800 */
[----:B------:R1:W-:Y:S02]  /*148b0*/  STL [R1+0xa8], R22 ;  /* 0x0000a81601007387 */ /* 0x0003e40000100800 */
[----:B-1----:R-:W-:-:S02]  /*148c0*/  IMAD.MOV.U32 R2, RZ, RZ, R23 ;  /* 0x000000ffff027224 */ /* 0x002fc400078e0017 */
[----:B------:R-:W4:Y:S04]  /*148d0*/  LDL.LU.64 R22, [R1+0x1c8] ;  /* 0x0001c80001167983 */ /* 0x000f280000300a00 */
        /* <DEDUP_REMOVED lines=21> */
[----:B---3--:R3:W-:Y:S01]  /*14a30*/  STL [R1+0xd8], R154 ;  /* 0x0000d89a01007387 */ /* 0x0087e20000100800 */
[----:B-1----:R-:W-:-:S03]  /*14a40*/  IMAD.MOV.U32 R2, RZ, RZ, R155 ;  /* 0x000000ffff027224 */ /* 0x002fc600078e009b */
[----:B---3--:R-:W3:Y:S04]  /*14a50*/  LDL.LU.64 R154, [R1+0x630] ;  /* 0x00063000019a7983 */ /* 0x008ee80000300a00 */
        /* <DEDUP_REMOVED lines=13> */
[----:B----4-:R4:W-:Y:S01]  /*14b30*/  STL [R1+0xf8], R158 ;  /* 0x0000f89e01007387 */ /* 0x0109e20000100800 */
[----:B-1----:R-:W-:-:S03]  /*14b40*/  IMAD.MOV.U32 R2, RZ, RZ, R159 ;  /* 0x000000ffff027224 */ /* 0x002fc600078e009f */
[----:B----4-:R-:W4:Y:S04]  /*14b50*/  LDL.LU.64 R158, [R1+0x150] ;  /* 0x00015000019e7983 */ /* 0x010f280000300a00 */
        /* <DEDUP_REMOVED lines=645> */
[----:B------:R1:W-:Y:S04]  /*173b0*/  STL [R1+0x608], R146 ;  /* 0x0006089201007387 */ /* 0x0003e80000100800 */
[----:B------:R-:W3:Y:S01]  /*173c0*/  LDL.LU.64 R144, [R1+0xd60] ;  /* 0x000d600001907983 */ /* 0x000ee20000300a00 */
[----:B-1----:R-:W-:-:S05]  /*173d0*/  IMAD.MOV.U32 R2, RZ, RZ, R147 ;  /* 0x000000ffff027224 */ /* 0x002fca00078e0093 */
[----:B------:R1:W-:Y:S04]  /*173e0*/  STL [R1+0x604], R2 ;  /* 0x0006040201007387 */ /* 0x0003e80000100800 */
[----:B------:R-:W-:Y:S04]  /*173f0*/  STL [R1+0x610], R148 ;  /* 0x0006109401007387 */ /* 0x000fe80000100800 */
[----:B------:R-:W3:Y:S01]  /*17400*/  LDL.LU.64 R146, [R1+0xd68] ;  /* 0x000d680001927983 */ /* 0x000ee20000300a00 */
[----:B-1----:R-:W-:-:S05]  /*17410*/  MOV R2, R149 ;  /* 0x0000009500027202 */ /* 0x002fca0000000f00 */
[----:B------:R1:W-:Y:S04]  /*17420*/  STL [R1+0x60c], R2 ;  /* 0x00060c0201007387 */ /* 0x0003e80000100800 */
[----:B------:R1:W-:Y:S02]  /*17430*/  STL [R1+0x618], R156 ;  /* 0x0006189c01007387 */ /* 0x0003e40000100800 */
[----:B-1----:R-:W-:Y:S02]  /*17440*/  IMAD.MOV.U32 R2, RZ, RZ, R157 ;  /* 0x000000ffff027224 */ /* 0x002fe400078e009d */
        /* <DEDUP_REMOVED lines=14> */
[----:B------:R-:W-:Y:S04]  /*17530*/  STL [R1+0x638], R150 ;  /* 0x0006389601007387 */ /* 0x000fe80000100800 */
[----:B------:R-:W4:Y:S01]  /*17540*/  LDL.LU.64 R148, [R1+0xd40] ;  /* 0x000d400001947983 */ /* 0x000f220000300a00 */
[----:B-1----:R-:W-:-:S05]  /*17550*/  IMAD.MOV.U32 R2, RZ, RZ, R151 ;  /* 0x000000ffff027224 */ /* 0x002fca00078e0097 */
[----:B------:R2:W-:Y:S02]  /*17560*/  STL [R1+0x634], R2 ;  /* 0x0006340201007387 */ /* 0x0005e40000100800 */
[----:B--2---:R-:W-:Y:S02]  /*17570*/  MOV R2, R163 ;  /* 0x000000a300027202 */ /* 0x004fe40000000f00 */
[----:B------:R1:W-:Y:S04]  /*17580*/  STL [R1+0x640], R162 ;  /* 0x000640a201007387 */ /* 0x0003e80000100800 */
[----:B-1----:R-:W2:Y:S04]  /*17590*/  LDL.LU.64 R162, [R1+0xd48] ;  /* 0x000d480001a27983 */ /* 0x002ea80000300a00 */
[----:B------:R1:W-:Y:S04]  /*175a0*/  STL [R1+0x63c], R2 ;  /* 0x00063c0201007387 */ /* 0x0003e80000100800 */
[----:B------:R1:W-:Y:S04]  /*175b0*/  STL [R1+0x648], R20 ;  /* 0x0006481401007387 */ /* 0x0003e80000100800 */
[----:B------:R-:W2:Y:S01]  /*175c0*/  LDL.LU.64 R150, [R1+0xef0] ;  /* 0x000ef00001967983 */ /* 0x000ea20000300a00 */
[----:B-1----:R-:W-:-:S03]  /*175d0*/  IMAD.MOV.U32 R2, RZ, RZ, R21 ;  /* 0x000000ffff027224 */ /* 0x002fc600078e0015 */
[----:B------:R-:W-:Y:S04]  /*175e0*/  STL [R1+0x650], R152 ;  /* 0x0006509801007387 */ /* 0x000fe80000100800 */
[----:B------:R1:W-:Y:S04]  /*175f0*/  STL [R1+0x644], R2 ;  /* 0x0006440201007387 */ /* 0x0003e80000100800 */
[----:B------:R-:W2:Y:S01]  /*17600*/  LDL.LU.64 R20, [R1+0xef8] ;  /* 0x000ef80001147983 */ /* 0x000ea20000300a00 */
[----:B-1----:R-:W-:-:S03]  /*17610*/  IMAD.MOV.U32 R2, RZ, RZ, R153 ;  /* 0x000000ffff027224 */ /* 0x002fc600078e0099 */
[----:B---3--:R-:W-:Y:S04]  /*17620*/  STL [R1+0x658], R154 ;  /* 0x0006589a01007387 */ /* 0x008fe80000100800 */
[----:B------:R1:W-:Y:S04]  /*17630*/  STL [R1+0x64c], R2 ;  /* 0x00064c0201007387 */ /* 0x0003e80000100800 */
[----:B------:R-:W3:Y:S01]  /*17640*/  LDL.LU.64 R152, [R1+0xea0] ;  /* 0x000ea00001987983 */ /* 0x000ee20000300a00 */
[----:B-1----:R-:W-:-:S03]  /*17650*/  MOV R2, R155 ;  /* 0x0000009b00027202 */ /* 0x002fc60000000f00 */
[----:B------:R-:W-:Y:S04]  /*17660*/  STL [R1+0x660], R144 ;  /* 0x0006609001007387 */ /* 0x000fe80000100800 */
[----:B------:R1:W-:Y:S04]  /*17670*/  STL [R1+0x654], R2 ;  /* 0x0006540201007387 */ /* 0x0003e80000100800 */
[----:B------:R-:W3:Y:S01]  /*17680*/  LDL.LU.64 R154, [R1+0xea8] ;  /* 0x000ea800019a7983 */ /* 0x000ee20000300a00 */
[----:B-1----:R-:W-:-:S03]  /*17690*/  IMAD.MOV.U32 R2, RZ, RZ, R145 ;  /* 0x000000ffff027224 */ /* 0x002fc600078e0091 */
[----:B------:R-:W-:Y:S04]  /*176a0*/  STL [R1+0x668], R146 ;  /* 0x0006689201007387 */ /* 0x000fe80000100800 */
[----:B------:R1:W-:Y:S02]  /*176b0*/  STL [R1+0x65c], R2 ;  /* 0x00065c0201007387 */ /* 0x0003e40000100800 */
[----:B-1----:R-:W-:Y:S02]  /*176c0*/  IMAD.MOV.U32 R2, RZ, RZ, R147 ;  /* 0x000000ffff027224 */ /* 0x002fe400078e0093 */
        /* <DEDUP_REMOVED lines=21> */
[----:B------:R2:W-:Y:S02]  /*17820*/  STL [R1+0x68c], R2 ;  /* 0x00068c0201007387 */ /* 0x0005e40000100800 */
[----:B--2---:R-:W-:Y:S02]  /*17830*/  IMAD.MOV.U32 R2, RZ, RZ, R163 ;  /* 0x000000ffff027224 */ /* 0x004fe400078e00a3 */
[----:B------:R1:W-:Y:S04]  /*17840*/  STL [R1+0x698], R162 ;  /* 0x000698a201007387 */ /* 0x0003e80000100800 */
[----:B------:R-:W-:Y:S04]  /*17850*/  STL [R1+0x6a0], R150 ;  /* 0x0006a09601007387 */ /* 0x000fe80000100800 */
[----:B------:R2:W-:Y:S04]  /*17860*/  STL [R1+0x694], R2 ;  /* 0x0006940201007387 */ /* 0x0005e80000100800 */
[----:B-1----:R-:W4:Y:S01]  /*17870*/  LDL.LU.64 R162, [R1+0xdc0] ;  /* 0x000dc00001a27983 */ /* 0x002f220000300a00 */
[----:B--2---:R-:W-:-:S03]  /*17880*/  MOV R2, R151 ;  /* 0x0000009700027202 */ /* 0x004fc60000000f00 */
[----:B------:R-:W-:Y:S04]  /*17890*/  STL [R1+0x6a8], R20 ;  /* 0x0006a81401007387 */ /* 0x000fe80000100800 */
[----:B------:R1:W-:Y:S04]  /*178a0*/  STL [R1+0x69c], R2 ;  /* 0x00069c0201007387 */ /* 0x0003e80000100800 */
[----:B------:R-:W2:Y:S01]  /*178b0*/  LDL.LU.64 R150, [R1+0xdc8] ;  /* 0x000dc80001967983 */ /* 0x000ea20000300a00 */
[----:B-1----:R-:W-:-:S03]  /*178c0*/  IMAD.MOV.U32 R2, RZ, RZ, R21 ;  /* 0x000000ffff027224 */ /* 0x002fc600078e0015 */
[----:B---3--:R-:W-:Y:S04]  /*178d0*/  STL [R1+0x6b0], R152 ;  /* 0x0006b09801007387 */ /* 0x008fe80000100800 */
[----:B------:R1:W-:Y:S04]  /*178e0*/  STL [R1+0x6a4], R2 ;  /* 0x0006a40201007387 */ /* 0x0003e80000100800 */
[----:B------:R-:W3:Y:S01]  /*178f0*/  LDL.LU.64 R20, [R1+0xd88] ;  /* 0x000d880001147983 */ /* 0x000ee20000300a00 */
[----:B-1----:R-:W-:-:S03]  /*17900*/  IMAD.MOV.U32 R2, RZ, RZ, R153 ;  /* 0x000000ffff027224 */ /* 0x002fc600078e0099 */
[----:B------:R-:W-:Y:S04]  /*17910*/  STL [R1+0x6b8], R154 ;  /* 0x0006b89a01007387 */ /* 0x000fe80000100800 */
[----:B------:R1:W-:Y:S04]  /*17920*/  STL [R1+0x6ac], R2 ;  /* 0x0006ac0201007387 */ /* 0x0003e80000100800 */
[----:B------:R-:W3:Y:S01]  /*17930*/  LDL.LU.64 R152, [R1+0xd98] ;  /* 0x000d980001987983 */ /* 0x000ee20000300a00 */
[----:B-1----:R-:W-:-:S03]  /*17940*/  MOV R2, R155 ;  /* 0x0000009b00027202 */ /* 0x002fc60000000f00 */
[----:B------:R-:W3:Y:S04]  /*17950*/  LDL.LU.64 R154, [R1+0xda0] ;  /* 0x000da000019a7983 */ /* 0x000ee80000300a00 */
[----:B------:R1:W-:Y:S04]  /*17960*/  STL [R1+0x6b4], R2 ;  /* 0x0006b40201007387 */ /* 0x0003e80000100800 */
[----:B------:R-:W-:Y:S04]  /*17970*/  STL [R1+0x6c0], R146 ;  /* 0x0006c09201007387 */ /* 0x000fe80000100800 */
[----:B------:R-:W3:Y:S01]  /*17980*/  LDL.LU.64 R144, [R1+0xda8] ;  /* 0x000da80001907983 */ /* 0x000ee20000300a00 */
[----:B-1----:R-:W-:-:S05]  /*17990*/  IMAD.MOV.U32 R2, RZ, RZ, R147 ;  /* 0x000000ffff027224 */ /* 0x002fca00078e0093 */
[----:B------:R1:W-:Y:S04]  /*179a0*/  STL [R1+0x6bc], R2 ;  /* 0x0006bc0201007387 */ /* 0x0003e80000100800 */
[----:B------:R1:W-:Y:S02]  /*179b0*/  STL [R1+0x6c8], R156 ;  /* 0x0006c89c01007387 */ /* 0x0003e40000100800 */
[----:B-1----:R-:W-:Y:S02]  /*179c0*/  IMAD.MOV.U32 R2, RZ, RZ, R157 ;  /* 0x000000ffff027224 */ /* 0x002fe400078e009d */
[----:B------:R-:W3:Y:S04]  /*179d0*/  LDL.LU.64 R156, [R1+0xf30] ;  /* 0x000f3000019c7983 */ /* 0x000ee80000300a00 */
[----:B------:R1:W-:Y:S04]  /*179e0*/  STL [R1+0x6c4], R2 ;  /* 0x0006c40201007387 */ /* 0x0003e80000100800 */
[----:B----4-:R4:W-:Y:S01]  /*179f0*/  STL [R1+0x6d0], R158 ;  /* 0x0006d09e01007387 */ /* 0x0109e20000100800 */
[----:B-1----:R-:W-:-:S03]  /*17a00*/  MOV R2, R159 ;  /* 0x0000009f00027202 */ /* 0x002fc60000000f00 */
[----:B----4-:R-:W4:Y:S04]  /*17a10*/  LDL.LU.64 R158, [R1+0xf38] ;  /* 0x000f3800019e7983 */ /* 0x010f280000300a00 */
[----:B------:R1:W-:Y:S04]  /*17a20*/  STL [R1+0x6cc], R2 ;  /* 0x0006cc0201007387 */ /* 0x0003e80000100800 */
[----:B------:R1:W-:Y:S04]  /*17a30*/  STL [R1+0x6d8], R22 ;  /* 0x0006d81601007387 */ /* 0x0003e80000100800 */
[----:B------:R-:W4:Y:S01]  /*17a40*/  LDL.LU.64 R146, [R1+0xf00] ;  /* 0x000f000001927983 */ /* 0x000f220000300a00 */
[----:B-1----:R-:W-:-:S03]  /*17a50*/  IMAD.MOV.U32 R2, RZ, RZ, R23 ;  /* 0x000000ffff027224 */ /* 0x002fc600078e0017 */
[----:B------:R-:W-:Y:S04]  /*17a60*/  STL [R1+0x6e0], R160 ;  /* 0x0006e0a001007387 */ /* 0x000fe80000100800 */
[----:B------:R1:W-:Y:S04]  /*17a70*/  STL [R1+0x6d4], R2 ;  /* 0x0006d40201007387 */ /* 0x0003e80000100800 */
[----:B------:R-:W4:Y:S01]  /*17a80*/  LDL.LU.64 R22, [R1+0xf08] ;  /* 0x000f080001167983 */ /* 0x000f220000300a00 */
[----:B-1----:R-:W-:-:S03]  /*17a90*/  IMAD.MOV.U32 R2, RZ, RZ, R161 ;  /* 0x000000ffff027224 */ /* 0x002fc600078e00a1 */
[----:B------:R-:W-:Y:S04]  /*17aa0*/  STL [R1+0x6e8], R148 ;  /* 0x0006e89401007387 */ /* 0x000fe80000100800 */
[----:B------:R1:W-:Y:S04]  /*17ab0*/  STL [R1+0x6dc], R2 ;  /* 0x0006dc0201007387 */ /* 0x0003e80000100800 */
[----:B------:R-:W4:Y:S01]  /*17ac0*/  LDL.LU.64 R160, [R1+0xed0] ;  /* 0x000ed00001a07983 */ /* 0x000f220000300a00 */
[----:B-1----:R-:W-:-:S03]  /*17ad0*/  MOV R2, R149 ;  /* 0x0000009500027202 */ /* 0x002fc60000000f00 */
        /* <DEDUP_REMOVED lines=10> */
[----:B---3--:R3:W-:Y:S01]  /*17b80*/  STL [R1+0x700], R20 ;  /* 0x0007001401007387 */ /* 0x0087e20000100800 */
[----:B-1----:R-:W-:-:S03]  /*17b90*/  MOV R2, R21 ;  /* 0x0000001500027202 */ /* 0x002fc60000000f00 */
[----:B---3--:R-:W3:Y:S04]  /*17ba0*/  LDL.LU.64 R20, [R1+0xe68] ;  /* 0x000e680001147983 */ /* 0x008ee80000300a00 */
[----:B------:R1:W-:Y:S04]  /*17bb0*/  STL [R1+0x6fc], R2 ;  /* 0x0006fc0201007387 */ /* 0x0003e80000100800 */
[----:B------:R1:W-:Y:S02]  /*17bc0*/  STL [R1+0x708], R152 ;  /* 0x0007089801007387 */ /* 0x0003e40000100800 */
[----:B-1----:R-:W-:-:S02]  /*17bd0*/  IMAD.MOV.U32 R2, RZ, RZ, R153 ;  /* 0x000000ffff027224 */ /* 0x002fc400078e0099 */
[----:B------:R-:W-:Y:S04]  /*17be0*/  STL [R1+0x710], R154 ;  /* 0x0007109a01007387 */ /* 0x000fe80000100800 */
[----:B------:R1:W-:Y:S04]  /*17bf0*/  STL [R1+0x704], R2 ;  /* 0x0007040201007387 */ /* 0x0003e80000100800 */
[----:B------:R-:W3:Y:S01]  /*17c00*/  LDL.LU.64 R152, [R1+0xe70] ;  /* 0x000e700001987983 */ /* 0x000ee20000300a00 */
[----:B-1----:R-:W-:-:S03]  /*17c10*/  IMAD.MOV.U32 R2, RZ, RZ, R155 ;  /* 0x000000ffff027224 */ /* 0x002fc600078e009b */
[----:B------:R-:W-:Y:S04]  /*17c20*/  STL [R1+0x718], R144 ;  /* 0x0007189001007387 */ /* 0x000fe80000100800 */
[----:B------:R1:W-:Y:S04]  /*17c30*/  STL [R1+0x70c], R2 ;  /* 0x00070c0201007387 */ /* 0x0003e80000100800 */
[----:B------:R-:W3:Y:S01]  /*17c40*/  LDL.LU.64 R154, [R1+0xe40] ;  /* 0x000e4000019a7983 */ /* 0x000ee20000300a00 */
[----:B-1----:R-:W-:-:S03]  /*17c50*/  MOV R2, R145 ;  /* 0x0000009100027202 */ /* 0x002fc60000000f00 */
[----:B------:R-:W-:Y:S04]  /*17c60*/  STL [R1+0x720], R156 ;  /* 0x0007209c01007387 */ /* 0x000fe80000100800 */
[----:B------:R1:W-:Y:S02]  /*17c70*/  STL [R1+0x714], R2 ;  /* 0x0007140201007387 */ /* 0x0003e40000100800 */
[----:B-1----:R-:W-:Y:S02]  /*17c80*/  IMAD.MOV.U32 R2, RZ, RZ, R157 ;  /* 0x000000ffff027224 */ /* 0x002fe400078e009d */
[----:B------:R-:W3:Y:S04]  /*17c90*/  LDL.LU.64 R156, [R1+0xe48] ;  /* 0x000e4800019c7983 */ /* 0x000ee80000300a00 */
[----:B------:R1:W-:Y:S04]  /*17ca0*/  STL [R1+0x71c], R2 ;  /* 0x00071c0201007387 */ /* 0x0003e80000100800 */
[----:B----4-:R4:W-:Y:S01]  /*17cb0*/  STL [R1+0x728], R158 ;  /* 0x0007289e01007387 */ /* 0x0109e20000100800 */
[----:B-1----:R-:W-:-:S03]  /*17cc0*/  IMAD.MOV.U32 R2, RZ, RZ, R159 ;  /* 0x000000ffff027224 */ /* 0x002fc600078e009f */
[----:B------:R-:W-:Y:S04]  /*17cd0*/  STL [R1+0x730], R146 ;  /* 0x0007309201007387 */ /* 0x000fe80000100800 */
[----:B------:R1:W-:Y:S04]  /*17ce0*/  STL [R1+0x724], R2 ;  /* 0x0007240201007387 */ /* 0x0003e80000100800 */
[----:B----4-:R-:W4:Y:S01]  /*17cf0*/  LDL.LU.64 R158, [R1+0xe00] ;  /* 0x000e0000019e7983 */ /* 0x010f220000300a00 */
[----:B-1----:R-:W-:-:S03]  /*17d00*/  MOV R2, R147 ;  /* 0x0000009300027202 */ /* 0x002fc60000000f00 */
[----:B------:R-:W-:Y:S04]  /*17d10*/  STL [R1+0x738], R22 ;  /* 0x0007381601007387 */ /* 0x000fe80000100800 */
[----:B------:R1:W-:Y:S02]  /*17d20*/  STL [R1+0x72c], R2 ;  /* 0x00072c0201007387 */ /* 0x0003e40000100800 */
[----:B-1----:R-:W-:Y:S02]  /*17d30*/  IMAD.MOV.U32 R2, RZ, RZ, R23 ;  /* 0x000000ffff027224 */ /* 0x002fe400078e0017 */
[----:B------:R-:W4:Y:S04]  /*17d40*/  LDL.LU.64 R22, [R1+0xe08] ;  /* 0x000e080001167983 */ /* 0x000f280000300a00 */
[----:B------:R1:W-:Y:S04]  /*17d50*/  STL [R1+0x734], R2 ;  /* 0x0007340201007387 */ /* 0x0003e80000100800 */
[----:B------:R1:W-:Y:S02]  /*17d60*/  STL [R1+0x740], R160 ;  /* 0x000740a001007387 */ /* 0x0003e40000100800 */
[----:B-1----:R-:W-:-:S02]  /*17d70*/  IMAD.MOV.U32 R2, RZ, RZ, R161 ;  /* 0x000000ffff027224 */ /* 0x002fc400078e00a1 */
[----:B------:R-:W-:Y:S04]  /*17d80*/  STL [R1+0x748], R148 ;  /* 0x0007489401007387 */ /* 0x000fe80000100800 */
[----:B------:R1:W-:Y:S04]  /*17d90*/  STL [R1+0x73c], R2 ;  /* 0x00073c0201007387 */ /* 0x0003e80000100800 */
[----:B------:R-:W4:Y:S01]  /*17da0*/  LDL.LU.64 R160, [R1+0xe10] ;  /* 0x000e100001a07983 */ /* 0x000f220000300a00 */
[----:B-1----:R-:W-:-:S03]  /*17db0*/  MOV R2, R149 ;  /* 0x0000009500027202 */ /* 0x002fc60000000f00 */
[----:B------:R-:W-:Y:S04]  /*17dc0*/  STL [R1+0x750], R162 ;  /* 0x000750a201007387 */ /* 0x000fe80000100800 */
[----:B------:R1:W-:Y:S02]  /*17dd0*/  STL [R1+0x744], R2 ;  /* 0x0007440201007387 */ /* 0x0003e40000100800 */
[----:B-1----:R-:W-:Y:S02]  /*17de0*/  IMAD.MOV.U32 R2, RZ, RZ, R163 ;  /* 0x000000ffff027224 */ /* 0x002fe400078e00a3 */
[----:B------:R-:W4:Y:S04]  /*17df0*/  LDL.LU.64 R162, [R1+0xe18] ;  /* 0x000e180001a27983 */ /* 0x000f280000300a00 */
[----:B------:R1:W-:Y:S04]  /*17e00*/  STL [R1+0x74c], R2 ;  /* 0x00074c0201007387 */ /* 0x0003e80000100800 */
[----:B--2---:R-:W-:Y:S04]  /*17e10*/  STL [R1+0x758], R150 ;  /* 0x0007589601007387 */ /* 0x004fe80000100800 */
[----:B------:R-:W2:Y:S01]  /*17e20*/  LDL.LU.64 R10, [R1+0xf50] ;  /* 0x000f5000010a7983 */ /* 0x000ea20000300a00 */
[----:B-1----:R-:W-:-:S05]  /*17e30*/  IMAD.MOV.U32 R2, RZ, RZ, R151 ;  /* 0x000000ffff027224 */ /* 0x002fca00078e0097 */
[----:B------:R1:W-:Y:S04]  /*17e40*/  STL [R1+0x754], R2 ;  /* 0x0007540201007387 */ /* 0x0003e80000100800 */
[----:B---3--:R3:W-:Y:S04]  /*17e50*/  STL [R1+0x760], R20 ;  /* 0x0007601401007387 */ /* 0x0087e80000100800 */
[----:B------:R-:W2:Y:S01]  /*17e60*/  LDL.LU.64 R64, [R1+0xf58] ;  /* 0x000f580001407983 */ /* 0x000ea20000300a00 */
[----:B-1----:R-:W-:-:S03]  /*17e70*/  MOV R2, R21 ;  /* 0x0000001500027202 */ /* 0x002fc60000000f00 */
[----:B---3--:R-:W3:Y:S04]  /*17e80*/  LDL.LU.64 R20, [R1+0xf40] ;  /* 0x000f400001147983 */ /* 0x008ee80000300a00 */
[----:B------:R1:W-:Y:S04]  /*17e90*/  STL [R1+0x75c], R2 ;  /* 0x00075c0201007387 */ /* 0x0003e80000100800 */
[----:B------:R-:W-:Y:S01]  /*17ea0*/  STL [R1+0x768], R152 ;  /* 0x0007689801007387 */ /* 0x000fe20000100800 */
[----:B-1----:R-:W-:-:S03]  /*17eb0*/  IMAD.MOV.U32 R2, RZ, RZ, R153 ;  /* 0x000000ffff027224 */ /* 0x002fc600078e0099 */
[----:B------:R-:W3:Y:S04]  /*17ec0*/  LDL.LU.64 R66, [R1+0xf48] ;  /* 0x000f480001427983 */ /* 0x000ee80000300a00 */
[----:B------:R1:W-:Y:S04]  /*17ed0*/  STL [R1+0x764], R2 ;  /* 0x0007640201007387 */ /* 0x0003e80000100800 */
[----:B------:R-:W-:Y:S04]  /*17ee0*/  STL [R1+0x770], R154 ;  /* 0x0007709a01007387 */ /* 0x000fe80000100800 */
[----:B------:R-:W3:Y:S01]  /*17ef0*/  LDL.LU.64 R144, [R1+0xf20] ;  /* 0x000f200001907983 */ /* 0x000ee20000300a00 */
[----:B-1----:R-:W-:-:S03]  /*17f00*/  IMAD.MOV.U32 R2, RZ, RZ, R155 ;  /* 0x000000ffff027224 */ /* 0x002fc600078e009b */
[----:B------:R-:W3:Y:S04]  /*17f10*/  LDL.LU.64 R146, [R1+0xf28] ;  /* 0x000f280001927983 */ /* 0x000ee80000300a00 */
[----:B------:R1:W-:Y:S04]  /*17f20*/  STL [R1+0x76c], R2 ;  /* 0x00076c0201007387 */ /* 0x0003e80000100800 */
[----:B------:R-:W-:Y:S04]  /*17f30*/  STL [R1+0x778], R156 ;  /* 0x0007789c01007387 */ /* 0x000fe80000100800 */
[----:B------:R-:W3:Y:S01]  /*17f40*/  LDL.LU.64 R148, [R1+0xf10] ;  /* 0x000f100001947983 */ /* 0x000ee20000300a00 */
[----:B-1----:R-:W-:-:S03]  /*17f50*/  MOV R2, R157 ;  /* 0x0000009d00027202 */ /* 0x002fc60000000f00 */
[----:B------:R-:W3:Y:S04]  /*17f60*/  LDL.LU.64 R150, [R1+0xf18] ;  /* 0x000f180001967983 */ /* 0x000ee80000300a00 */
[----:B------:R1:W-:Y:S04]  /*17f70*/  STL [R1+0x774], R2 ;  /* 0x0007740201007387 */ /* 0x0003e80000100800 */
[----:B----4-:R-:W-:Y:S04]  /*17f80*/  STL [R1+0x780], R158 ;  /* 0x0007809e01007387 */ /* 0x010fe80000100800 */
[----:B------:R-:W4:Y:S01]  /*17f90*/  LDL.LU.64 R152, [R1+0xee0] ;  /* 0x000ee00001987983 */ /* 0x000f220000300a00 */
[----:B-1----:R-:W-:-:S03]  /*17fa0*/  IMAD.MOV.U32 R2, RZ, RZ, R159 ;  /* 0x000000ffff027224 */ /* 0x002fc600078e009f */
[----:B------:R-:W4:Y:S04]  /*17fb0*/  LDL.LU.64 R154, [R1+0xee8] ;  /* 0x000ee800019a7983 */ /* 0x000f280000300a00 */
[----:B------:R1:W-:Y:S04]  /*17fc0*/  STL [R1+0x77c], R2 ;  /* 0x00077c0201007387 */ /* 0x0003e80000100800 */
[----:B------:R1:W-:Y:S02]  /*17fd0*/  STL [R1+0x788], R22 ;  /* 0x0007881601007387 */ /* 0x0003e40000100800 */
[----:B-1----:R-:W-:-:S02]  /*17fe0*/  IMAD.MOV.U32 R2, RZ, RZ, R23 ;  /* 0x000000ffff027224 */ /* 0x002fc400078e0017 */
[----:B------:R-:W4:Y:S04]  /*17ff0*/  LDL.LU.64 R156, [R1+0xec0] ;  /* 0x000ec000019c7983 */ /* 0x000f280000300a00 */
[----:B------:R-:W4:Y:S04]  /*18000*/  LDL.LU.64 R158, [R1+0xec8] ;  /* 0x000ec800019e7983 */ /* 0x000f280000300a00 */
[----:B------:R1:W-:Y:S04]  /*18010*/  STL [R1+0x784], R2 ;  /* 0x0007840201007387 */ /* 0x0003e80000100800 */
[----:B------:R1:W-:Y:S04]  /*18020*/  STL [R1+0x790], R160 ;  /* 0x000790a001007387 */ /* 0x0003e80000100800 */
[----:B------:R-:W4:Y:S01]  /*18030*/  LDL.LU.64 R22, [R1+0xe90] ;  /* 0x000e900001167983 */ /* 0x000f220000300a00 */
[----:B-1----:R-:W-:-:S03]  /*18040*/  MOV R2, R161 ;  /* 0x000000a100027202 */ /* 0x002fc60000000f00 */
[----:B------:R-:W4:Y:S04]  /*18050*/  LDL.LU.64 R160, [R1+0xe98] ;  /* 0x000e980001a07983 */ /* 0x000f280000300a00 */
[----:B------:R1:W-:Y:S02]  /*18060*/  STL [R1+0x78c], R2 ;  /* 0x00078c0201007387 */ /* 0x0003e40000100800 */
[----:B-1----:R-:W-:Y:S02]  /*18070*/  IMAD.MOV.U32 R2, RZ, RZ, R163 ;  /* 0x000000ffff027224 */ /* 0x002fe400078e00a3 */
[----:B------:R1:W-:Y:S04]  /*18080*/  STL [R1+0x798], R162 ;  /* 0x000798a201007387 */ /* 0x0003e80000100800 */
[----:B-1----:R-:W4:Y:S04]  /*18090*/  LDL.LU.64 R162, [R1+0xe60] ;  /* 0x000e600001a27983 */ /* 0x002f280000300a00 */
[----:B------:R1:W-:Y:S04]  /*180a0*/  STL [R1+0x794], R2 ;  /* 0x0007940201007387 */ /* 0x0003e80000100800 */
[----:B--2---:R-:W-:Y:S01]  /*180b0*/  STL [R1+0x7a0], R10 ;  /* 0x0007a00a01007387 */ /* 0x004fe20000100800 */
[----:B-1----:R-:W-:-:S03]  /*180c0*/  IMAD.MOV.U32 R2, RZ, RZ, R11 ;  /* 0x000000ffff027224 */ /* 0x002fc600078e000b */
[----:B------:R-:W-:Y:S04]  /*180d0*/  STL [R1+0x7a8], R64 ;  /* 0x0007a84001007387 */ /* 0x000fe80000100800 */
[----:B------:R1:W-:Y:S04]  /*180e0*/  STL [R1+0x79c], R2 ;  /* 0x00079c0201007387 */ /* 0x0003e80000100800 */
[----:B---3--:R-:W-:Y:S01]  /*180f0*/  STL [R1+0x7b0], R20 ;  /* 0x0007b01401007387 */ /* 0x008fe20000100800 */
[----:B-1----:R-:W-:-:S05]  /*18100*/  MOV R2, R65 ;  /* 0x0000004100027202 */ /* 0x002fca0000000f00 */
[----:B------:R1:W-:Y:S02]  /*18110*/  STL [R1+0x7a4], R2 ;  /* 0x0007a40201007387 */ /* 0x0003e40000100800 */
[----:B-1----:R-:W-:Y:S02]  /*18120*/  IMAD.MOV.U32 R2, RZ, RZ, R21 ;  /* 0x000000ffff027224 */ /* 0x002fe400078e0015 */
[----:B------:R-:W2:Y:S04]  /*18130*/  LDL.LU.64 R20, [R1+0xe78] ;  /* 0x000e780001147983 */ /* 0x000ea80000300a00 */
[----:B------:R1:W-:Y:S04]  /*18140*/  STL [R1+0x7ac], R2 ;  /* 0x0007ac0201007387 */ /* 0x0003e80000100800 */
[----:B------:R-:W-:Y:S01]  /*18150*/  STL [R1+0x7b8], R66 ;  /* 0x0007b84201007387 */ /* 0x000fe20000100800 */
[----:B-1----:R-:W-:-:S03]  /*18160*/  IMAD.MOV.U32 R2, RZ, RZ, R67 ;  /* 0x000000ffff027224 */ /* 0x002fc600078e0043 */
        /* <DEDUP_REMOVED lines=8> */
[----:B------:R-:W-:Y:S01]  /*181f0*/  STL [R1+0x7d8], R150 ;  /* 0x0007d89601007387 */ /* 0x000fe20000100800 */
[----:B-1----:R-:W-:-:S05]  /*18200*/  IMAD.MOV.U32 R2, RZ, RZ, R149 ;  /* 0x000000ffff027224 */ /* 0x002fca00078e0095 */
[----:B------:R1:W-:Y:S04]  /*18210*/  STL [R1+0x7cc], R2 ;  /* 0x0007cc0201007387 */ /* 0x0003e80000100800 */
[----:B----4-:R-:W-:Y:S01]  /*18220*/  STL [R1+0x7e0], R152 ;  /* 0x0007e09801007387 */ /* 0x010fe20000100800 */
        /* <DEDUP_REMOVED lines=11> */
[----:B------:R3:W-:Y:S01]  /*182e0*/  STL [R1+0x800], R22 ;  /* 0x0008001601007387 */ /* 0x0007e20000100800 */
[----:B-1----:R-:W-:Y:S01]  /*182f0*/  IMAD.MOV.U32 R2, RZ, RZ, R159 ;  /* 0x000000ffff027224 */ /* 0x002fe200078e009f */
[----:B---3--:R-:W1:Y:S04]  /*18300*/  S2R R22, SR_TID.X ;  /* 0x0000000000167919 */ /* 0x008e680000002100 */
[----:B------:R3:W-:Y:S02]  /*18310*/  STL [R1+0x7f4], R2 ;  /* 0x0007f40201007387 */ /* 0x0007e40000100800 */
[----:B---3--:R-:W-:-:S02]  /*18320*/  IMAD.MOV.U32 R2, RZ, RZ, R23 ;  /* 0x000000ffff027224 */ /* 0x008fc400078e0017 */
[----:B------:R-:W3:Y:S01]  /*18330*/  LDC R23, c[0x0][0x3a0] ;  /* 0x0000e800ff177b82 */ /* 0x000ee20000000800 */
[----:B------:R-:W-:Y:S04]  /*18340*/  STL [R1+0x808], R160 ;  /* 0x000808a001007387 */ /* 0x000fe80000100800 */
[----:B------:R4:W-:Y:S02]  /*18350*/  STL [R1+0x7fc], R2 ;  /* 0x0007fc0201007387 */ /* 0x0009e40000100800 */
[----:B----4-:R-:W-:Y:S01]  /*18360*/  MOV R2, R161 ;  /* 0x000000a100027202 */ /* 0x010fe20000000f00 */
[C---:B-1----:R-:W-:Y:S01]  /*18370*/  IMAD.SHL.U32 R6, R22.reuse, 0x2, RZ ;  /* 0x0000000216067824 */ /* 0x042fe200078e00ff */
[----:B------:R-:W-:Y:S02]  /*18380*/  LOP3.LUT R5, R22, 0x3, RZ, 0xc0, !PT ;  /* 0x0000000316057812 */ /* 0x000fe400078ec0ff */
[----:B---3--:R-:W-:-:S02]  /*18390*/  IADD3 R23, PT, PT, R23, 0x7f, RZ ;  /* 0x0000007f17177810 */ /* 0x008fc40007ffe0ff */
[----:B------:R-:W-:Y:S02]  /*183a0*/  LOP3.LUT R3, R6, 0x40, RZ, 0xc0, !PT ;  /* 0x0000004006037812 */ /* 0x000fe400078ec0ff */
[----:B------:R-:W-:Y:S01]  /*183b0*/  SHF.R.S32.HI R8, RZ, 0x1f, R23 ;  /* 0x0000001fff087819 */ /* 0x000fe20000011417 */
[----:B------:R-:W-:Y:S01]  /*183c0*/  IMAD R5, R5, 0x220, RZ ;  /* 0x0000022005057824 */ /* 0x000fe200078e02ff */
[----:B------:R-:W-:Y:S02]  /*183d0*/  LOP3.LUT R3, R3, 0x1c, R22, 0xf8, !PT ;  /* 0x0000001c03037812 */ /* 0x000fe400078ef816 */
[----:B------:R-:W-:Y:S01]  /*183e0*/  LEA.HI R8, R8, R23, RZ, 0x7 ;  /* 0x0000001708087211 */ /* 0x000fe200078f38ff */
[----:B------:R-:W-:Y:S01]  /*183f0*/  IMAD.MOV.U32 R220, RZ, RZ, RZ ;  /* 0x000000ffffdc7224 */ /* 0x000fe200078e00ff */
[----:B------:R-:W-:Y:S01]  /*18400*/  LOP3.LUT R3, R5, R3, RZ, 0x3c, !PT ;  /* 0x0000000305037212 */ /* 0x000fe200078e3cff */
[----:B------:R-:W-:Y:S01]  /*18410*/  IMAD.SHL.U32 R5, R248, 0x4, RZ ;  /* 0x00000004f8057824 */ /* 0x000fe200078e00ff */
[----:B------:R-:W-:-:S02]  /*18420*/  SHF.R.S32.HI R8, RZ, 0x7, R8 ;  /* 0x00000007ff087819 */ /* 0x000fc40000011408 */
        /* <DEDUP_REMOVED lines=34> */
[----:B------:R-:W-:Y:S01]  /*18650*/  CS2R R60, SRZ ;  /* 0x00000000003c7805 */ /* 0x000fe2000001ff00 */
[----:B------:R-:W-:Y:S04]  /*18660*/  STL [R1+0x810], R162 ;  /* 0x000810a201007387 */ /* 0x000fe80000100800 */
[----:B------:R1:W-:Y:S02]  /*18670*/  STL [R1+0x804], R2 ;  /* 0x0008040201007387 */ /* 0x0003e40000100800 */
[----:B-1----:R-:W-:-:S05]  /*18680*/  IMAD.MOV.U32 R2, RZ, RZ, R163 ;  /* 0x000000ffff027224 */ /* 0x002fca00078e00a3 */
[----:B------:R1:W-:Y:S02]  /*18690*/  STL [R1+0x80c], R2 ;  /* 0x00080c0201007387 */ /* 0x0003e40000100800 */
[----:B-1----:R-:W-:-:S05]  /*186a0*/  LOP3.LUT R2, R22, 0x7, RZ, 0xc0, !PT ;  /* 0x0000000716027812 */ /* 0x002fca00078ec0ff */
[----:B------:R-:W-:-:S05]  /*186b0*/  IMAD R2, R2, 0x210, RZ ;  /* 0x0000021002027824 */ /* 0x000fca00078e02ff */
[----:B------:R-:W-:Y:S02]  /*186c0*/  LOP3.LUT R6, R2, 0x30, R6, 0x78, !PT ;  /* 0x0000003002067812 */ /* 0x000fe400078e7806 */
[----:B------:R-:W-:Y:S01]  /*186d0*/  SHF.R.S32.HI R2, RZ, 0x1f, R0 ;  /* 0x0000001fff027819 */ /* 0x000fe20000011400 */
[----:B--2---:R-:W-:Y:S01]  /*186e0*/  IMAD.MOV.U32 R4, RZ, RZ, R21 ;  /* 0x000000ffff047224 */ /* 0x004fe200078e0015 */
[----:B------:R-:W-:Y:S04]  /*186f0*/  STL [R1+0x818], R20 ;  /* 0x0008181401007387 */ /* 0x000fe80000100800 */
[----:B------:R1:W-:Y:S01]  /*18700*/  STL [R1+0x814], R4 ;  /* 0x0008140401007387 */ /* 0x0003e20000100800 */
[----:B------:R-:W-:Y:S02]  /*18710*/  SHF.L.U64.HI R2, R0, 0x2, R2 ;  /* 0x0000000200027819 */ /* 0x000fe40000010202 */
[----:B------:R-:W-:-:S02]  /*18720*/  CS2R R62, SRZ ;  /* 0x00000000003e7805 */ /* 0x000fc4000001ff00 */
[----:B------:R-:W-:Y:S02]  /*18730*/  SHF.L.U32 R0, R0, 0x2, RZ ;  /* 0x0000000200007819 */ /* 0x000fe400000006ff */
[----:B------:R-:W-:Y:S02]  /*18740*/  CS2R R112, SRZ ;  /* 0x0000000000707805 */ /* 0x000fe4000001ff00 */
[----:B------:R-:W-:Y:S02]  /*18750*/  CS2R R114, SRZ ;  /* 0x0000000000727805 */ /* 0x000fe4000001ff00 */
[----:B------:R-:W-:Y:S02]  /*18760*/  CS2R R116, SRZ ;  /* 0x0000000000747805 */ /* 0x000fe4000001ff00 */
[----:B-1----:R-:W-:Y:S02]  /*18770*/  SHF.R.S32.HI R4, RZ, 0x1f, R248 ;  /* 0x0000001fff047819 */ /* 0x002fe400000114f8 */
[----:B------:R-:W-:-:S02]  /*18780*/  CS2R R118, SRZ ;  /* 0x0000000000767805 */ /* 0x000fc4000001ff00 */
[----:B------:R-:W-:Y:S02]  /*18790*/  CS2R R120, SRZ ;  /* 0x0000000000787805 */ /* 0x000fe4000001ff00 */
[----:B------:R-:W-:Y:S02]  /*187a0*/  CS2R R122, SRZ ;  /* 0x00000000007a7805 */ /* 0x000fe4000001ff00 */
[----:B------:R-:W-:Y:S02]  /*187b0*/  SHF.L.U64.HI R4, R248, 0x2, R4 ;  /* 0x00000002f8047819 */ /* 0x000fe40000010204 */
        /* <DEDUP_REMOVED lines=21> */
[----:B------:R-:W-:Y:S01]  /*18910*/  CS2R R22, SRZ ;  /* 0x0000000000167805 */ /* 0x000fe2000001ff00 */
[----:B------:R-:W-:Y:S01]  /*18920*/  UMOV UR5, 0x1 ;  /* 0x0000000100057882 */ /* 0x000fe20000000000 */
[----:B------:R-:W-:-:S05]  /*18930*/  UMOV UR6, 0xffffffff ;  /* 0xffffffff00067882 */ /* 0x000fca0000000000 */
.L_x_1:
[----:B------:R-:W-:-:S04]  /*18940*/  DEPBAR.LE SB0, 0x2 ;  /* 0x000080800000791a */ /* 0x000fc80000000000 */
[----:B------:R-:W-:Y:S01]  /*18950*/  UIADD3 UR6, UPT, UPT, UR6, 0x1, URZ ;  /* 0x0000000106067890 */ /* 0x000fe2000fffe0ff */
[----:B------:R-:W-:Y:S02]  /*18960*/  LOP3.LUT R221, R3, 0x20, RZ, 0x3c, !PT ;  /* 0x0000002003dd7812 */ /* 0x000fe400078e3cff */
[----:B------:R-:W-:Y:S01]  /*18970*/  LOP3.LUT R248, R6, 0x40, RZ, 0x3c, !PT ;  /* 0x0000004006f87812 */ /* 0x000fe200078e3cff */
[----:B------:R-:W-:-:S04]  /*18980*/  UISETP.GT.AND UP0, UPT, UR6, 0x1, UPT ;  /* 0x000000010600788c */ /* 0x000fc8000bf04270 */
[----:B------:R-:W-:-:S04]  /*18990*/  USEL UR6, UR6, URZ, !UP0 ;  /* 0x000000ff06067287 */ /* 0x000fc8000c000000 */
[----:B------:R-:W-:Y:S01]  /*189a0*/  ULEA UR7, UR6, UR4, 0x10 ;  /* 0x0000000406077291 */ /* 0x000fe2000f8e80ff */
[----:B------:R-:W-:Y:S01]  /*189b0*/  BAR.SYNC.DEFER_BLOCKING 0x0 ;  /* 0x0000000000007b1d */ /* 0x000fe20000010000 */
[----:B------:R-:W-:-:S07]  /*189c0*/  ULEA UR10, UR6, UR4, 0xf ;  /* 0x00000004060a7291 */ /* 0x000fce000f8e78ff */
[----:B------:R-:W-:Y:S04]  /*189d0*/  LDS R168, [R3+UR7] ;  /* 0x0000000703a87984 */ /* 0x000fe80008000800 */
[----:B------:R-:W-:Y:S04]  /*189e0*/  LDS R170, [R3+UR7+0x800] ;  /* 0x0008000703aa7984 */ /* 0x000fe80008000800 */
[----:B------:R-:W-:Y:S04]  /*189f0*/  LDS R169, [R221+UR7] ;  /* 0x00000007dda97984 */ /* 0x000fe80008000800 */
[----:B------:R-:W-:Y:S04]  /*18a00*/  LDS R171, [R221+UR7+0x800] ;  /* 0x00080007ddab7984 */ /* 0x000fe80008000800 */
[----:B------:R-:W1:Y:S04]  /*18a10*/  LDSM.16.M88.4 R164, [R6+UR10+0x20000] ;  /* 0x0200000a06a4783b */ /* 0x000e680008000200 */
[----:B------:R-:W2:Y:S04]  /*18a20*/  LDSM.16.M88.4 R132, [R6+UR10+0x21000] ;  /* 0x0210000a0684783b */ /* 0x000ea80008000200 */
[----:B------:R-:W3:Y:S04]  /*18a30*/  LDSM.16.M88.4 R52, [R6+UR10+0x22000] ;  /* 0x0220000a0634783b */ /* 0x000ee80008000200 */
[----:B------:R-:W4:Y:S04]  /*18a40*/  LDSM.16.M88.4 R48, [R6+UR10+0x23000] ;  /* 0x0230000a0630783b */ /* 0x000f280008000200 */
[----:B------:R-:W3:Y:S04]  /*18a50*/  LDSM.16.M88.4 R44, [R6+UR10+0x24000] ;  /* 0x0240000a062c783b */ /* 0x000ee80008000200 */
[----:B------:R-:W4:Y:S04]  /*18a60*/  LDSM.16.M88.4 R40, [R6+UR10+0x25000] ;  /* 0x0250000a0628783b */ /* 0x000f280008000200 */
[----:B------:R-:W4:Y:S04]  /*18a70*/  LDSM.16.M88.4 R36, [R6+UR10+0x26000] ;  /* 0x0260000a0624783b */ /* 0x000f280008000200 */
[----:B------:R-:W4:Y:S04]  /*18a80*/  LDSM.16.M88.4 R32, [R6+UR10+0x27000] ;  /* 0x0270000a0620783b */ /* 0x000f280008000200 */
[----:B------:R-:W-:Y:S04]  /*18a90*/  LDS R176, [R3+UR7+0x80] ;  /* 0x0000800703b07984 */ /* 0x000fe80008000800 */
[----:B------:R-:W-:Y:S01]  /*18aa0*/  LDS R178, [R3+UR7+0x880] ;  /* 0x0008800703b27984 */ /* 0x000fe20008000800 */
[C---:B-1----:R-:W-:Y:S03]  /*18ab0*/  HMMA.1688.F32.TF32 R28, R168.reuse, R164, R28 ;  /* 0x000000a4a81c723c */ /* 0x042fe6000008101c */
[----:B------:R-:W-:Y:S04]  /*18ac0*/  LDS R177, [R221+UR7+0x80] ;  /* 0x00008007ddb17984 */ /* 0x000fe80008000800 */
[----:B------:R-:W1:Y:S01]  /*18ad0*/  LDS R179, [R221+UR7+0x880] ;  /* 0x00088007ddb37984 */ /* 0x000e620008000800 */
[C---:B--2---:R-:W-:Y:S03]  /*18ae0*/  HMMA.1688.F32.TF32 R24, R168.reuse, R132, R24 ;  /* 0x00000084a818723c */ /* 0x044fe60000081018 */
[----:B------:R-:W-:Y:S04]  /*18af0*/  LDS R172, [R3+UR7+0x100] ;  /* 0x0001000703ac7984 */ /* 0x000fe80008000800 */
[----:B------:R-:W-:Y:S01]  /*18b00*/  LDS R174, [R3+UR7+0x900] ;  /* 0x0009000703ae7984 */ /* 0x000fe20008000800 */
[C---:B---3--:R-:W-:Y:S03]  /*18b10*/  HMMA.1688.F32.TF32 R56, R168.reuse, R52, R56 ;  /* 0x00000034a838723c */ /* 0x048fe60000081038 */
[----:B------:R-:W-:Y:S04]  /*18b20*/  LDS R173, [R221+UR7+0x100] ;  /* 0x00010007ddad7984 */ /* 0x000fe80008000800 */
[----:B------:R-:W2:Y:S01]  /*18b30*/  LDS R175, [R221+UR7+0x900] ;  /* 0x00090007ddaf7984 */ /* 0x000ea20008000800 */
[C---:B----4-:R-:W-:Y:S03]  /*18b40*/  HMMA.1688.F32.TF32 R68, R168.reuse, R48, R68 ;  /* 0x00000030a844723c */ /* 0x050fe60000081044 */
[----:B------:R-:W-:Y:S04]  /*18b50*/  LDS R192, [R3+UR7+0x1000] ;  /* 0x0010000703c07984 */ /* 0x000fe80008000800 */
[----:B------:R-:W-:Y:S01]  /*18b60*/  LDS R194, [R3+UR7+0x1800] ;  /* 0x0018000703c27984 */ /* 0x000fe20008000800 */
[C---:B------:R-:W-:Y:S03]  /*18b70*/  HMMA.1688.F32.TF32 R76, R168.reuse, R44, R76 ;  /* 0x0000002ca84c723c */ /* 0x040fe6000008104c */
[----:B------:R-:W-:Y:S04]  /*18b80*/  LDS R193, [R221+UR7+0x1000] ;  /* 0x00100007ddc17984 */ /* 0x000fe80008000800 */
[----:B------:R-:W-:Y:S01]  /*18b90*/  LDS R195, [R221+UR7+0x1800] ;  /* 0x00180007ddc37984 */ /* 0x000fe20008000800 */
[C---:B------:R-:W-:Y:S08]  /*18ba0*/  HMMA.1688.F32.TF32 R104, R168.reuse, R40, R104 ;  /* 0x00000028a868723c */ /* 0x040ff00000081068 */
[C---:B------:R-:W-:Y:S08]  /*18bb0*/  HMMA.1688.F32.TF32 R108, R168.reuse, R36, R108 ;  /* 0x00000024a86c723c */ /* 0x040ff0000008106c */
[----:B------:R-:W-:Y:S01]  /*18bc0*/  HMMA.1688.F32.TF32 R12, R168, R32, R12 ;  /* 0x00000020a80c723c */ /* 0x000fe2000008100c */
[----:B------:R-:W-:Y:S04]  /*18bd0*/  LDS R168, [R3+UR7+0x180] ;  /* 0x0001800703a87984 */ /* 0x000fe80008000800 */
[----:B------:R-:W-:Y:S03]  /*18be0*/  LDS R170, [R3+UR7+0x980] ;  /* 0x0009800703aa7984 */ /* 0x000fe60008000800 */
[C---:B-1----:R-:W-:Y:S01]  /*18bf0*/  HMMA.1688.F32.TF32 R72, R176.reuse, R164, R72 ;  /* 0x000000a4b048723c */ /* 0x042fe20000081048 */
[----:B------:R-:W-:Y:S04]  /*18c00*/  LDS R169, [R221+UR7+0x180] ;  /* 0x00018007dda97984 */ /* 0x000fe80008000800 */
[----:B------:R-:W1:Y:S03]  /*18c10*/  LDS R171, [R221+UR7+0x980] ;  /* 0x00098007ddab7984 */ /* 0x000e660008000800 */
[C---:B------:R-:W-:Y:S08]  /*18c20*/  HMMA.1688.F32.TF32 R136, R176.reuse, R132, R136 ;  /* 0x00000084b088723c */ /* 0x040ff00000081088 */
[C---:B------:R-:W-:Y:S08]  /*18c30*/  HMMA.1688.F32.TF32 R80, R176.reuse, R52, R80 ;  /* 0x00000034b050723c */ /* 0x040ff00000081050 */
[C---:B------:R-:W-:Y:S08]  /*18c40*/  HMMA.1688.F32.TF32 R84, R176.reuse, R48, R84 ;  /* 0x00000030b054723c */ /* 0x040ff00000081054 */
[C---:B------:R-:W-:Y:S08]  /*18c50*/  HMMA.1688.F32.TF32 R88, R176.reuse, R44, R88 ;  /* 0x0000002cb058723c */ /* 0x040ff00000081058 */
[C---:B------:R-:W-:Y:S08]  /*18c60*/  HMMA.1688.F32.TF32 R92, R176.reuse, R40, R92 ;  /* 0x00000028b05c723c */ /* 0x040ff0000008105c */
[C---:B------:R-:W-:Y:S08]  /*18c70*/  HMMA.1688.F32.TF32 R96, R176.reuse, R36, R96 ;  /* 0x00000024b060723c */ /* 0x040ff00000081060 */
[----:B------:R-:W-:Y:S01]  /*18c80*/  HMMA.1688.F32.TF32 R100, R176, R32, R100 ;  /* 0x00000020b064723c */ /* 0x000fe20000081064 */
[----:B------:R-:W-:Y:S04]  /*18c90*/  LDS R176, [R3+UR7+0x1080] ;  /* 0x0010800703b07984 */ /* 0x000fe80008000800 */
[----:B------:R-:W-:Y:S03]  /*18ca0*/  LDS R178, [R3+UR7+0x1880] ;  /* 0x0018800703b27984 */ /* 0x000fe60008000800 */
[C---:B--2---:R-:W-:Y:S01]  /*18cb0*/  HMMA.1688.F32.TF32 R140, R172.reuse, R164, R140 ;  /* 0x000000a4ac8c723c */ /* 0x044fe2000008108c */
[----:B------:R-:W-:Y:S04]  /*18cc0*/  LDS R177, [R221+UR7+0x1080] ;  /* 0x00108007ddb17984 */ /* 0x000fe80008000800 */
[----:B------:R-:W2:Y:S03]  /*18cd0*/  LDS R179, [R221+UR7+0x1880] ;  /* 0x00188007ddb37984 */ /* 0x000ea60008000800 */
        /* <DEDUP_REMOVED lines=12> */
[C---:B------:R-:W-:Y:S01]  /*18da0*/  HMMA.1688.F32.TF32 R64, R168.reuse, R132, R64 ;  /* 0x00000084a840723c */ /* 0x040fe20000081040 */
[----:B------:R-:W-:Y:S04]  /*18db0*/  LDS R132, [R3+UR7+0x2000] ;  /* 0x0020000703847984 */ /* 0x000fe80008000800 */
[----:B------:R-:W-:Y:S03]  /*18dc0*/  LDS R133, [R221+UR7+0x2000] ;  /* 0x00200007dd857984 */ /* 0x000fe60008000800 */
        /* <DEDUP_REMOVED lines=8> */
[C---:B------:R-:W-:Y:S01]  /*18e50*/  HMMA.1688.F32.TF32 R28, R192.reuse, R166, R28 ;  /* 0x000000a6c01c723c */ /* 0x040fe2000008101c */
[----:B------:R-:W-:Y:S04]  /*18e60*/  LDS R169, [R221+UR7+0x1180] ;  /* 0x00118007dda97984 */ /* 0x000fe80008000800 */
[----:B------:R-:W3:Y:S03]  /*18e70*/  LDS R171, [R221+UR7+0x1980] ;  /* 0x00198007ddab7984 */ /* 0x000ee60008000800 */
[C---:B------:R-:W-:Y:S08]  /*18e80*/  HMMA.1688.F32.TF32 R24, R192.reuse, R134, R24 ;  /* 0x00000086c018723c */ /* 0x040ff00000081018 */
[C---:B------:R-:W-:Y:S08]  /*18e90*/  HMMA.1688.F32.TF32 R56, R192.reuse, R54, R56 ;  /* 0x00000036c038723c */ /* 0x040ff00000081038 */
[C---:B------:R-:W-:Y:S01]  /*18ea0*/  HMMA.1688.F32.TF32 R180, R192.reuse, R50, R68 ;  /* 0x00000032c0b4723c */ /* 0x040fe20000081044 */
[----:B------:R-:W-:Y:S04]  /*18eb0*/  LDS R68, [R3+UR7+0x2180] ;  /* 0x0021800703447984 */ /* 0x000fe80008000800 */
[----:B------:R-:W-:Y:S03]  /*18ec0*/  LDS R70, [R3+UR7+0x2980] ;  /* 0x0029800703467984 */ /* 0x000fe60008000800 */
        /* <DEDUP_REMOVED lines=9> */
[----:B------:R-:W-:Y:S08]  /*18f60*/  HMMA.1688.F32.TF32 R192, R192, R34, R12 ;  /* 0x00000022c0c0723c */ /* 0x000ff0000008100c */
[C---:B--2---:R-:W-:Y:S08]  /*18f70*/  HMMA.1688.F32.TF32 R188, R176.reuse, R50, R84 ;  /* 0x00000032b0bc723c */ /* 0x044ff00000081054 */
[----:B------:R-:W-:Y:S01]  /*18f80*/  HMMA.1688.F32.TF32 R12, R176, R134, R136 ;  /* 0x00000086b00c723c */ /* 0x000fe20000081088 */
[----:B------:R-:W-:Y:S07]  /*18f90*/  LDSM.16.M88.4 R136, [R248+UR10+0x21000] ;  /* 0x0210000af888783b */ /* 0x000fee0008000200 */
[C---:B-1----:R-:W-:Y:S01]  /*18fa0*/  HMMA.1688.F32.TF32 R184, R172.reuse, R166, R140 ;  /* 0x000000a6acb8723c */ /* 0x042fe2000008108c */
[----:B------:R-:W-:Y:S07]  /*18fb0*/  LDSM.16.M88.4 R140, [R248+UR10+0x20000] ;  /* 0x0200000af88c783b */ /* 0x000fee0008000200 */
[-C--:B------:R-:W-:Y:S08]  /*18fc0*/  HMMA.1688.F32.TF32 R84, R172, R134.reuse, R60 ;  /* 0x00000086ac54723c */ /* 0x080ff0000008103c */
[----:B---3--:R-:W-:Y:S01]  /*18fd0*/  HMMA.1688.F32.TF32 R212, R168, R134, R64 ;  /* 0x00000086a8d4723c */ /* 0x008fe20000081040 */
[----:B------:R-:W-:Y:S04]  /*18fe0*/  LDS R134, [R3+UR7+0x2800] ;  /* 0x0028000703867984 */ /* 0x000fe80008000800 */
[----:B------:R-:W1:Y:S03]  /*18ff0*/  LDS R135, [R221+UR7+0x2800] ;  /* 0x00280007dd877984 */ /* 0x000e660008000800 */
[----:B------:R-:W-:Y:S01]  /*19000*/  HMMA.1688.F32.TF32 R60, R172, R54, R112 ;  /* 0x00000036ac3c723c */ /* 0x000fe20000081070 */
[----:B------:R-:W-:Y:S04]  /*19010*/  LDS R112, [R3+UR7+0x2080] ;  /* 0x0020800703707984 */ /* 0x000fe80008000800 */
[----:B------:R-:W-:Y:S03]  /*19020*/  LDS R114, [R3+UR7+0x2880] ;  /* 0x0028800703727984 */ /* 0x000fe60008000800 */
[C---:B------:R-:W-:Y:S01]  /*19030*/  HMMA.1688.F32.TF32 R72, R176.reuse, R166, R72 ;  /* 0x000000a6b048723c */ /* 0x040fe20000081048 */
[----:B------:R-:W-:Y:S04]  /*19040*/  LDS R113, [R221+UR7+0x2080] ;  /* 0x00208007dd717984 */ /* 0x000fe80008000800 */
[----:B------:R-:W2:Y:S03]  /*19050*/  LDS R115, [R221+UR7+0x2880] ;  /* 0x00288007dd737984 */ /* 0x000ea60008000800 */
[C---:B------:R-:W-:Y:S01]  /*19060*/  HMMA.1688.F32.TF32 R80, R176.reuse, R54, R80 ;  /* 0x00000036b050723c */ /* 0x040fe20000081050 */
[----:B------:R-:W3:Y:S07]  /*19070*/  LDSM.16.M88.4 R64, [R248+UR10+0x22000] ;  /* 0x0220000af840783b */ /* 0x000eee0008000200 */
[C---:B------:R-:W-:Y:S08]  /*19080*/  HMMA.1688.F32.TF32 R88, R176.reuse, R46, R88 ;  /* 0x0000002eb058723c */ /* 0x040ff00000081058 */
[C---:B------:R-:W-:Y:S08]  /*19090*/  HMMA.1688.F32.TF32 R92, R176.reuse, R42, R92 ;  /* 0x0000002ab05c723c */ /* 0x040ff0000008105c */
[C---:B------:R-:W-:Y:S08]  /*190a0*/  HMMA.1688.F32.TF32 R96, R176.reuse, R38, R96 ;  /* 0x00000026b060723c */ /* 0x040ff00000081060 */
[----:B------:R-:W-:Y:S08]  /*190b0*/  HMMA.1688.F32.TF32 R100, R176, R34, R100 ;  /* 0x00000022b064723c */ /* 0x000ff00000081064 */
[----:B-1----:R-:W-:Y:S08]  /*190c0*/  HMMA.1688.F32.TF32 R108, R132, R140, R28 ;  /* 0x0000008c846c723c */ /* 0x002ff0000008101c */
[----:B------:R-:W-:Y:S08]  /*190d0*/  HMMA.1688.F32.TF32 R116, R172, R50, R116 ;  /* 0x00000032ac74723c */ /* 0x000ff00000081074 */
[C---:B------:R-:W-:Y:S01]  /*190e0*/  HMMA.1688.F32.TF32 R208, R168.reuse, R54, R144 ;  /* 0x00000036a8d0723c */ /* 0x040fe20000081090 */
[----:B------:R-:W-:Y:S07]  /*190f0*/  LDSM.16.M88.4 R52, [R248+UR10+0x25000] ;  /* 0x0250000af834783b */ /* 0x000fee0008000200 */
[----:B------:R-:W-:Y:S01]  /*19100*/  HMMA.1688.F32.TF32 R148, R168, R50, R148 ;  /* 0x00000032a894723c */ /* 0x000fe20000081094 */
[----:B------:R-:W-:Y:S07]  /*19110*/  LDSM.16.M88.4 R48, [R248+UR10+0x26000] ;  /* 0x0260000af830783b */ /* 0x000fee0008000200 */
[----:B--2---:R-:W-:Y:S01]  /*19120*/  HMMA.1688.F32.TF32 R76, R112, R136, R12 ;  /* 0x00000088704c723c */ /* 0x004fe2000008100c */
[----:B------:R-:W-:Y:S07]  /*19130*/  LDSM.16.M88.4 R12, [R248+UR10+0x27000] ;  /* 0x0270000af80c783b */ /* 0x000fee0008000200 */
[-C--:B---3--:R-:W-:Y:S01]  /*19140*/  HMMA.1688.F32.TF32 R176, R132, R64.reuse, R56 ;  /* 0x0000004084b0723c */ /* 0x088fe20000081038 */
[----:B------:R-:W-:Y:S07]  /*19150*/  LDSM.16.M88.4 R56, [R248+UR10+0x24000] ;  /* 0x0240000af838783b */ /* 0x000fee0008000200 */
[----:B------:R-:W-:Y:S01]  /*19160*/  HMMA.1688.F32.TF32 R28, R104, R64, R60 ;  /* 0x00000040681c723c */ /* 0x000fe2000008103c */
[----:B------:R-:W1:Y:S07]  /*19170*/  LDSM.16.M88.4 R60, [R248+UR10+0x23000] ;  /* 0x0230000af83c783b */ /* 0x000e6e0008000200 */
[----:B------:R-:W-:Y:S08]  /*19180*/  HMMA.1688.F32.TF32 R16, R172, R34, R16 ;  /* 0x00000022ac10723c */ /* 0x000ff00000081010 */
[C---:B------:R-:W-:Y:S08]  /*19190*/  HMMA.1688.F32.TF32 R8, R168.reuse, R166, R8 ;  /* 0x000000a6a808723c */ /* 0x040ff00000081008 */
[C---:B------:R-:W-:Y:S08]  /*191a0*/  HMMA.1688.F32.TF32 R152, R168.reuse, R46, R152 ;  /* 0x0000002ea898723c */ /* 0x040ff00000081098 */
[C---:B------:R-:W-:Y:S08]  /*191b0*/  HMMA.1688.F32.TF32 R156, R168.reuse, R42, R156 ;  /* 0x0000002aa89c723c */ /* 0x040ff0000008109c */
[C---:B------:R-:W-:Y:S08]  /*191c0*/  HMMA.1688.F32.TF32 R160, R168.reuse, R38, R160 ;  /* 0x00000026a8a0723c */ /* 0x040ff000000810a0 */
[----:B------:R-:W-:Y:S08]  /*191d0*/  HMMA.1688.F32.TF32 R20, R168, R34, R20 ;  /* 0x00000022a814723c */ /* 0x000ff00000081014 */
[C---:B------:R-:W-:Y:S08]  /*191e0*/  HMMA.1688.F32.TF32 R120, R172.reuse, R46, R120 ;  /* 0x0000002eac78723c */ /* 0x040ff00000081078 */
[C---:B------:R-:W-:Y:S08]  /*191f0*/  HMMA.1688.F32.TF32 R124, R172.reuse, R42, R124 ;  /* 0x0000002aac7c723c */ /* 0x040ff0000008107c */
[----:B------:R-:W-:Y:S08]  /*19200*/  HMMA.1688.F32.TF32 R128, R172, R38, R128 ;  /* 0x00000026ac80723c */ /* 0x000ff00000081080 */
[C---:B------:R-:W-:Y:S08]  /*19210*/  HMMA.1688.F32.TF32 R144, R132.reuse, R136, R24 ;  /* 0x000000888490723c */ /* 0x040ff00000081018 */
[C---:B-1----:R-:W-:Y:S08]  /*19220*/  HMMA.1688.F32.TF32 R180, R132.reuse, R60, R180 ;  /* 0x0000003c84b4723c */ /* 0x042ff000000810b4 */
        /* <DEDUP_REMOVED lines=9> */
[----:B------:R-:W-:Y:S01]  /*192c0*/  HMMA.1688.F32.TF32 R44, R132, R12, R192 ;  /* 0x0000000c842c723c */ /* 0x000fe200000810c0 */
[----:B------:R-:W-:Y:S04]  /*192d0*/  LDS R192, [R3+UR7+0x5080] ;  /* 0x0050800703c07984 */ /* 0x000fe80008000800 */
[----:B------:R-:W-:Y:S03]  /*192e0*/  LDS R194, [R3+UR7+0x5880] ;  /* 0x0058800703c27984 */ /* 0x000fe60008000800 */
[----:B------:R-:W-:Y:S01]  /*192f0*/  HMMA.1688.F32.TF32 R216, R68, R140, R8 ;  /* 0x0000008c44d8723c */ /* 0x000fe20000081008 */
[----:B------:R-:W-:Y:S04]  /*19300*/  LDS R193, [R221+UR7+0x5080] ;  /* 0x00508007ddc17984 */ /* 0x000fe80008000800 */
[----:B------:R-:W-:Y:S03]  /*19310*/  LDS R195, [R221+UR7+0x5880] ;  /* 0x00588007ddc37984 */ /* 0x000fe60008000800 */
[C---:B------:R-:W-:Y:S01]  /*19320*/  HMMA.1688.F32.TF32 R132, R104.reuse, R12, R16 ;  /* 0x0000000c6884723c */ /* 0x040fe20000081010 */
[----:B------:R-:W-:Y:S04]  /*19330*/  LDS R205, [R221+UR7+0x9000] ;  /* 0x00900007ddcd7984 */ /* 0x000fe80008000800 */
[----:B------:R-:W-:Y:S03]  /*19340*/  LDS R207, [R221+UR7+0x9800] ;  /* 0x00980007ddcf7984 */ /* 0x000fe60008000800 */
[-C--:B------:R-:W-:Y:S08]  /*19350*/  HMMA.1688.F32.TF32 R8, R104, R136.reuse, R84 ;  /* 0x000000886808723c */ /* 0x080ff00000081054 */
        /* <DEDUP_REMOVED lines=11> */
[----:B------:R-:W1:Y:S03]  /*19410*/  LDS R71, [R221+UR7+0x3800] ;  /* 0x00380007dd477984 */ /* 0x000e660008000800 */
[C---:B------:R-:W-:Y:S01]  /*19420*/  HMMA.1688.F32.TF32 R80, R112.reuse, R64, R80 ;  /* 0x000000407050723c */ /* 0x040fe20000081050 */
[----:B------:R-:W-:Y:S04]  /*19430*/  LDS R20, [R3+UR7+0x3180] ;  /* 0x0031800703147984 */ /* 0x000fe80008000800 */
[----:B------:R-:W-:Y:S03]  /*19440*/  LDS R22, [R3+UR7+0x3980] ;  /* 0x0039800703167984 */ /* 0x000fe60008000800 */
[C---:B------:R-:W-:Y:S01]  /*19450*/  HMMA.1688.F32.TF32 R84, R112.reuse, R60, R188 ;  /* 0x0000003c7054723c */ /* 0x040fe200000810bc */
[----:B------:R-:W-:Y:S04]  /*19460*/  LDS R21, [R221+UR7+0x3180] ;  /* 0x00318007dd157984 */ /* 0x000fe80008000800 */
[----:B------:R-:W-:Y:S03]  /*19470*/  LDS R23, [R221+UR7+0x3980] ;  /* 0x00398007dd177984 */ /* 0x000fe60008000800 */
        /* <DEDUP_REMOVED lines=8> */
[----:B------:R-:W2:Y:S03]  /*19500*/  LDS R115, [R221+UR7+0x3880] ;  /* 0x00388007dd737984 */ /* 0x000ea60008000800 */
        /* <DEDUP_REMOVED lines=23> */
[----:B------:R-:W-:Y:S08]  /*19680*/  HMMA.1688.F32.TF32 R68, R68, R14, R44 ;  /* 0x0000000e4444723c */ /* 0x000ff0000008102c */
[C---:B--2---:R-:W-:Y:S08]  /*19690*/  HMMA.1688.F32.TF32 R72, R112.reuse, R142, R72 ;  /* 0x0000008e7048723c */ /* 0x044ff00000081048 */
[C---:B------:R-:W-:Y:S08]  /*196a0*/  HMMA.1688.F32.TF32 R76, R112.reuse, R138, R76 ;  /* 0x0000008a704c723c */ /* 0x040ff0000008104c */
[C---:B------:R-:W-:Y:S08]  /*196b0*/  HMMA.1688.F32.TF32 R80, R112.reuse, R66, R80 ;  /* 0x000000427050723c */ /* 0x040ff00000081050 */
[C---:B------:R-:W-:Y:S08]  /*196c0*/  HMMA.1688.F32.TF32 R84, R112.reuse, R62, R84 ;  /* 0x0000003e7054723c */ /* 0x040ff00000081054 */
[C---:B------:R-:W-:Y:S08]  /*196d0*/  HMMA.1688.F32.TF32 R88, R112.reuse, R58, R88 ;  /* 0x0000003a7058723c */ /* 0x040ff00000081058 */
[C---:B------:R-:W-:Y:S08]  /*196e0*/  HMMA.1688.F32.TF32 R92, R112.reuse, R54, R92 ;  /* 0x00000036705c723c */ /* 0x040ff0000008105c */
[C---:B------:R-:W-:Y:S08]  /*196f0*/  HMMA.1688.F32.TF32 R96, R112.reuse, R50, R96 ;  /* 0x000000327060723c */ /* 0x040ff00000081060 */
[----:B------:R-:W-:Y:S08]  /*19700*/  HMMA.1688.F32.TF32 R100, R112, R14, R100 ;  /* 0x0000000e7064723c */ /* 0x000ff00000081064 */
[C---:B-1----:R-:W-:Y:S08]  /*19710*/  HMMA.1688.F32.TF32 R44, R104.reuse, R142, R184 ;  /* 0x0000008e682c723c */ /* 0x042ff000000810b8 */
[C---:B------:R-:W-:Y:S01]  /*19720*/  HMMA.1688.F32.TF32 R108, R104.reuse, R138, R8 ;  /* 0x0000008a686c723c */ /* 0x040fe20000081008 */
[----:B------:R-:W-:Y:S07]  /*19730*/  LDSM.16.M88.4 R8, [R6+UR10+0x27080] ;  /* 0x0270800a0608783b */ /* 0x000fee0008000200 */
[C---:B------:R-:W-:Y:S01]  /*19740*/  HMMA.1688.F32.TF32 R112, R104.reuse, R66, R28 ;  /* 0x000000426870723c */ /* 0x040fe2000008101c */
[----:B------:R-:W1:Y:S07]  /*19750*/  LDSM.16.M88.4 R28, [R6+UR10+0x23080] ;  /* 0x0230800a061c783b */ /* 0x000e6e0008000200 */
        /* <DEDUP_REMOVED lines=8> */
[----:B------:R-:W-:Y:S01]  /*197e0*/  LDS R105, [R221+UR7+0x4080] ;  /* 0x00408007dd697984 */ /* 0x000fe20008000800 */
[----:B------:R-:W2:Y:S03]  /*197f0*/  LDC R218, c[0x0][0x3a0] ;  /* 0x0000e800ffda7b82 */ /* 0x000ea60000000800 */
[----:B------:R-:W-:Y:S03]  /*19800*/  LDS R107, [R221+UR7+0x4880] ;  /* 0x00488007dd6b7984 */ /* 0x000fe60008000800 */
[C---:B------:R-:W-:Y:S01]  /*19810*/  HMMA.1688.F32.TF32 R136, R20.reuse, R138, R212 ;  /* 0x0000008a1488723c */ /* 0x040fe200000810d4 */
[----:B------:R-:W3:Y:S01]  /*19820*/  LDL.LU R216, [R1+0xb80] ;  /* 0x000b800001d87983 */ /* 0x000ee20000300800 */
[----:B------:R-:W4:Y:S03]  /*19830*/  LDC R217, c[0x0][0x3a0] ;  /* 0x0000e800ffd97b82 */ /* 0x000f260000000800 */
[----:B------:R-:W3:Y:S03]  /*19840*/  LDL.LU R215, [R1+0xb7c] ;  /* 0x000b7c0001d77983 */ /* 0x000ee60000300800 */
[C---:B------:R-:W-:Y:S08]  /*19850*/  HMMA.1688.F32.TF32 R64, R20.reuse, R66, R208 ;  /* 0x000000421440723c */ /* 0x040ff000000810d0 */
[----:B------:R-:W-:Y:S01]  /*19860*/  HMMA.1688.F32.TF32 R60, R20, R62, R40 ;  /* 0x0000003e143c723c */ /* 0x000fe20000081028 */
[----:B------:R-:W1:Y:S01]  /*19870*/  LDSM.16.M88.4 R40, [R6+UR10+0x20080] ;  /* 0x0200800a0628783b */ /* 0x000e620008000200 */
[----:B--2---:R-:W-:-:S05]  /*19880*/  VIADD R218, R218, 0x7f ;  /* 0x0000007fdada7836 */ /* 0x004fca0000000000 */
[----:B------:R-:W-:Y:S01]  /*19890*/  SHF.R.S32.HI R219, RZ, 0x1f, R218 ;  /* 0x0000001fffdb7819 */ /* 0x000fe200000114da */
[----:B------:R-:W-:Y:S01]  /*198a0*/  HMMA.1688.F32.TF32 R56, R20, R58, R36 ;  /* 0x0000003a1438723c */ /* 0x000fe20000081024 */
[----:B------:R-:W2:Y:S02]  /*198b0*/  LDSM.16.M88.4 R36, [R6+UR10+0x21080] ;  /* 0x0210800a0624783b */ /* 0x000ea40008000200 */
[----:B------:R-:W-:-:S05]  /*198c0*/  LEA.HI R219, R219, R218, RZ, 0x7 ;  /* 0x000000dadbdb7211 */ /* 0x000fca00078f38ff */
[C---:B------:R-:W-:Y:S01]  /*198d0*/  HMMA.1688.F32.TF32 R52, R20.reuse, R54, R32 ;  /* 0x000000361434723c */ /* 0x040fe20000081020 */
[----:B------:R-:W4:Y:S07]  /*198e0*/  LDSM.16.M88.4 R32, [R6+UR10+0x22080] ;  /* 0x0220800a0620783b */ /* 0x000f2e0008000200 */
[C---:B------:R-:W-:Y:S01]  /*198f0*/  HMMA.1688.F32.TF32 R48, R20.reuse, R50, R24 ;  /* 0x000000321430723c */ /* 0x040fe20000081018 */
[----:B------:R-:W4:Y:S07]  /*19900*/  LDSM.16.M88.4 R24, [R6+UR10+0x24080] ;  /* 0x0240800a0618783b */ /* 0x000f2e0008000200 */
[----:B------:R-:W-:Y:S01]  /*19910*/  HMMA.1688.F32.TF32 R12, R20, R14, R16 ;  /* 0x0000000e140c723c */ /* 0x000fe20000081010 */
[----:B------:R-:W4:Y:S04]  /*19920*/  LDSM.16.M88.4 R20, [R6+UR10+0x25080] ;  /* 0x0250800a0614783b */ /* 0x000f280008000200 */
[----:B------:R-:W4:Y:S03]  /*19930*/  LDSM.16.M88.4 R16, [R6+UR10+0x26080] ;  /* 0x0260800a0610783b */ /* 0x000f260008000200 */
[C---:B-1----:R-:W-:Y:S08]  /*19940*/  HMMA.1688.F32.TF32 R160, R144.reuse, R28, R160 ;  /* 0x0000001c90a0723c */ /* 0x042ff000000810a0 */
[C---:B------:R-:W-:Y:S08]  /*19950*/  HMMA.1688.F32.TF32 R148, R144.reuse, R40, R148 ;  /* 0x000000289094723c */ /* 0x040ff00000081094 */
[C---:B--2---:R-:W-:Y:S08]  /*19960*/  HMMA.1688.F32.TF32 R152, R144.reuse, R36, R152 ;  /* 0x000000249098723c */ /* 0x044ff00000081098 */
[C---:B----4-:R-:W-:Y:S08]  /*19970*/  HMMA.1688.F32.TF32 R156, R144.reuse, R32, R156 ;  /* 0x00000020909c723c */ /* 0x050ff0000008109c */
        /* <DEDUP_REMOVED lines=38> */
[C---:B------:R-:W-:Y:S08]  /*19be0*/  HMMA.1688.F32.TF32 R128, R176.reuse, R16, R128 ;  /* 0x00000010b080723c */ /* 0x040ff00000081080 */
[----:B------:R-:W-:Y:S08]  /*19bf0*/  HMMA.1688.F32.TF32 R132, R176, R8, R132 ;  /* 0x00000008b084723c */ /* 0x000ff00000081084 */
[C---:B------:R-:W-:Y:S01]  /*19c00*/  HMMA.1688.F32.TF32 R196, R200.reuse, R42, R148 ;  /* 0x0000002ac8c4723c */ /* 0x040fe20000081094 */
[----:B------:R-:W-:Y:S07]  /*19c10*/  LDSM.16.M88.4 R148, [R248+UR10+0x23080] ;  /* 0x0230800af894783b */ /* 0x000fee0008000200 */
        /* <DEDUP_REMOVED lines=8> */
[C---:B------:R-:W-:Y:S08]  /*19ca0*/  HMMA.1688.F32.TF32 R168, R200.reuse, R22, R168 ;  /* 0x00000016c8a8723c */ /* 0x040ff000000810a8 */
[C---:B------:R-:W-:Y:S08]  /*19cb0*/  HMMA.1688.F32.TF32 R172, R200.reuse, R18, R172 ;  /* 0x00000012c8ac723c */ /* 0x040ff000000810ac */
[----:B------:R-:W-:Y:S08]  /*19cc0*/  HMMA.1688.F32.TF32 R68, R200, R10, R68 ;  /* 0x0000000ac844723c */ /* 0x000ff00000081044 */
[C---:B------:R-:W-:Y:S08]  /*19cd0*/  HMMA.1688.F32.TF32 R72, R192.reuse, R42, R72 ;  /* 0x0000002ac048723c */ /* 0x040ff00000081048 */
        /* <DEDUP_REMOVED lines=15> */
[----:B------:R-:W-:Y:S07]  /*19dd0*/  LDSM.16.M88.4 R144, [R248+UR10+0x22080] ;  /* 0x0220800af890783b */ /* 0x000fee0008000200 */
[C---:B--2---:R-:W-:Y:S01]  /*19de0*/  HMMA.1688.F32.TF32 R40, R44.reuse, R42, R140 ;  /* 0x0000002a2c28723c */ /* 0x044fe2000008108c */
[----:B------:R-:W-:Y:S07]  /*19df0*/  LDSM.16.M88.4 R140, [R248+UR10+0x21080] ;  /* 0x0210800af88c783b */ /* 0x000fee0008000200 */
[C---:B------:R-:W-:Y:S01]  /*19e00*/  HMMA.1688.F32.TF32 R36, R44.reuse, R38, R136 ;  /* 0x000000262c24723c */ /* 0x040fe20000081088 */
[----:B------:R-:W-:Y:S07]  /*19e10*/  LDSM.16.M88.4 R136, [R248+UR10+0x20080] ;  /* 0x0200800af888783b */ /* 0x000fee0008000200 */
[C---:B------:R-:W-:Y:S08]  /*19e20*/  HMMA.1688.F32.TF32 R32, R44.reuse, R34, R64 ;  /* 0x000000222c20723c */ /* 0x040ff00000081040 */
[C---:B------:R-:W-:Y:S08]  /*19e30*/  HMMA.1688.F32.TF32 R28, R44.reuse, R30, R60 ;  /* 0x0000001e2c1c723c */ /* 0x040ff0000008103c */
[C---:B------:R-:W-:Y:S08]  /*19e40*/  HMMA.1688.F32.TF32 R24, R44.reuse, R26, R56 ;  /* 0x0000001a2c18723c */ /* 0x040ff00000081038 */
[C---:B------:R-:W-:Y:S08]  /*19e50*/  HMMA.1688.F32.TF32 R20, R44.reuse, R22, R52 ;  /* 0x000000162c14723c */ /* 0x040ff00000081034 */
[C---:B------:R-:W-:Y:S08]  /*19e60*/  HMMA.1688.F32.TF32 R16, R44.reuse, R18, R48 ;  /* 0x000000122c10723c */ /* 0x040ff00000081030 */
[----:B------:R-:W-:Y:S01]  /*19e70*/  HMMA.1688.F32.TF32 R8, R44, R10, R12 ;  /* 0x0000000a2c08723c */ /* 0x000fe2000008100c */
[----:B------:R-:W-:Y:S04]  /*19e80*/  LDS R44, [R3+UR7+0x6000] ;  /* 0x00600007032c7984 */ /* 0x000fe80008000800 */
[----:B------:R-:W-:Y:S04]  /*19e90*/  LDS R46, [R3+UR7+0x6800] ;  /* 0x00680007032e7984 */ /* 0x000fe80008000800 */
[----:B------:R-:W-:Y:S04]  /*19ea0*/  LDS R45, [R221+UR7+0x6000] ;  /* 0x00600007dd2d7984 */ /* 0x000fe80008000800 */
[----:B------:R-:W1:Y:S04]  /*19eb0*/  LDS R47, [R221+UR7+0x6800] ;  /* 0x00680007dd2f7984 */ /* 0x000e680008000800 */
[----:B------:R-:W-:Y:S04]  /*19ec0*/  LDS R12, [R3+UR7+0x6080] ;  /* 0x00608007030c7984 */ /* 0x000fe80008000800 */
[----:B------:R-:W-:Y:S04]  /*19ed0*/  LDS R14, [R3+UR7+0x6880] ;  /* 0x00688007030e7984 */ /* 0x000fe80008000800 */
[----:B------:R-:W-:Y:S04]  /*19ee0*/  LDS R13, [R221+UR7+0x6080] ;  /* 0x00608007dd0d7984 */ /* 0x000fe80008000800 */
[----:B------:R-:W2:Y:S01]  /*19ef0*/  LDS R15, [R221+UR7+0x6880] ;  /* 0x00688007dd0f7984 */ /* 0x000ea20008000800 */
[C---:B-1----:R-:W-:Y:S03]  /*19f00*/  HMMA.1688.F32.TF32 R48, R44.reuse, R136, R196 ;  /* 0x000000882c30723c */ /* 0x042fe600000810c4 */
[----:B------:R-:W-:Y:S04]  /*19f10*/  LDS R196, [R3+UR7+0x9080] ;  /* 0x0090800703c47984 */ /* 0x000fe80008000800 */
[----:B------:R-:W-:Y:S01]  /*19f20*/  LDS R198, [R3+UR7+0x9880] ;  /* 0x0098800703c67984 */ /* 0x000fe20008000800 */
[C---:B------:R-:W-:Y:S03]  /*19f30*/  HMMA.1688.F32.TF32 R52, R44.reuse, R140, R188 ;  /* 0x0000008c2c34723c */ /* 0x040fe600000810bc */
        /* <DEDUP_REMOVED lines=14> */
[C---:B------:R-:W-:Y:S08]  /*1a020*/  HMMA.1688.F32.TF32 R172, R44.reuse, R160, R172 ;  /* 0x000000a02cac723c */ /* 0x040ff000000810ac */
[----:B------:R-:W-:Y:S01]  /*1a030*/  HMMA.1688.F32.TF32 R68, R44, R164, R68 ;  /* 0x000000a42c44723c */ /* 0x000fe20000081044 */
[----:B------:R-:W-:Y:S04]  /*1a040*/  LDS R44, [R3+UR7+0x6100] ;  /* 0x00610007032c7984 */ /* 0x000fe80008000800 */
[----:B------:R-:W-:Y:S03]  /*1a050*/  LDS R46, [R3+UR7+0x6900] ;  /* 0x00690007032e7984 */ /* 0x000fe60008000800 */
[C---:B--2---:R-:W-:Y:S01]  /*1a060*/  HMMA.1688.F32.TF32 R72, R12.reuse, R136, R72 ;  /* 0x000000880c48723c */ /* 0x044fe20000081048 */
        /* <DEDUP_REMOVED lines=68> */
[----:B------:R-:W-:Y:S08]  /*1a4b0*/  HMMA.1688.F32.TF32 R132, R44, R166, R132 ;  /* 0x000000a62c84723c */ /* 0x000ff00000081084 */
[C---:B--2---:R-:W-:Y:S08]  /*1a4c0*/  HMMA.1688.F32.TF32 R136, R12.reuse, R138, R40 ;  /* 0x0000008a0c88723c */ /* 0x044ff00000081028 */
[C---:B------:R-:W-:Y:S01]  /*1a4d0*/  HMMA.1688.F32.TF32 R140, R12.reuse, R142, R36 ;  /* 0x0000008e0c8c723c */ /* 0x040fe20000081024 */
[----:B------:R-:W-:Y:S07]  /*1a4e0*/  LDSM.16.M88.4 R36, [R6+UR10+0x27100] ;  /* 0x0271000a0624783b */ /* 0x000fee0008000200 */
[C---:B------:R-:W-:Y:S01]  /*1a4f0*/  HMMA.1688.F32.TF32 R144, R12.reuse, R146, R32 ;  /* 0x000000920c90723c */ /* 0x040fe20000081020 */
[----:B------:R-:W1:Y:S07]  /*1a500*/  LDSM.16.M88.4 R32, [R6+UR10+0x26100] ;  /* 0x0261000a0620783b */ /* 0x000e6e0008000200 */
[C---:B------:R-:W-:Y:S01]  /*1a510*/  HMMA.1688.F32.TF32 R148, R12.reuse, R150, R28 ;  /* 0x000000960c94723c */ /* 0x040fe2000008101c */
[----:B------:R-:W2:Y:S07]  /*1a520*/  LDSM.16.M88.4 R28, [R6+UR10+0x25100] ;  /* 0x0251000a061c783b */ /* 0x000eae0008000200 */
[C---:B------:R-:W-:Y:S01]  /*1a530*/  HMMA.1688.F32.TF32 R152, R12.reuse, R154, R24 ;  /* 0x0000009a0c98723c */ /* 0x040fe20000081018 */
[----:B------:R-:W4:Y:S07]  /*1a540*/  LDSM.16.M88.4 R24, [R6+UR10+0x24100] ;  /* 0x0241000a0618783b */ /* 0x000f2e0008000200 */
[C---:B------:R-:W-:Y:S01]  /*1a550*/  HMMA.1688.F32.TF32 R156, R12.reuse, R158, R20 ;  /* 0x0000009e0c9c723c */ /* 0x040fe20000081014 */
[----:B------:R-:W3:Y:S07]  /*1a560*/  LDSM.16.M88.4 R20, [R6+UR10+0x23100] ;  /* 0x0231000a0614783b */ /* 0x000eee0008000200 */
[C---:B------:R-:W-:Y:S01]  /*1a570*/  HMMA.1688.F32.TF32 R160, R12.reuse, R162, R16 ;  /* 0x000000a20ca0723c */ /* 0x040fe20000081010 */
[----:B------:R-:W3:Y:S07]  /*1a580*/  LDSM.16.M88.4 R16, [R6+UR10+0x22100] ;  /* 0x0221000a0610783b */ /* 0x000eee0008000200 */
[----:B------:R-:W-:Y:S01]  /*1a590*/  HMMA.1688.F32.TF32 R164, R12, R166, R8 ;  /* 0x000000a60ca4723c */ /* 0x000fe20000081008 */
[----:B------:R-:W3:Y:S04]  /*1a5a0*/  LDSM.16.M88.4 R8, [R6+UR10+0x20100] ;  /* 0x0201000a0608783b */ /* 0x000ee80008000200 */
[----:B------:R-:W3:Y:S03]  /*1a5b0*/  LDSM.16.M88.4 R12, [R6+UR10+0x21100] ;  /* 0x0211000a060c783b */ /* 0x000ee60008000200 */
[C---:B-1----:R-:W-:Y:S08]  /*1a5c0*/  HMMA.1688.F32.TF32 R64, R172.reuse, R32, R64 ;  /* 0x00000020ac40723c */ /* 0x042ff00000081040 */
[C---:B--2---:R-:W-:Y:S08]  /*1a5d0*/  HMMA.1688.F32.TF32 R60, R172.reuse, R28, R60 ;  /* 0x0000001cac3c723c */ /* 0x044ff0000008103c */
[C---:B----4-:R-:W-:Y:S08]  /*1a5e0*/  HMMA.1688.F32.TF32 R56, R172.reuse, R24, R56 ;  /* 0x00000018ac38723c */ /* 0x050ff00000081038 */
[C---:B---3--:R-:W-:Y:S08]  /*1a5f0*/  HMMA.1688.F32.TF32 R52, R172.reuse, R20, R52 ;  /* 0x00000014ac34723c */ /* 0x048ff00000081034 */
        /* <DEDUP_REMOVED lines=45> */
[C---:B------:R-:W-:Y:S01]  /*1a8d0*/  HMMA.1688.F32.TF32 R192, R204.reuse, R14, R44 ;  /* 0x0000000eccc0723c */ /* 0x040fe2000008102c */
[----:B------:R-:W-:Y:S04]  /*1a8e0*/  LDSM.16.M88.4 R44, [R248+UR10+0x24100] ;  /* 0x0241000af82c783b */ /* 0x000fe80008000200 */
[----:B------:R-:W-:Y:S03]  /*1a8f0*/  LDSM.16.M88.4 R40, [R248+UR10+0x25100] ;  /* 0x0251000af828783b */ /* 0x000fe60008000200 */
        /* <DEDUP_REMOVED lines=9> */
[----:B------:R-:W-:Y:S08]  /*1a990*/  HMMA.1688.F32.TF32 R68, R204, R38, R68 ;  /* 0x00000026cc44723c */ /* 0x000ff00000081044 */
        /* <DEDUP_REMOVED lines=20> */
[C---:B------:R-:W-:Y:S01]  /*1aae0*/  HMMA.1688.F32.TF32 R160, R168.reuse, R34, R160 ;  /* 0x00000022a8a0723c */ /* 0x040fe200000810a0 */
[----:B------:R-:W-:Y:S07]  /*1aaf0*/  LDSM.16.M88.4 R32, [R248+UR10+0x27100] ;  /* 0x0271000af820783b */ /* 0x000fee0008000200 */
[----:B------:R-:W-:Y:S01]  /*1ab00*/  HMMA.1688.F32.TF32 R164, R168, R38, R164 ;  /* 0x00000026a8a4723c */ /* 0x000fe200000810a4 */
[----:B------:R-:W-:Y:S04]  /*1ab10*/  LDS R168, [R3+UR7+0xa080] ;  /* 0x00a0800703a87984 */ /* 0x000fe80008000800 */
[----:B------:R-:W-:Y:S03]  /*1ab20*/  LDS R170, [R3+UR7+0xa880] ;  /* 0x00a8800703aa7984 */ /* 0x000fe60008000800 */
[C---:B------:R-:W-:Y:S01]  /*1ab30*/  HMMA.1688.F32.TF32 R72, R196.reuse, R10, R72 ;  /* 0x0000000ac448723c */ /* 0x040fe20000081048 */
[----:B------:R-:W-:Y:S04]  /*1ab40*/  LDS R169, [R221+UR7+0xa080] ;  /* 0x00a08007dda97984 */ /* 0x000fe80008000800 */
[----:B------:R-:W-:Y:S03]  /*1ab50*/  LDS R171, [R221+UR7+0xa880] ;  /* 0x00a88007ddab7984 */ /* 0x000fe60008000800 */
[C---:B------:R-:W-:Y:S01]  /*1ab60*/  HMMA.1688.F32.TF32 R76, R196.reuse, R14, R76 ;  /* 0x0000000ec44c723c */ /* 0x040fe2000008104c */
[----:B------:R-:W2:Y:S07]  /*1ab70*/  LDSM.16.M88.4 R36, [R248+UR10+0x26100] ;  /* 0x0261000af824783b */ /* 0x000eae0008000200 */
        /* <DEDUP_REMOVED lines=8> */
[----:B------:R-:W-:Y:S03]  /*1ac00*/  LDS R199, [R221+UR7+0xd880] ;  /* 0x00d88007ddc77984 */ /* 0x000fe60008000800 */
        /* <DEDUP_REMOVED lines=13> */
[C---:B--2---:R-:W-:Y:S08]  /*1ace0*/  HMMA.1688.F32.TF32 R64, R172.reuse, R36, R64 ;  /* 0x00000024ac40723c */ /* 0x044ff00000081040 */
        /* <DEDUP_REMOVED lines=69> */
[----:B------:R-:W-:Y:S03]  /*1b140*/  LDS R175, [R221+UR7+0xc800] ;  /* 0x00c80007ddaf7984 */ /* 0x000fe60008000800 */
[C---:B------:R-:W-:Y:S01]  /*1b150*/  HMMA.1688.F32.TF32 R140, R168.reuse, R58, R140 ;  /* 0x0000003aa88c723c */ /* 0x040fe2000008108c */
[----:B------:R-:W1:Y:S04]  /*1b160*/  LDSM.16.M88.4 R60, [R6+UR10+0x20180] ;  /* 0x0201800a063c783b */ /* 0x000e680008000200 */
[----:B------:R-:W2:Y:S03]  /*1b170*/  LDSM.16.M88.4 R56, [R6+UR10+0x21180] ;  /* 0x0211800a0638783b */ /* 0x000ea60008000200 */
[C---:B------:R-:W-:Y:S01]  /*1b180*/  HMMA.1688.F32.TF32 R144, R168.reuse, R54, R144 ;  /* 0x00000036a890723c */ /* 0x040fe20000081090 */
[----:B------:R-:W3:Y:S07]  /*1b190*/  LDSM.16.M88.4 R52, [R6+UR10+0x22180] ;  /* 0x0221800a0634783b */ /* 0x000eee0008000200 */
[C---:B------:R-:W-:Y:S01]  /*1b1a0*/  HMMA.1688.F32.TF32 R148, R168.reuse, R50, R148 ;  /* 0x00000032a894723c */ /* 0x040fe20000081094 */
[----:B------:R-:W4:Y:S07]  /*1b1b0*/  LDSM.16.M88.4 R48, [R6+UR10+0x23180] ;  /* 0x0231800a0630783b */ /* 0x000f2e0008000200 */
[C---:B------:R-:W-:Y:S01]  /*1b1c0*/  HMMA.1688.F32.TF32 R152, R168.reuse, R46, R152 ;  /* 0x0000002ea898723c */ /* 0x040fe20000081098 */
[----:B------:R-:W3:Y:S07]  /*1b1d0*/  LDSM.16.M88.4 R44, [R6+UR10+0x24180] ;  /* 0x0241800a062c783b */ /* 0x000eee0008000200 */
[C---:B------:R-:W-:Y:S01]  /*1b1e0*/  HMMA.1688.F32.TF32 R156, R168.reuse, R42, R156 ;  /* 0x0000002aa89c723c */ /* 0x040fe2000008109c */
[----:B------:R-:W4:Y:S07]  /*1b1f0*/  LDSM.16.M88.4 R40, [R6+UR10+0x25180] ;  /* 0x0251800a0628783b */ /* 0x000f2e0008000200 */
[C---:B------:R-:W-:Y:S01]  /*1b200*/  HMMA.1688.F32.TF32 R160, R168.reuse, R38, R160 ;  /* 0x00000026a8a0723c */ /* 0x040fe200000810a0 */
[----:B------:R-:W4:Y:S07]  /*1b210*/  LDSM.16.M88.4 R36, [R6+UR10+0x26180] ;  /* 0x0261800a0624783b */ /* 0x000f2e0008000200 */
[----:B------:R-:W-:Y:S01]  /*1b220*/  HMMA.1688.F32.TF32 R164, R168, R34, R164 ;  /* 0x00000022a8a4723c */ /* 0x000fe200000810a4 */
[----:B------:R-:W-:Y:S04]  /*1b230*/  LDS R168, [R3+UR7+0xc080] ;  /* 0x00c0800703a87984 */ /* 0x000fe80008000800 */
[----:B------:R-:W-:Y:S03]  /*1b240*/  LDS R170, [R3+UR7+0xc880] ;  /* 0x00c8800703aa7984 */ /* 0x000fe60008000800 */
[C---:B-1----:R-:W-:Y:S01]  /*1b250*/  HMMA.1688.F32.TF32 R28, R172.reuse, R60, R28 ;  /* 0x0000003cac1c723c */ /* 0x042fe2000008101c */
[----:B------:R-:W-:Y:S04]  /*1b260*/  LDS R169, [R221+UR7+0xc080] ;  /* 0x00c08007dda97984 */ /* 0x000fe80008000800 */
[----:B------:R-:W-:Y:S03]  /*1b270*/  LDS R171, [R221+UR7+0xc880] ;  /* 0x00c88007ddab7984 */ /* 0x000fe60008000800 */
[C---:B--2---:R-:W-:Y:S01]  /*1b280*/  HMMA.1688.F32.TF32 R24, R172.reuse, R56, R24 ;  /* 0x00000038ac18723c */ /* 0x044fe20000081018 */
[----:B------:R-:W1:Y:S07]  /*1b290*/  LDSM.16.M88.4 R32, [R6+UR10+0x27180] ;  /* 0x0271800a0620783b */ /* 0x000e6e0008000200 */
[C---:B---3--:R-:W-:Y:S08]  /*1b2a0*/  HMMA.1688.F32.TF32 R20, R172.reuse, R52, R180 ;  /* 0x00000034ac14723c */ /* 0x048ff000000810b4 */
[C---:B----4-:R-:W-:Y:S08]  /*1b2b0*/  HMMA.1688.F32.TF32 R16, R172.reuse, R48, R16 ;  /* 0x00000030ac10723c */ /* 0x050ff00000081010 */
[C---:B------:R-:W-:Y:S01]  /*1b2c0*/  HMMA.1688.F32.TF32 R8, R172.reuse, R44, R176 ;  /* 0x0000002cac08723c */ /* 0x040fe200000810b0 */
[----:B------:R-:W-:Y:S04]  /*1b2d0*/  LDS R176, [R3+UR7+0xd000] ;  /* 0x00d0000703b07984 */ /* 0x000fe80008000800 */
[----:B------:R-:W-:Y:S03]  /*1b2e0*/  LDS R178, [R3+UR7+0xd800] ;  /* 0x00d8000703b27984 */ /* 0x000fe60008000800 */
[C---:B------:R-:W-:Y:S01]  /*1b2f0*/  HMMA.1688.F32.TF32 R12, R172.reuse, R40, R12 ;  /* 0x00000028ac0c723c */ /* 0x040fe2000008100c */
[----:B------:R-:W-:Y:S04]  /*1b300*/  LDS R177, [R221+UR7+0xd000] ;  /* 0x00d00007ddb17984 */ /* 0x000fe80008000800 */
[----:B------:R-:W-:Y:S03]  /*1b310*/  LDS R179, [R221+UR7+0xd800] ;  /* 0x00d80007ddb37984 */ /* 0x000fe60008000800 */
[C---:B------:R-:W-:Y:S08]  /*1b320*/  HMMA.1688.F32.TF32 R64, R172.reuse, R36, R64 ;  /* 0x00000024ac40723c */ /* 0x040ff00000081040 */
[----:B-1----:R-:W-:Y:S01]  /*1b330*/  HMMA.1688.F32.TF32 R68, R172, R32, R68 ;  /* 0x00000020ac44723c */ /* 0x002fe20000081044 */
        /* <DEDUP_REMOVED lines=43> */
[----:B------:R-:W-:Y:S01]  /*1b5f0*/  HMMA.1688.F32.TF32 R188, R176, R46, R8 ;  /* 0x0000002eb0bc723c */ /* 0x000fe20000081008 */
[----:B------:R-:W-:Y:S07]  /*1b600*/  LDSM.16.M88.4 R8, [R248+UR10+0x20180] ;  /* 0x0201800af808783b */ /* 0x000fee0008000200 */
[-C--:B------:R-:W-:Y:S08]  /*1b610*/  HMMA.1688.F32.TF32 R72, R196, R62.reuse, R72 ;  /* 0x0000003ec448723c */ /* 0x080ff00000081048 */
[----:B-1----:R-:W-:Y:S08]  /*1b620*/  HMMA.1688.F32.TF32 R104, R172, R62, R104 ;  /* 0x0000003eac68723c */ /* 0x002ff00000081068 */
[C---:B------:R-:W-:Y:S01]  /*1b630*/  HMMA.1688.F32.TF32 R200, R176.reuse, R54, R20 ;  /* 0x00000036b0c8723c */ /* 0x040fe20000081014 */
[----:B------:R-:W-:Y:S04]  /*1b640*/  LDS R20, [R3+UR7+0xe080] ;  /* 0x00e0800703147984 */ /* 0x000fe80008000800 */
[----:B------:R-:W-:Y:S03]  /*1b650*/  LDS R22, [R3+UR7+0xe880] ;  /* 0x00e8800703167984 */ /* 0x000fe60008000800 */
[----:B------:R-:W-:Y:S01]  /*1b660*/  HMMA.1688.F32.TF32 R192, R176, R50, R16 ;  /* 0x00000032b0c0723c */ /* 0x000fe20000081010 */
[----:B------:R-:W-:Y:S04]  /*1b670*/  LDS R21, [R221+UR7+0xe080] ;  /* 0x00e08007dd157984 */ /* 0x000fe80008000800 */
[----:B------:R-:W-:Y:S03]  /*1b680*/  LDS R23, [R221+UR7+0xe880] ;  /* 0x00e88007dd177984 */ /* 0x000fe60008000800 */
[----:B--2---:R-:W-:Y:S01]  /*1b690*/  HMMA.1688.F32.TF32 R136, R168, R62, R136 ;  /* 0x0000003ea888723c */ /* 0x004fe20000081088 */
        /* <DEDUP_REMOVED lines=8> */
[----:B------:R-:W-:Y:S01]  /*1b720*/  HMMA.1688.F32.TF32 R184, R176, R42, R12 ;  /* 0x0000002ab0b8723c */ /* 0x000fe2000008100c */
[----:B------:R-:W3:Y:S04]  /*1b730*/  LDSM.16.M88.4 R64, [R248+UR10+0x21180] ;  /* 0x0211800af840783b */ /* 0x000ee80008000200 */
[----:B------:R-:W-:Y:S03]  /*1b740*/  LDS R12, [R3+UR7+0xe000] ;  /* 0x00e00007030c7984 */ /* 0x000fe60008000800 */
[C---:B------:R-:W-:Y:S01]  /*1b750*/  HMMA.1688.F32.TF32 R80, R196.reuse, R54, R80 ;  /* 0x00000036c450723c */ /* 0x040fe20000081050 */
[----:B------:R-:W-:Y:S04]  /*1b760*/  LDS R14, [R3+UR7+0xe800] ;  /* 0x00e80007030e7984 */ /* 0x000fe80008000800 */
[----:B------:R-:W-:Y:S03]  /*1b770*/  LDS R13, [R221+UR7+0xe000] ;  /* 0x00e00007dd0d7984 */ /* 0x000fe60008000800 */
[C---:B------:R-:W-:Y:S01]  /*1b780*/  HMMA.1688.F32.TF32 R84, R196.reuse, R50, R84 ;  /* 0x00000032c454723c */ /* 0x040fe20000081054 */
[----:B------:R-:W4:Y:S07]  /*1b790*/  LDS R15, [R221+UR7+0xe800] ;  /* 0x00e80007dd0f7984 */ /* 0x000f2e0008000800 */
[C---:B------:R-:W-:Y:S08]  /*1b7a0*/  HMMA.1688.F32.TF32 R88, R196.reuse, R46, R88 ;  /* 0x0000002ec458723c */ /* 0x040ff00000081058 */
[C---:B------:R-:W-:Y:S08]  /*1b7b0*/  HMMA.1688.F32.TF32 R92, R196.reuse, R42, R92 ;  /* 0x0000002ac45c723c */ /* 0x040ff0000008105c */
[----:B------:R-:W-:Y:S08]  /*1b7c0*/  HMMA.1688.F32.TF32 R96, R196, R38, R96 ;  /* 0x00000026c460723c */ /* 0x000ff00000081060 */
[C---:B------:R-:W-:Y:S08]  /*1b7d0*/  HMMA.1688.F32.TF32 R112, R172.reuse, R54, R112 ;  /* 0x00000036ac70723c */ /* 0x040ff00000081070 */
[C---:B------:R-:W-:Y:S08]  /*1b7e0*/  HMMA.1688.F32.TF32 R116, R172.reuse, R50, R116 ;  /* 0x00000032ac74723c */ /* 0x040ff00000081074 */
[C---:B------:R-:W-:Y:S08]  /*1b7f0*/  HMMA.1688.F32.TF32 R120, R172.reuse, R46, R120 ;  /* 0x0000002eac78723c */ /* 0x040ff00000081078 */
[C---:B------:R-:W-:Y:S08]  /*1b800*/  HMMA.1688.F32.TF32 R124, R172.reuse, R42, R124 ;  /* 0x0000002aac7c723c */ /* 0x040ff0000008107c */
[----:B------:R-:W-:Y:S08]  /*1b810*/  HMMA.1688.F32.TF32 R128, R172, R38, R128 ;  /* 0x00000026ac80723c */ /* 0x000ff00000081080 */
[C---:B------:R-:W-:Y:S01]  /*1b820*/  HMMA.1688.F32.TF32 R144, R168.reuse, R54, R144 ;  /* 0x00000036a890723c */ /* 0x040fe20000081090 */
[----:B------:R-:W1:Y:S07]  /*1b830*/  LDSM.16.M88.4 R52, [R248+UR10+0x22180] ;  /* 0x0221800af834783b */ /* 0x000e6e0008000200 */
[C---:B------:R-:W-:Y:S01]  /*1b840*/  HMMA.1688.F32.TF32 R148, R168.reuse, R50, R148 ;  /* 0x00000032a894723c */ /* 0x040fe20000081094 */
[----:B------:R-:W1:Y:S07]  /*1b850*/  LDSM.16.M88.4 R48, [R248+UR10+0x23180] ;  /* 0x0231800af830783b */ /* 0x000e6e0008000200 */
[C---:B------:R-:W-:Y:S01]  /*1b860*/  HMMA.1688.F32.TF32 R152, R168.reuse, R46, R152 ;  /* 0x0000002ea898723c */ /* 0x040fe20000081098 */
[----:B------:R-:W1:Y:S07]  /*1b870*/  LDSM.16.M88.4 R44, [R248+UR10+0x24180] ;  /* 0x0241800af82c783b */ /* 0x000e6e0008000200 */
[C---:B------:R-:W-:Y:S01]  /*1b880*/  HMMA.1688.F32.TF32 R156, R168.reuse, R42, R156 ;  /* 0x0000002aa89c723c */ /* 0x040fe2000008109c */
[----:B------:R-:W1:Y:S07]  /*1b890*/  LDSM.16.M88.4 R40, [R248+UR10+0x25180] ;  /* 0x0251800af828783b */ /* 0x000e6e0008000200 */
[----:B------:R-:W-:Y:S01]  /*1b8a0*/  HMMA.1688.F32.TF32 R160, R168, R38, R160 ;  /* 0x00000026a8a0723c */ /* 0x000fe200000810a0 */
[----:B------:R-:W1:Y:S07]  /*1b8b0*/  LDSM.16.M88.4 R36, [R248+UR10+0x26180] ;  /* 0x0261800af824783b */ /* 0x000e6e0008000200 */
[-C--:B------:R-:W-:Y:S08]  /*1b8c0*/  HMMA.1688.F32.TF32 R176, R176, R34.reuse, R68 ;  /* 0x00000022b0b0723c */ /* 0x080ff00000081044 */
[-C--:B------:R-:W-:Y:S08]  /*1b8d0*/  HMMA.1688.F32.TF32 R100, R196, R34.reuse, R100 ;  /* 0x00000022c464723c */ /* 0x080ff00000081064 */
[-C--:B------:R-:W-:Y:S08]  /*1b8e0*/  HMMA.1688.F32.TF32 R132, R172, R34.reuse, R132 ;  /* 0x00000022ac84723c */ /* 0x080ff00000081084 */
[----:B------:R-:W-:Y:S01]  /*1b8f0*/  HMMA.1688.F32.TF32 R164, R168, R34, R164 ;  /* 0x00000022a8a4723c */ /* 0x000fe200000810a4 */
[----:B------:R-:W3:Y:S07]  /*1b900*/  LDSM.16.M88.4 R32, [R248+UR10+0x27180] ;  /* 0x0271800af820783b */ /* 0x000eee0008000200 */
[-C--:B------:R-:W-:Y:S08]  /*1b910*/  HMMA.1688.F32.TF32 R76, R196, R58.reuse, R76 ;  /* 0x0000003ac44c723c */ /* 0x080ff0000008104c */
[-C--:B------:R-:W-:Y:S08]  /*1b920*/  HMMA.1688.F32.TF32 R108, R172, R58.reuse, R108 ;  /* 0x0000003aac6c723c */ /* 0x080ff0000008106c */
[----:B------:R-:W-:Y:S08]  /*1b930*/  HMMA.1688.F32.TF32 R172, R168, R58, R140 ;  /* 0x0000003aa8ac723c */ /* 0x000ff0000008108c */
[-C--:B-1----:R-:W-:Y:S08]  /*1b940*/  HMMA.1688.F32.TF32 R196, R60, R8.reuse, R136 ;  /* 0x000000083cc4723c */ /* 0x082ff00000081088 */
[----:B--2---:R-:W-:Y:S08]  /*1b950*/  HMMA.1688.F32.TF32 R140, R16, R8, R104 ;  /* 0x00000008108c723c */ /* 0x004ff00000081068 */
[-C--:B---3--:R-:W-:Y:S08]  /*1b960*/  HMMA.1688.F32.TF32 R136, R20, R64.reuse, R76 ;  /* 0x000000401488723c */ /* 0x088ff0000008104c */
[----:B------:R-:W-:Y:S08]  /*1b970*/  HMMA.1688.F32.TF32 R168, R16, R64, R108 ;  /* 0x0000004010a8723c */ /* 0x000ff0000008106c */
[C---:B----4-:R-:W-:Y:S08]  /*1b980*/  HMMA.1688.F32.TF32 R28, R12.reuse, R8, R28 ;  /* 0x000000080c1c723c */ /* 0x050ff0000008101c */
[C---:B------:R-:W-:Y:S08]  /*1b990*/  HMMA.1688.F32.TF32 R24, R12.reuse, R64, R24 ;  /* 0x000000400c18723c */ /* 0x040ff00000081018 */
[C---:B------:R-:W-:Y:S08]  /*1b9a0*/  HMMA.1688.F32.TF32 R56, R12.reuse, R52, R200 ;  /* 0x000000340c38723c */ /* 0x040ff000000810c8 */
[C---:B------:R-:W-:Y:S08]  /*1b9b0*/  HMMA.1688.F32.TF32 R68, R12.reuse, R48, R192 ;  /* 0x000000300c44723c */ /* 0x040ff000000810c0 */
[C---:B------:R-:W-:Y:S08]  /*1b9c0*/  HMMA.1688.F32.TF32 R76, R12.reuse, R44, R188 ;  /* 0x0000002c0c4c723c */ /* 0x040ff000000810bc */
[C---:B------:R-:W-:Y:S08]  /*1b9d0*/  HMMA.1688.F32.TF32 R104, R12.reuse, R40, R184 ;  /* 0x000000280c68723c */ /* 0x040ff000000810b8 */
[----:B------:R-:W-:Y:S08]  /*1b9e0*/  HMMA.1688.F32.TF32 R108, R12, R36, R180 ;  /* 0x000000240c6c723c */ /* 0x000ff000000810b4 */
[----:B------:R-:W-:Y:S08]  /*1b9f0*/  HMMA.1688.F32.TF32 R72, R20, R8, R72 ;  /* 0x000000081448723c */ /* 0x000ff00000081048 */
[----:B------:R-:W-:Y:S08]  /*1ba00*/  HMMA.1688.F32.TF32 R172, R60, R64, R172 ;  /* 0x000000403cac723c */ /* 0x000ff000000810ac */
        /* <DEDUP_REMOVED lines=27> */
[C---:B------:R-:W-:Y:S01]  /*1bbc0*/  HMMA.1688.F32.TF32 R152, R60.reuse, R44, R152 ;  /* 0x0000002c3c98723c */ /* 0x040fe20000081098 */
[----:B------:R-:W3:Y:S07]  /*1bbd0*/  LDL.LU R44, [R1+0xb84] ;  /* 0x000b8400012c7983 */ /* 0x000eee0000300800 */
[C---:B------:R-:W-:Y:S08]  /*1bbe0*/  HMMA.1688.F32.TF32 R156, R60.reuse, R40, R156 ;  /* 0x000000283c9c723c */ /* 0x040ff0000008109c */
[C---:B------:R-:W-:Y:S08]  /*1bbf0*/  HMMA.1688.F32.TF32 R160, R60.reuse, R36, R160 ;  /* 0x000000243ca0723c */ /* 0x040ff000000810a0 */
[----:B------:R-:W-:Y:S01]  /*1bc00*/  HMMA.1688.F32.TF32 R164, R60, R32, R164 ;  /* 0x000000203ca4723c */ /* 0x000fe200000810a4 */
[----:B------:R-:W-:Y:S04]  /*1bc10*/  LDS R60, [R3+UR7+0xf080] ;  /* 0x00f08007033c7984 */ /* 0x000fe80008000800 */
[----:B------:R-:W-:Y:S03]  /*1bc20*/  LDS R62, [R3+UR7+0xf880] ;  /* 0x00f88007033e7984 */ /* 0x000fe60008000800 */
[-C--:B-1----:R-:W-:Y:S01]  /*1bc30*/  HMMA.1688.F32.TF32 R104, R176, R42.reuse, R104 ;  /* 0x0000002ab068723c */ /* 0x082fe20000081068 */
[----:B------:R-:W-:Y:S04]  /*1bc40*/  LDS R61, [R221+UR7+0xf080] ;  /* 0x00f08007dd3d7984 */ /* 0x000fe80008000800 */
[----:B------:R-:W1:Y:S03]  /*1bc50*/  LDS R63, [R221+UR7+0xf880] ;  /* 0x00f88007dd3f7984 */ /* 0x000e660008000800 */
[-C--:B--2---:R-:W-:Y:S08]  /*1bc60*/  HMMA.1688.F32.TF32 R124, R16, R42.reuse, R124 ;  /* 0x0000002a107c723c */ /* 0x084ff0000008107c */
[----:B------:R-:W-:Y:S01]  /*1bc70*/  HMMA.1688.F32.TF32 R156, R20, R42, R156 ;  /* 0x0000002a149c723c */ /* 0x000fe2000008109c */
[----:B------:R-:W2:Y:S01]  /*1bc80*/  S2R R218, SR_TID.X ;  /* 0x0000000000da7919 */ /* 0x000ea20000002100 */
[----:B------:R-:W-:-:S02]  /*1bc90*/  IADD3 R217, PT, PT, R217, -0x100, RZ ;  /* 0xffffff00d9d97810 */ /* 0x000fc40007ffe0ff */
[----:B------:R-:W-:Y:S01]  /*1bca0*/  SHF.R.S32.HI R219, RZ, 0x7, R219 ;  /* 0x00000007ffdb7819 */ /* 0x000fe200000114db */
[----:B------:R-:W-:-:S03]  /*1bcb0*/  UIADD3 UR5, UPT, UPT, UR5, 0x1, URZ ;  /* 0x0000000105057890 */ /* 0x000fc6000fffe0ff */
[-C--:B------:R-:W-:Y:S08]  /*1bcc0*/  HMMA.1688.F32.TF32 R108, R176, R38.reuse, R108 ;  /* 0x00000026b06c723c */ /* 0x080ff0000008106c */
[----:B------:R-:W-:Y:S08]  /*1bcd0*/  HMMA.1688.F32.TF32 R128, R16, R38, R128 ;  /* 0x000000261080723c */ /* 0x000ff00000081080 */
[----:B------:R-:W-:Y:S08]  /*1bce0*/  HMMA.1688.F32.TF32 R76, R176, R46, R76 ;  /* 0x0000002eb04c723c */ /* 0x000ff0000008104c */
[C---:B-1----:R-:W-:Y:S01]  /*1bcf0*/  HMMA.1688.F32.TF32 R92, R60.reuse, R42, R92 ;  /* 0x0000002a3c5c723c */ /* 0x042fe2000008105c */
[----:B------:R-:W4:Y:S04]  /*1bd00*/  LDL.LU R43, [R1+0xb88] ;  /* 0x000b8800012b7983 */ /* 0x000f280000300800 */
[----:B------:R-:W3:Y:S03]  /*1bd10*/  LDL.LU R42, [R1+0xb3c] ;  /* 0x000b3c00012a7983 */ /* 0x000ee60000300800 */
[----:B------:R-:W-:Y:S01]  /*1bd20*/  HMMA.1688.F32.TF32 R96, R60, R38, R96 ;  /* 0x000000263c60723c */ /* 0x000fe20000081060 */
[----:B------:R-:W3:Y:S01]  /*1bd30*/  LDL.LU R37, [R1+0xb50] ;  /* 0x000b500001257983 */ /* 0x000ee20000300800 */
[----:B------:R-:W-:-:S02]  /*1bd40*/  IMAD R32, R220, -0x80, R217 ;  /* 0xffffff80dc207824 */ /* 0x000fc400078e02d9 */
[----:B------:R-:W-:Y:S01]  /*1bd50*/  VIADD R33, R219, 0xfffffffe ;  /* 0xfffffffedb217836 */ /* 0x000fe20000000000 */
[----:B------:R-:W3:Y:S02]  /*1bd60*/  LDL.LU R41, [R1+0xb40] ;  /* 0x000b400001297983 */ /* 0x000ee40000300800 */
[----:B------:R-:W-:Y:S01]  /*1bd70*/  ISETP.GT.AND P1, PT, R32, RZ, PT ;  /* 0x000000ff2000720c */ /* 0x000fe20003f24270 */
[----:B------:R-:W-:Y:S01]  /*1bd80*/  HMMA.1688.F32.TF32 R160, R20, R38, R160 ;  /* 0x0000002614a0723c */ /* 0x000fe200000810a0 */
[----:B------:R-:W-:Y:S01]  /*1bd90*/  ISETP.GE.AND P0, PT, R220, R33, PT ;  /* 0x00000021dc00720c */ /* 0x000fe20003f06270 */
[----:B------:R-:W3:Y:S01]  /*1bda0*/  LDL.LU R40, [R1+0xb44] ;  /* 0x000b440001287983 */ /* 0x000ee20000300800 */
[----:B------:R-:W-:Y:S01]  /*1bdb0*/  SEL R33, RZ, 0x4, !P1 ;  /* 0x00000004ff217807 */ /* 0x000fe20004800000 */
[----:B------:R-:W-:Y:S02]  /*1bdc0*/  UISETP.GT.AND UP0, UPT, UR5, 0x1, UPT ;  /* 0x000000010500788c */ /* 0x000fe4000bf04270 */
[----:B------:R-:W3:Y:S01]  /*1bdd0*/  LDL.LU R39, [R1+0xb00] ;  /* 0x000b000001277983 */ /* 0x000ee20000300800 */
[----:B------:R-:W-:Y:S01]  /*1bde0*/  SEL R33, R33, RZ, !P0 ;  /* 0x000000ff21217207 */ /* 0x000fe20004000000 */
[----:B------:R-:W-:Y:S01]  /*1bdf0*/  USEL UR5, UR5, URZ, !UP0 ;  /* 0x000000ff05057287 */ /* 0x000fe2000c000000 */
[----:B--2---:R-:W-:Y:S01]  /*1be00*/  LOP3.LUT R218, R218, 0x3f, RZ, 0xc0, !PT ;  /* 0x0000003fdada7812 */ /* 0x004fe200078ec0ff */
[----:B------:R-:W2:Y:S01]  /*1be10*/  LDL.LU R36, [R1+0xb04] ;  /* 0x000b040001247983 */ /* 0x000ea20000300800 */
[----:B------:R-:W-:Y:S01]  /*1be20*/  ISETP.NE.U32.AND P2, PT, R33, RZ, PT ;  /* 0x000000ff2100720c */ /* 0x000fe20003f45070 */
[----:B------:R-:W-:Y:S01]  /*1be30*/  HMMA.1688.F32.TF32 R88, R60, R46, R88 ;  /* 0x0000002e3c58723c */ /* 0x000fe20000081058 */
[----:B------:R-:W-:Y:S01]  /*1be40*/  IADD3 R216, P1, PT, R216, R5, RZ ;  /* 0x00000005d8d87210 */ /* 0x000fe20007f3e0ff */
[----:B------:R-:W-:-:S03]  /*1be50*/  ULEA UR7, UR5, UR4, 0x10 ;  /* 0x0000000405077291 */ /* 0x000fc6000f8e80ff */
[----:B------:R-:W-:-:S03]  /*1be60*/  IADD3.X R215, PT, PT, R215, R4, RZ, P1, !PT ;  /* 0x00000004d7d77210 */ /* 0x000fc60000ffe4ff */
[----:B------:R-:W-:Y:S01]  /*1be70*/  HMMA.1688.F32.TF32 R120, R16, R46, R120 ;  /* 0x0000002e1078723c */ /* 0x000fe20000081078 */
[----:B------:R-:W-:-:S07]  /*1be80*/  ISETP.GT.AND P1, PT, R32, 0x4, PT ;  /* 0x000000042000780c */ /* 0x000fce0003f24270 */
[----:B------:R-:W-:Y:S01]  /*1be90*/  HMMA.1688.F32.TF32 R152, R20, R46, R152 ;  /* 0x0000002e1498723c */ /* 0x000fe20000081098 */
[----:B------:R-:W-:-:S07]  /*1bea0*/  IMAD.SHL.U32 R47, R218, 0x4, RZ ;  /* 0x00000004da2f7824 */ /* 0x000fce00078e00ff */
[----:B------:R-:W-:Y:S01]  /*1beb0*/  HMMA.1688.F32.TF32 R72, R60, R10, R72 ;  /* 0x0000000a3c48723c */ /* 0x000fe20000081048 */
[----:B------:R-:W-:-:S07]  /*1bec0*/  VIADD R33, R47, UR7 ;  /* 0x000000072f217c36 */ /* 0x000fce0008000000 */
[C---:B------:R-:W-:Y:S08]  /*1bed0*/  HMMA.1688.F32.TF32 R136, R60.reuse, R66, R136 ;  /* 0x000000423c88723c */ /* 0x040ff00000081088 */
[C---:B------:R-:W-:Y:S08]  /*1bee0*/  HMMA.1688.F32.TF32 R80, R60.reuse, R54, R80 ;  /* 0x000000363c50723c */ /* 0x040ff00000081050 */
[C---:B------:R-:W-:Y:S08]  /*1bef0*/  HMMA.1688.F32.TF32 R84, R60.reuse, R50, R84 ;  /* 0x000000323c54723c */ /* 0x040ff00000081054 */
[----:B------:R-:W-:Y:S08]  /*1bf00*/  HMMA.1688.F32.TF32 R100, R60, R34, R100 ;  /* 0x000000223c64723c */ /* 0x000ff00000081064 */
[C---:B------:R-:W-:Y:S08]  /*1bf10*/  HMMA.1688.F32.TF32 R28, R176.reuse, R10, R28 ;  /* 0x0000000ab01c723c */ /* 0x040ff0000008101c */
[----:B------:R-:W-:Y:S08]  /*1bf20*/  HMMA.1688.F32.TF32 R24, R176, R66, R24 ;  /* 0x00000042b018723c */ /* 0x000ff00000081018 */
[C---:B------:R-:W-:Y:S08]  /*1bf30*/  HMMA.1688.F32.TF32 R140, R16.reuse, R10, R140 ;  /* 0x0000000a108c723c */ /* 0x040ff0000008108c */
[C---:B------:R-:W-:Y:S01]  /*1bf40*/  HMMA.1688.F32.TF32 R60, R16.reuse, R66, R168 ;  /* 0x00000042103c723c */ /* 0x040fe200000810a8 */
[----:B------:R-:W-:Y:S07]  /*1bf50*/  STL [R1+0xb80], R216 ;  /* 0x000b80d801007387 */ /* 0x000fee0000100800 */
[C---:B------:R-:W-:Y:S08]  /*1bf60*/  HMMA.1688.F32.TF32 R112, R16.reuse, R54, R112 ;  /* 0x000000361070723c */ /* 0x040ff00000081070 */
[----:B------:R-:W-:Y:S08]  /*1bf70*/  HMMA.1688.F32.TF32 R116, R16, R50, R116 ;  /* 0x000000321074723c */ /* 0x000ff00000081074 */
[C---:B------:R-:W-:Y:S08]  /*1bf80*/  HMMA.1688.F32.TF32 R8, R20.reuse, R10, R196 ;  /* 0x0000000a1408723c */ /* 0x040ff000000810c4 */
[C---:B------:R-:W-:Y:S08]  /*1bf90*/  HMMA.1688.F32.TF32 R64, R20.reuse, R66, R172 ;  /* 0x000000421440723c */ /* 0x040ff000000810ac */
[C---:B------:R-:W-:Y:S08]  /*1bfa0*/  HMMA.1688.F32.TF32 R144, R20.reuse, R54, R144 ;  /* 0x000000361490723c */ /* 0x040ff00000081090 */
[----:B------:R-:W-:Y:S01]  /*1bfb0*/  HMMA.1688.F32.TF32 R148, R20, R50, R148 ;  /* 0x000000321494723c */ /* 0x000fe20000081094 */
[----:B------:R-:W-:Y:S04]  /*1bfc0*/  STL [R1+0xb7c], R215 ;  /* 0x000b7cd701007387 */ /* 0x000fe80000100800 */
[----:B------:R-:W2:Y:S03]  /*1bfd0*/  LDL.LU R46, [R1+0xb0c] ;  /* 0x000b0c00012e7983 */ /* 0x000ea60000300800 */
[-C--:B------:R-:W-:Y:S01]  /*1bfe0*/  HMMA.1688.F32.TF32 R12, R176, R34.reuse, R12 ;  /* 0x00000022b00c723c */ /* 0x080fe2000008100c */
[----:B------:R-:W2:Y:S07]  /*1bff0*/  LDL.LU R38, [R1+0xac4] ;  /* 0x000ac40001267983 */ /* 0x000eae0000300800 */
[-C--:B------:R-:W-:Y:S08]  /*1c000*/  HMMA.1688.F32.TF32 R16, R16, R34.reuse, R132 ;  /* 0x000000221010723c */ /* 0x080ff00000081084 */
[----:B------:R-:W-:Y:S01]  /*1c010*/  HMMA.1688.F32.TF32 R20, R20, R34, R164 ;  /* 0x000000221414723c */ /* 0x000fe200000810a4 */
[----:B------:R-:W-:Y:S01]  /*1c020*/  IMAD.MOV.U32 R34, RZ, RZ, R216 ;  /* 0x000000ffff227224 */ /* 0x000fe200078e00d8 */
[----:B------:R-:W-:Y:S01]  /*1c030*/  MOV R35, R215 ;  /* 0x000000d700237202 */ /* 0x000fe20000000f00 */
[----:B------:R-:W-:Y:S05]  /*1c040*/  BAR.SYNC.DEFER_BLOCKING 0x0 ;  /* 0x0000000000007b1d */ /* 0x000fea0000010000 */
[C---:B------:R-:W-:Y:S08]  /*1c050*/  HMMA.1688.F32.TF32 R68, R176.reuse, R50, R68 ;  /* 0x00000032b044723c */ /* 0x040ff00000081044 */
[----:B------:R-:W-:Y:S01]  /*1c060*/  HMMA.1688.F32.TF32 R56, R176, R54, R56 ;  /* 0x00000036b038723c */ /* 0x000fe20000081038 */
[----:B------:R-:W-:Y:S01]  /*1c070*/  @!PT LDS RZ, [RZ] ;  /* 0x00000000fffff984 */ /* 0x000fe20000000800 */
[----:B------:R-:W-:Y:S01]  /*1c080*/  @!PT LDS RZ, [RZ] ;  /* 0x00000000fffff984 */ /* 0x000fe20000000800 */
[----:B------:R-:W-:Y:S01]  /*1c090*/  @!PT LDS RZ, [RZ] ;  /* 0x00000000fffff984 */ /* 0x000fe20000000800 */
[----:B------:R1:W-:Y:S02]  /*1c0a0*/  LDGSTS.E [R33], desc[UR8][R34.64], P2 ;  /* 0x0000000022217fae */ /* 0x0003e400091a1008 */
[----:B-1----:R-:W-:-:S04]  /*1c0b0*/  SEL R34, RZ, 0x4, !P1 ;  /* 0x00000004ff227807 */ /* 0x002fc80004800000 */
[----:B------:R-:W-:-:S04]  /*1c0c0*/  SEL R34, R34, RZ, !P0 ;  /* 0x000000ff22227207 */ /* 0x000fc80004000000 */
[----:B------:R-:W-:Y:S02]  /*1c0d0*/  ISETP.NE.U32.AND P1, PT, R34, RZ, PT ;  /* 0x000000ff2200720c */ /* 0x000fe40003f25070 */
[----:B----4-:R-:W-:-:S05]  /*1c0e0*/  IADD3 R43, P3, PT, R43, R5, RZ ;  /* 0x000000052b2b7210 */ /* 0x010fca0007f7e0ff */
[--C-:B---3--:R-:W-:Y:S01]  /*1c0f0*/  IMAD.X R44, R44, 0x1, R4.reuse, P3 ;  /* 0x000000012c2c7824 */ /* 0x108fe200018e0604 */
[----:B------:R-:W-:Y:S01]  /*1c100*/  IADD3 R37, P4, PT, R37, R5, RZ ;  /* 0x0000000525257210 */ /* 0x000fe20007f9e0ff */
[----:B------:R1:W-:Y:S04]  /*1c110*/  STL [R1+0xb88], R43 ;  /* 0x000b882b01007387 */ /* 0x0003e80000100800 */
[----:B------:R3:W-:Y:S01]  /*1c120*/  STL [R1+0xb84], R44 ;  /* 0x000b842c01007387 */ /* 0x0007e20000100800 */
[----:B------:R-:W-:-:S03]  /*1c130*/  IMAD.X R42, R42, 0x1, R4, P4 ;  /* 0x000000012a2a7824 */ /* 0x000fc600020e0604 */
[----:B------:R-:W-:Y:S01]  /*1c140*/  STL [R1+0xb50], R37 ;  /* 0x000b502501007387 */ /* 0x000fe20000100800 */
[----:B------:R-:W-:-:S03]  /*1c150*/  MOV R34, R43 ;  /* 0x0000002b00227202 */ /* 0x000fc60000000f00 */
[----:B------:R-:W4:Y:S01]  /*1c160*/  LDL.LU R48, [R1+0xb08] ;  /* 0x000b080001307983 */ /* 0x000f220000300800 */
[----:B------:R-:W-:-:S03]  /*1c170*/  IMAD.MOV.U32 R35, RZ, RZ, R44 ;  /* 0x000000ffff237224 */ /* 0x000fc600078e002c */
[----:B------:R3:W-:Y:S04]  /*1c180*/  STL [R1+0xb3c], R42 ;  /* 0x000b3c2a01007387 */ /* 0x0007e80000100800 */
[----:B-1----:R-:W4:Y:S04]  /*1c190*/  LDL.LU R43, [R1+0xac0] ;  /* 0x000ac000012b7983 */ /* 0x002f280000300800 */
[----:B------:R1:W-:Y:S04]  /*1c1a0*/  LDGSTS.E [R33+0x100], desc[UR8][R34.64], P2 ;  /* 0x0010000022217fae */ /* 0x0003e800091a1008 */
[----:B---3--:R-:W3:Y:S01]  /*1c1b0*/  LDL.LU R44, [R1+0xac8] ;  /* 0x000ac800012c7983 */ /* 0x008ee20000300800 */
[----:B-1----:R-:W-:-:S03]  /*1c1c0*/  MOV R35, R42 ;  /* 0x0000002a00237202 */ /* 0x002fc60000000f00 */
[----:B------:R-:W3:Y:S01]  /*1c1d0*/  LDL.LU R42, [R1+0xacc] ;  /* 0x000acc00012a7983 */ /* 0x000ee20000300800 */
[----:B------:R-:W-:-:S03]  /*1c1e0*/  IMAD.MOV.U32 R34, RZ, RZ, R37 ;  /* 0x000000ffff227224 */ /* 0x000fc600078e0025 */
[----:B------:R-:W3:Y:S04]  /*1c1f0*/  LDL.LU R45, [R1+0xa80] ;  /* 0x000a8000012d7983 */ /* 0x000ee80000300800 */
[----:B------:R-:W3:Y:S01]  /*1c200*/  LDL.LU R37, [R1+0xa84] ;  /* 0x000a840001257983 */ /* 0x000ee20000300800 */
[----:B------:R-:W-:-:S03]  /*1c210*/  ISETP.GT.AND P2, PT, R32, 0x8, PT ;  /* 0x000000082000780c */ /* 0x000fc60003f44270 */
[----:B------:R1:W-:Y:S01]  /*1c220*/  LDGSTS.E [R33+0x800], desc[UR8][R34.64], P1 ;  /* 0x0080000022217fae */ /* 0x0003e200089a1008 */
[-C--:B------:R-:W-:Y:S02]  /*1c230*/  IADD3 R40, P3, PT, R40, R5.reuse, RZ ;  /* 0x0000000528287210 */ /* 0x080fe40007f7e0ff */
[----:B--2---:R-:W-:-:S03]  /*1c240*/  IADD3 R36, P4, PT, R36, R5, RZ ;  /* 0x0000000524247210 */ /* 0x004fc60007f9e0ff */
[----:B------:R-:W-:Y:S01]  /*1c250*/  IMAD.X R41, R41, 0x1, R4, P3 ;  /* 0x0000000129297824 */ /* 0x000fe200018e0604 */
[----:B-1----:R-:W-:-:S04]  /*1c260*/  SEL R34, RZ, 0x4, !P2 ;  /* 0x00000004ff227807 */ /* 0x002fc80005000000 */
[----:B------:R-:W-:Y:S01]  /*1c270*/  SEL R34, R34, RZ, !P0 ;  /* 0x000000ff22227207 */ /* 0x000fe20004000000 */
[----:B------:R-:W-:-:S03]  /*1c280*/  IMAD.MOV.U32 R35, RZ, RZ, R41 ;  /* 0x000000ffff237224 */ /* 0x000fc600078e0029 */
[----:B------:R-:W-:Y:S01]  /*1c290*/  ISETP.NE.U32.AND P2, PT, R34, RZ, PT ;  /* 0x000000ff2200720c */ /* 0x000fe20003f45070 */
[----:B------:R-:W-:Y:S01]  /*1c2a0*/  IMAD.X R39, R39, 0x1, R4, P4 ;  /* 0x0000000127277824 */ /* 0x000fe200020e0604 */
[----:B------:R-:W-:Y:S01]  /*1c2b0*/  MOV R34, R40 ;  /* 0x0000002800227202 */ /* 0x000fe20000000f00 */
[----:B------:R-:W-:Y:S04]  /*1c2c0*/  STL [R1+0xb44], R40 ;  /* 0x000b442801007387 */ /* 0x000fe80000100800 */
[----:B------:R1:W-:Y:S04]  /*1c2d0*/  STL [R1+0xb40], R41 ;  /* 0x000b402901007387 */ /* 0x0003e80000100800 */
[----:B------:R-:W-:Y:S04]  /*1c2e0*/  STL [R1+0xb04], R36 ;  /* 0x000b042401007387 */ /* 0x000fe80000100800 */
[----:B------:R2:W-:Y:S01]  /*1c2f0*/  LDGSTS.E [R33+0x900], desc[UR8][R34.64], P1 ;  /* 0x0090000022217fae */ /* 0x0005e200089a1008 */
[----:B------:R-:W-:-:S03]  /*1c300*/  ISETP.GT.AND P1, PT, R32, 0xc, PT ;  /* 0x0000000c2000780c */ /* 0x000fc60003f24270 */
[----:B------:R2:W-:Y:S04]  /*1c310*/  STL [R1+0xb00], R39 ;  /* 0x000b002701007387 */ /* 0x0005e80000100800 */
[----:B-1----:R-:W3:Y:S01]  /*1c320*/  LDL.LU R41, [R1+0xa88] ;  /* 0x000a880001297983 */ /* 0x002ee20000300800 */
[----:B--2---:R-:W-:Y:S01]  /*1c330*/  IMAD.MOV.U32 R34, RZ, RZ, R36 ;  /* 0x000000ffff227224 */ /* 0x004fe200078e0024 */
[----:B------:R-:W-:Y:S02]  /*1c340*/  MOV R35, R39 ;  /* 0x0000002700237202 */ /* 0x000fe40000000f00 */
[----:B------:R-:W2:Y:S04]  /*1c350*/  LDL.LU R40, [R1+0xa8c] ;  /* 0x000a8c0001287983 */ /* 0x000ea80000300800 */
[----:B------:R1:W-:Y:S04]  /*1c360*/  LDGSTS.E [R33+0x1000], desc[UR8][R34.64], P2 ;  /* 0x0100000022217fae */ /* 0x0003e800091a1008 */
[----:B------:R-:W2:Y:S04]  /*1c370*/  LDL.LU R39, [R1+0xa40] ;  /* 0x000a400001277983 */ /* 0x000ea80000300800 */
[----:B------:R-:W2:Y:S01]  /*1c380*/  LDL.LU R36, [R1+0xa44] ;  /* 0x000a440001247983 */ /* 0x000ea20000300800 */
[----:B-1----:R-:W-:-:S04]  /*1c390*/  SEL R34, RZ, 0x4, !P1 ;  /* 0x00000004ff227807 */ /* 0x002fc80004800000 */
[----:B------:R-:W-:-:S04]  /*1c3a0*/  SEL R34, R34, RZ, !P0 ;  /* 0x000000ff22227207 */ /* 0x000fc80004000000 */
[----:B------:R-:W-:Y:S02]  /*1c3b0*/  ISETP.NE.U32.AND P1, PT, R34, RZ, PT ;  /* 0x000000ff2200720c */ /* 0x000fe40003f25070 */
[-C--:B------:R-:W-:Y:S02]  /*1c3c0*/  IADD3 R46, P3, PT, R46, R5.reuse, RZ ;  /* 0x000000052e2e7210 */ /* 0x080fe40007f7e0ff */
[----:B------:R-:W-:Y:S02]  /*1c3d0*/  IADD3 R38, P4, PT, R38, R5, RZ ;  /* 0x0000000526267210 */ /* 0x000fe40007f9e0ff */
[----:B------:R-:W-:Y:S01]  /*1c3e0*/  MOV R34, R46 ;  /* 0x0000002e00227202 */ /* 0x000fe20000000f00 */
[----:B------:R-:W-:Y:S01]  /*1c3f0*/  STL [R1+0xb0c], R46 ;  /* 0x000b0c2e01007387 */ /* 0x000fe20000100800 */
[----:B----4-:R-:W-:-:S04]  /*1c400*/  IMAD.X R48, R48, 0x1, R4, P3 ;  /* 0x0000000130307824 */ /* 0x010fc800018e0604 */
[----:B------:R-:W-:Y:S02]  /*1c410*/  IMAD.MOV.U32 R35, RZ, RZ, R48 ;  /* 0x000000ffff237224 */ /* 0x000fe400078e0030 */
[----:B------:R-:W-:-:S03]  /*1c420*/  IMAD.X R43, R43, 0x1, R4, P4 ;  /* 0x000000012b2b7824 */ /* 0x000fc600020e0604 */
[----:B------:R1:W-:Y:S01]  /*1c430*/  LDGSTS.E [R33+0x1100], desc[UR8][R34.64], P2 ;  /* 0x0110000022217fae */ /* 0x0003e200091a1008 */
[----:B------:R-:W-:-:S03]  /*1c440*/  ISETP.GT.AND P2, PT, R32, 0x10, PT ;  /* 0x000000102000780c */ /* 0x000fc60003f44270 */
[----:B------:R-:W-:Y:S01]  /*1c450*/  STL [R1+0xb08], R48 ;  /* 0x000b083001007387 */ /* 0x000fe20000100800 */
[----:B-1----:R-:W-:Y:S01]  /*1c460*/  IMAD.MOV.U32 R34, RZ, RZ, R38 ;  /* 0x000000ffff227224 */ /* 0x002fe200078e0026 */
[----:B------:R-:W-:Y:S02]  /*1c470*/  MOV R35, R43 ;  /* 0x0000002b00237202 */ /* 0x000fe40000000f00 */
[-C--:B---3--:R-:W-:Y:S01]  /*1c480*/  IADD3 R42, P3, PT, R42, R5.reuse, RZ ;  /* 0x000000052a2a7210 */ /* 0x088fe20007f7e0ff */
[----:B------:R-:W-:Y:S04]  /*1c490*/  STL [R1+0xac4], R38 ;  /* 0x000ac42601007387 */ /* 0x000fe80000100800 */
[----:B------:R1:W-:Y:S01]  /*1c4a0*/  LDGSTS.E [R33+0x1800], desc[UR8][R34.64], P1 ;  /* 0x0180000022217fae */ /* 0x0003e200089a1008 */
[----:B------:R-:W-:Y:S01]  /*1c4b0*/  IMAD.X R44, R44, 0x1, R4, P3 ;  /* 0x000000012c2c7824 */ /* 0x000fe200018e0604 */
[----:B------:R-:W-:-:S02]  /*1c4c0*/  IADD3 R37, P4, PT, R37, R5, RZ ;  /* 0x0000000525257210 */ /* 0x000fc40007f9e0ff */
[----:B------:R3:W-:Y:S03]  /*1c4d0*/  STL [R1+0xac0], R43 ;  /* 0x000ac02b01007387 */ /* 0x0007e60000100800 */
[----:B------:R-:W-:Y:S01]  /*1c4e0*/  IMAD.X R45, R45, 0x1, R4, P4 ;  /* 0x000000012d2d7824 */ /* 0x000fe200020e0604 */
[----:B-1----:R-:W-:Y:S01]  /*1c4f0*/  SEL R34, RZ, 0x4, !P2 ;  /* 0x00000004ff227807 */ /* 0x002fe20005000000 */
[----:B---3--:R-:W3:Y:S01]  /*1c500*/  LDL.LU R43, [R1+0xa4c] ;  /* 0x000a4c00012b7983 */ /* 0x008ee20000300800 */
[----:B------:R-:W-:Y:S02]  /*1c510*/  IMAD.MOV.U32 R35, RZ, RZ, R44 ;  /* 0x000000ffff237224 */ /* 0x000fe400078e002c */
[----:B------:R-:W-:Y:S01]  /*1c520*/  SEL R34, R34, RZ, !P0 ;  /* 0x000000ff22227207 */ /* 0x000fe20004000000 */
[----:B------:R-:W4:Y:S04]  /*1c530*/  LDL.LU R38, [R1+0x9f4] ;  /* 0x0009f40001267983 */ /* 0x000f280000300800 */
[----:B------:R-:W-:Y:S04]  /*1c540*/  STL [R1+0xacc], R42 ;  /* 0x000acc2a01007387 */ /* 0x000fe80000100800 */
[----:B------:R1:W-:Y:S01]  /*1c550*/  STL [R1+0xac8], R44 ;  /* 0x000ac82c01007387 */ /* 0x0003e20000100800 */
[----:B------:R-:W-:-:S03]  /*1c560*/  ISETP.NE.U32.AND P2, PT, R34, RZ, PT ;  /* 0x000000ff2200720c */ /* 0x000fc60003f45070 */
[----:B------:R2:W-:Y:S01]  /*1c570*/  STL [R1+0xa84], R37 ;  /* 0x000a842501007387 */ /* 0x0005e20000100800 */
[----:B------:R-:W-:-:S03]  /*1c580*/  MOV R34, R42 ;  /* 0x0000002a00227202 */ /* 0x000fc60000000f00 */
[----:B-1----:R-:W4:Y:S04]  /*1c590*/  LDL.LU R44, [R1+0xa48] ;  /* 0x000a4800012c7983 */ /* 0x002f280000300800 */
[----:B------:R-:W-:Y:S04]  /*1c5a0*/  STL [R1+0xa80], R45 ;  /* 0x000a802d01007387 */ /* 0x000fe80000100800 */
[----:B------:R-:W4:Y:S04]  /*1c5b0*/  LDL.LU R42, [R1+0x9f0] ;  /* 0x0009f000012a7983 */ /* 0x000f280000300800 */
[----:B------:R1:W-:Y:S01]  /*1c5c0*/  LDGSTS.E [R33+0x1900], desc[UR8][R34.64], P1 ;  /* 0x0190000022217fae */ /* 0x0003e200089a1008 */
[----:B------:R-:W-:-:S03]  /*1c5d0*/  ISETP.GT.AND P1, PT, R32, 0x14, PT ;  /* 0x000000142000780c */ /* 0x000fc60003f24270 */
[----:B------:R-:W4:Y:S01]  /*1c5e0*/  LDL.LU R46, [R1+0x9fc] ;  /* 0x0009fc00012e7983 */ /* 0x000f220000300800 */
[----:B--2---:R-:W-:Y:S01]  /*1c5f0*/  IADD3 R40, P3, PT, R40, R5, RZ ;  /* 0x0000000528287210 */ /* 0x004fe20007f7e0ff */
[----:B-1----:R-:W-:Y:S01]  /*1c600*/  IMAD.MOV.U32 R34, RZ, RZ, R37 ;  /* 0x000000ffff227224 */ /* 0x002fe200078e0025 */
[----:B------:R-:W-:-:S03]  /*1c610*/  MOV R35, R45 ;  /* 0x0000002d00237202 */ /* 0x000fc60000000f00 */
[----:B------:R-:W-:Y:S01]  /*1c620*/  IMAD.X R41, R41, 0x1, R4, P3 ;  /* 0x0000000129297824 */ /* 0x000fe200018e0604 */
[----:B------:R-:W2:Y:S04]  /*1c630*/  LDL.LU R37, [R1+0x9b4] ;  /* 0x0009b40001257983 */ /* 0x000ea80000300800 */
[----:B------:R1:W-:Y:S01]  /*1c640*/  LDGSTS.E [R33+0x2000], desc[UR8][R34.64], P2 ;  /* 0x0200000022217fae */ /* 0x0003e200091a1008 */
[----:B------:R-:W-:-:S03]  /*1c650*/  IADD3 R36, P4, PT, R36, R5, RZ ;  /* 0x0000000524247210 */ /* 0x000fc60007f9e0ff */
[----:B------:R1:W-:Y:S02]  /*1c660*/  STL [R1+0xa8c], R40 ;  /* 0x000a8c2801007387 */ /* 0x0003e40000100800 */
[----:B------:R-:W-:Y:S01]  /*1c670*/  IMAD.X R39, R39, 0x1, R4, P4 ;  /* 0x0000000127277824 */ /* 0x000fe200020e0604 */
[----:B-1----:R-:W-:Y:S01]  /*1c680*/  SEL R34, RZ, 0x4, !P1 ;  /* 0x00000004ff227807 */ /* 0x002fe20004800000 */
[----:B------:R1:W-:Y:S03]  /*1c690*/  STL [R1+0xa88], R41 ;  /* 0x000a882901007387 */ /* 0x0003e60000100800 */
[----:B------:R-:W-:Y:S01]  /*1c6a0*/  SEL R34, R34, RZ, !P0 ;  /* 0x000000ff22227207 */ /* 0x000fe20004000000 */
[----:B------:R-:W-:Y:S01]  /*1c6b0*/  STL [R1+0xa44], R36 ;  /* 0x000a442401007387 */ /* 0x000fe20000100800 */
[----:B------:R-:W-:Y:S02]  /*1c6c0*/  IMAD.MOV.U32 R35, RZ, RZ, R41 ;  /* 0x000000ffff237224 */ /* 0x000fe400078e0029 */
[----:B------:R-:W-:Y:S01]  /*1c6d0*/  ISETP.NE.U32.AND P1, PT, R34, RZ, PT ;  /* 0x000000ff2200720c */ /* 0x000fe20003f25070 */
[----:B------:R-:W2:Y:S01]  /*1c6e0*/  LDL.LU R48, [R1+0x9f8] ;  /* 0x0009f80001307983 */ /* 0x000ea20000300800 */
[----:B------:R-:W-:-:S03]  /*1c6f0*/  MOV R34, R40 ;  /* 0x0000002800227202 */ /* 0x000fc60000000f00 */
[----:B------:R1:W-:Y:S04]  /*1c700*/  STL [R1+0xa40], R39 ;  /* 0x000a402701007387 */ /* 0x0003e80000100800 */
[----:B------:R-:W2:Y:S04]  /*1c710*/  LDL.LU R40, [R1+0x9b0] ;  /* 0x0009b00001287983 */ /* 0x000ea80000300800 */
[----:B------:R1:W-:Y:S01]  /*1c720*/  LDGSTS.E [R33+0x2100], desc[UR8][R34.64], P2 ;  /* 0x0210000022217fae */ /* 0x0003e200091a1008 */
[----:B------:R-:W-:-:S03]  /*1c730*/  ISETP.GT.AND P2, PT, R32, 0x18, PT ;  /* 0x000000182000780c */ /* 0x000fc60003f44270 */
[----:B-1----:R-:W2:Y:S01]  /*1c740*/  LDL.LU R41, [R1+0x9b8] ;  /* 0x0009b80001297983 */ /* 0x002ea20000300800 */
[----:B------:R-:W-:Y:S01]  /*1c750*/  IMAD.MOV.U32 R34, RZ, RZ, R36 ;  /* 0x000000ffff227224 */ /* 0x000fe200078e0024 */
        /* <DEDUP_REMOVED lines=8> */
[-C--:B---3--:R-:W-:Y:S02]  /*1c7e0*/  IADD3 R43, P3, PT, R43, R5.reuse, RZ ;  /* 0x000000052b2b7210 */ /* 0x088fe40007f7e0ff */
[----:B----4-:R-:W-:Y:S02]  /*1c7f0*/  IADD3 R38, P4, PT, R38, R5, RZ ;  /* 0x0000000526267210 */ /* 0x010fe40007f9e0ff */
[----:B------:R-:W-:Y:S01]  /*1c800*/  MOV R34, R43 ;  /* 0x0000002b00227202 */ /* 0x000fe20000000f00 */
[----:B------:R-:W-:Y:S01]  /*1c810*/  STL [R1+0xa4c], R43 ;  /* 0x000a4c2b01007387 */ /* 0x000fe20000100800 */
[----:B------:R-:W-:-:S04]  /*1c820*/  IMAD.X R44, R44, 0x1, R4, P3 ;  /* 0x000000012c2c7824 */ /* 0x000fc800018e0604 */
[----:B------:R-:W-:Y:S01]  /*1c830*/  IMAD.MOV.U32 R35, RZ, RZ, R44 ;  /* 0x000000ffff237224 */ /* 0x000fe200078e002c */
[----:B------:R1:W-:Y:S01]  /*1c840*/  STL [R1+0xa48], R44 ;  /* 0x000a482c01007387 */ /* 0x0003e20000100800 */
[----:B------:R-:W-:-:S03]  /*1c850*/  IMAD.X R42, R42, 0x1, R4, P4 ;  /* 0x000000012a2a7824 */ /* 0x000fc600020e0604 */
[----:B------:R3:W-:Y:S04]  /*1c860*/  STL [R1+0x9f4], R38 ;  /* 0x0009f42601007387 */ /* 0x0007e80000100800 */
[----:B------:R4:W-:Y:S04]  /*1c870*/  LDGSTS.E [R33+0x2900], desc[UR8][R34.64], P1 ;  /* 0x0290000022217fae */ /* 0x0009e800089a1008 */
[----:B------:R3:W-:Y:S04]  /*1c880*/  STL [R1+0x9f0], R42 ;  /* 0x0009f02a01007387 */ /* 0x0007e80000100800 */
[----:B-1----:R-:W2:Y:S01]  /*1c890*/  LDL.LU R44, [R1+0x978] ;  /* 0x00097800012c7983 */ /* 0x002ea20000300800 */
[----:B----4-:R-:W-:-:S03]  /*1c8a0*/  IMAD.MOV.U32 R34, RZ, RZ, R38 ;  /* 0x000000ffff227224 */ /* 0x010fc600078e0026 */
[----:B---3--:R-:W3:Y:S01]  /*1c8b0*/  LDL.LU R38, [R1+0x97c] ;  /* 0x00097c0001267983 */ /* 0x008ee20000300800 */
[----:B------:R-:W-:-:S03]  /*1c8c0*/  MOV R35, R42 ;  /* 0x0000002a00237202 */ /* 0x000fc60000000f00 */
[----:B------:R-:W4:Y:S04]  /*1c8d0*/  LDL.LU R43, [R1+0x930] ;  /* 0x00093000012b7983 */ /* 0x000f280000300800 */
[----:B------:R-:W4:Y:S01]  /*1c8e0*/  LDL.LU R42, [R1+0x934] ;  /* 0x00093400012a7983 */ /* 0x000f220000300800 */
[----:B------:R-:W-:-:S03]  /*1c8f0*/  ISETP.GT.AND P1, PT, R32, 0x1c, PT ;  /* 0x0000001c2000780c */ /* 0x000fc60003f24270 */
[----:B------:R1:W-:Y:S01]  /*1c900*/  LDGSTS.E [R33+0x3000], desc[UR8][R34.64], P2 ;  /* 0x0300000022217fae */ /* 0x0003e200091a1008 */
[-C--:B------:R-:W-:Y:S02]  /*1c910*/  IADD3 R46, P3, PT, R46, R5.reuse, RZ ;  /* 0x000000052e2e7210 */ /* 0x080fe40007f7e0ff */
[----:B--2---:R-:W-:Y:S02]  /*1c920*/  IADD3 R37, P4, PT, R37, R5, RZ ;  /* 0x0000000525257210 */ /* 0x004fe40007f9e0ff */
[----:B-1----:R-:W-:Y:S01]  /*1c930*/  SEL R34, RZ, 0x4, !P1 ;  /* 0x00000004ff227807 */ /* 0x002fe20004800000 */
[----:B------:R-:W-:-:S03]  /*1c940*/  IMAD.X R48, R48, 0x1, R4, P3 ;  /* 0x0000000130307824 */ /* 0x000fc600018e0604 */
[----:B------:R-:W-:Y:S01]  /*1c950*/  SEL R34, R34, RZ, !P0 ;  /* 0x000000ff22227207 */ /* 0x000fe20004000000 */
[----:B------:R-:W-:-:S03]  /*1c960*/  IMAD.MOV.U32 R35, RZ, RZ, R48 ;  /* 0x000000ffff237224 */ /* 0x000fc600078e0030 */
[----:B------:R-:W-:Y:S01]  /*1c970*/  ISETP.NE.U32.AND P1, PT, R34, RZ, PT ;  /* 0x000000ff2200720c */ /* 0x000fe20003f25070 */
[----:B------:R-:W-:Y:S01]  /*1c980*/  IMAD.X R40, R40, 0x1, R4, P4 ;  /* 0x0000000128287824 */ /* 0x000fe200020e0604 */
[----:B------:R-:W-:Y:S01]  /*1c990*/  MOV R34, R46 ;  /* 0x0000002e00227202 */ /* 0x000fe20000000f00 */
[----:B------:R-:W-:Y:S04]  /*1c9a0*/  STL [R1+0x9fc], R46 ;  /* 0x0009fc2e01007387 */ /* 0x000fe80000100800 */
[----:B------:R1:W-:Y:S01]  /*1c9b0*/  LDGSTS.E [R33+0x3100], desc[UR8][R34.64], P2 ;  /* 0x0310000022217fae */ /* 0x0003e200091a1008 */
[----:B------:R-:W-:-:S03]  /*1c9c0*/  ISETP.GT.AND P2, PT, R32, 0x20, PT ;  /* 0x000000202000780c */ /* 0x000fc60003f44270 */
[----:B------:R-:W-:Y:S01]  /*1c9d0*/  STL [R1+0x9f8], R48 ;  /* 0x0009f83001007387 */ /* 0x000fe20000100800 */
[----:B-1----:R-:W-:Y:S01]  /*1c9e0*/  IMAD.MOV.U32 R34, RZ, RZ, R37 ;  /* 0x000000ffff227224 */ /* 0x002fe200078e0025 */
[----:B------:R-:W-:Y:S02]  /*1c9f0*/  MOV R35, R40 ;  /* 0x0000002800237202 */ /* 0x000fe40000000f00 */
[----:B------:R-:W-:Y:S01]  /*1ca00*/  IADD3 R39, P3, PT, R39, R5, RZ ;  /* 0x0000000527277210 */ /* 0x000fe20007f7e0ff */
[----:B------:R-:W-:Y:S04]  /*1ca10*/  STL [R1+0x9b4], R37 ;  /* 0x0009b42501007387 */ /* 0x000fe80000100800 */
[----:B------:R1:W-:Y:S01]  /*1ca20*/  LDGSTS.E [R33+0x3800], desc[UR8][R34.64], P1 ;  /* 0x0380000022217fae */ /* 0x0003e200089a1008 */
[----:B------:R-:W-:-:S03]  /*1ca30*/  IMAD.X R41, R41, 0x1, R4, P3 ;  /* 0x0000000129297824 */ /* 0x000fc600018e0604 */
[----:B------:R2:W-:Y:S01]  /*1ca40*/  STL [R1+0x9b0], R40 ;  /* 0x0009b02801007387 */ /* 0x0005e20000100800 */
[----:B------:R-:W-:Y:S02]  /*1ca50*/  IADD3 R36, P4, PT, R36, R5, RZ ;  /* 0x0000000524247210 */ /* 0x000fe40007f9e0ff */
[----:B-1----:R-:W-:Y:S01]  /*1ca60*/  SEL R34, RZ, 0x4, !P2 ;  /* 0x00000004ff227807 */ /* 0x002fe20005000000 */
[----:B--2---:R-:W2:Y:S02]  /*1ca70*/  LDL.LU R40, [R1+0x93c] ;  /* 0x00093c0001287983 */ /* 0x004ea40000300800 */
[----:B------:R-:W-:Y:S01]  /*1ca80*/  IMAD.X R45, R45, 0x1, R4, P4 ;  /* 0x000000012d2d7824 */ /* 0x000fe200020e0604 */
[----:B------:R-:W-:Y:S01]  /*1ca90*/  SEL R34, R34, RZ, !P0 ;  /* 0x000000ff22227207 */ /* 0x000fe20004000000 */
[----:B------:R-:W2:Y:S01]  /*1caa0*/  LDL.LU R37, [R1+0x8e4] ;  /* 0x0008e40001257983 */ /* 0x000ea20000300800 */
[----:B------:R-:W-:-:S03]  /*1cab0*/  IMAD.MOV.U32 R35, RZ, RZ, R41 ;  /* 0x000000ffff237224 */ /* 0x000fc600078e0029 */
[----:B------:R-:W-:Y:S04]  /*1cac0*/  STL [R1+0x9bc], R39 ;  /* 0x0009bc2701007387 */ /* 0x000fe80000100800 */
[----:B------:R1:W-:Y:S01]  /*1cad0*/  STL [R1+0x9b8], R41 ;  /* 0x0009b82901007387 */ /* 0x0003e20000100800 */
[----:B------:R-:W-:-:S03]  /*1cae0*/  ISETP.NE.U32.AND P2, PT, R34, RZ, PT ;  /* 0x000000ff2200720c */ /* 0x000fc60003f45070 */
[----:B------:R1:W-:Y:S01]  /*1caf0*/  STL [R1+0x974], R36 ;  /* 0x0009742401007387 */ /* 0x0003e20000100800 */
[----:B------:R-:W-:-:S03]  /*1cb00*/  MOV R34, R39 ;  /* 0x0000002700227202 */ /* 0x000fc60000000f00 */
[----:B-1----:R-:W2:Y:S04]  /*1cb10*/  LDL.LU R41, [R1+0x938] ;  /* 0x0009380001297983 */ /* 0x002ea80000300800 */
[----:B------:R-:W-:Y:S04]  /*1cb20*/  STL [R1+0x970], R45 ;  /* 0x0009702d01007387 */ /* 0x000fe80000100800 */
[----:B------:R-:W2:Y:S04]  /*1cb30*/  LDL.LU R39, [R1+0x8e0] ;  /* 0x0008e00001277983 */ /* 0x000ea80000300800 */
[----:B------:R1:W-:Y:S01]  /*1cb40*/  LDGSTS.E [R33+0x3900], desc[UR8][R34.64], P1 ;  /* 0x0390000022217fae */ /* 0x0003e200089a1008 */
[----:B------:R-:W-:-:S03]  /*1cb50*/  ISETP.GT.AND P1, PT, R32, 0x24, PT ;  /* 0x000000242000780c */ /* 0x000fc60003f24270 */
[----:B------:R-:W2:Y:S01]  /*1cb60*/  LDL.LU R46, [R1+0x8ec] ;  /* 0x0008ec00012e7983 */ /* 0x000ea20000300800 */
[----:B-1----:R-:W-:Y:S01]  /*1cb70*/  IMAD.MOV.U32 R34, RZ, RZ, R36 ;  /* 0x000000ffff227224 */ /* 0x002fe200078e0024 */
[----:B------:R-:W-:Y:S02]  /*1cb80*/  MOV R35, R45 ;  /* 0x0000002d00237202 */ /* 0x000fe40000000f00 */
[----:B------:R-:W2:Y:S04]  /*1cb90*/  LDL.LU R36, [R1+0x8a4] ;  /* 0x0008a40001247983 */ /* 0x000ea80000300800 */
[----:B------:R1:W-:Y:S02]  /*1cba0*/  LDGSTS.E [R33+0x4000], desc[UR8][R34.64], P2 ;  /* 0x0400000022217fae */ /* 0x0003e400091a1008 */
[----:B-1----:R-:W-:-:S04]  /*1cbb0*/  SEL R34, RZ, 0x4, !P1 ;  /* 0x00000004ff227807 */ /* 0x002fc80004800000 */
[----:B------:R-:W-:-:S04]  /*1cbc0*/  SEL R34, R34, RZ, !P0 ;  /* 0x000000ff22227207 */ /* 0x000fc80004000000 */
[----:B------:R-:W-:Y:S02]  /*1cbd0*/  ISETP.NE.U32.AND P1, PT, R34, RZ, PT ;  /* 0x000000ff2200720c */ /* 0x000fe40003f25070 */
[----:B---3--:R-:W-:-:S05]  /*1cbe0*/  IADD3 R38, P3, PT, R38, R5, RZ ;  /* 0x0000000526267210 */ /* 0x008fca0007f7e0ff */
[--C-:B------:R-:W-:Y:S01]  /*1cbf0*/  IMAD.X R44, R44, 0x1, R4.reuse, P3 ;  /* 0x000000012c2c7824 */ /* 0x100fe200018e0604 */
[----:B----4-:R-:W-:Y:S01]  /*1cc00*/  IADD3 R42, P4, PT, R42, R5, RZ ;  /* 0x000000052a2a7210 */ /* 0x010fe20007f9e0ff */
[----:B------:R1:W-:Y:S04]  /*1cc10*/  STL [R1+0x97c], R38 ;  /* 0x00097c2601007387 */ /* 0x0003e80000100800 */
[----:B------:R3:W-:Y:S01]  /*1cc20*/  STL [R1+0x978], R44 ;  /* 0x0009782c01007387 */ /* 0x0007e20000100800 */
[----:B------:R-:W-:-:S03]  /*1cc30*/  IMAD.X R43, R43, 0x1, R4, P4 ;  /* 0x000000012b2b7824 */ /* 0x000fc600020e0604 */
[----:B------:R-:W-:Y:S04]  /*1cc40*/  STL [R1+0x934], R42 ;  /* 0x0009342a01007387 */ /* 0x000fe80000100800 */
[----:B------:R-:W4:Y:S01]  /*1cc50*/  LDL.LU R48, [R1+0x8e8] ;  /* 0x0008e80001307983 */ /* 0x000f220000300800 */
[----:B------:R-:W-:-:S03]  /*1cc60*/  MOV R34, R38 ;  /* 0x0000002600227202 */ /* 0x000fc60000000f00 */
[----:B------:R3:W-:Y:S04]  /*1cc70*/  STL [R1+0x930], R43 ;  /* 0x0009302b01007387 */ /* 0x0007e80000100800 */
[----:B-1----:R-:W4:Y:S01]  /*1cc80*/  LDL.LU R38, [R1+0x8a0] ;  /* 0x0008a00001267983 */ /* 0x002f220000300800 */
[----:B------:R-:W-:-:S03]  /*1cc90*/  IMAD.MOV.U32 R35, RZ, RZ, R44 ;  /* 0x000000ffff237224 */ /* 0x000fc600078e002c */
[----:B------:R-:W4:Y:S04]  /*1cca0*/  LDL.LU R45, [R1+0x8a8] ;  /* 0x0008a800012d7983 */ /* 0x000f280000300800 */
[----:B------:R1:W-:Y:S01]  /*1ccb0*/  LDGSTS.E [R33+0x4100], desc[UR8][R34.64], P2 ;  /* 0x0410000022217fae */ /* 0x0003e200091a1008 */
[----:B------:R-:W-:-:S03]  /*1ccc0*/  ISETP.GT.AND P2, PT, R32, 0x28, PT ;  /* 0x000000282000780c */ /* 0x000fc60003f44270 */
[----:B---3--:R-:W3:Y:S01]  /*1ccd0*/  LDL.LU R44, [R1+0x8ac] ;  /* 0x0008ac00012c7983 */ /* 0x008ee20000300800 */
[----:B-1----:R-:W-:Y:S01]  /*1cce0*/  IMAD.MOV.U32 R34, RZ, RZ, R42 ;  /* 0x000000ffff227224 */ /* 0x002fe200078e002a */
[----:B------:R-:W-:Y:S02]  /*1ccf0*/  MOV R35, R43 ;  /* 0x0000002b00237202 */ /* 0x000fe40000000f00 */
[----:B------:R-:W3:Y:S04]  /*1cd00*/  LDL.LU R43, [R1+0x860] ;  /* 0x00086000012b7983 */ /* 0x000ee80000300800 */
[----:B------:R1:W-:Y:S04]  /*1cd10*/  LDGSTS.E [R33+0x4800], desc[UR8][R34.64], P1 ;  /* 0x0480000022217fae */ /* 0x0003e800089a1008 */
[----:B------:R-:W3:Y:S01]  /*1cd20*/  LDL.LU R42, [R1+0x864] ;  /* 0x00086400012a7983 */ /* 0x000ee20000300800 */
[----:B-1----:R-:W-:-:S02]  /*1cd30*/  SEL R34, RZ, 0x4, !P2 ;  /* 0x00000004ff227807 */ /* 0x002fc40005000000 */
[-C--:B--2---:R-:W-:Y:S02]  /*1cd40*/  IADD3 R40, P3, PT, R40, R5.reuse, RZ ;  /* 0x0000000528287210 */ /* 0x084fe40007f7e0ff */
[----:B------:R-:W-:Y:S02]  /*1cd50*/  SEL R34, R34, RZ, !P0 ;  /* 0x000000ff22227207 */ /* 0x000fe40004000000 */
[----:B------:R-:W-:Y:S02]  /*1cd60*/  IADD3 R37, P4, PT, R37, R5, RZ ;  /* 0x0000000525257210 */ /* 0x000fe40007f9e0ff */
[----:B------:R-:W-:Y:S02]  /*1cd70*/  ISETP.NE.U32.AND P2, PT, R34, RZ, PT ;  /* 0x000000ff2200720c */ /* 0x000fe40003f45070 */
[----:B------:R-:W-:Y:S01]  /*1cd80*/  MOV R34, R40 ;  /* 0x0000002800227202 */ /* 0x000fe20000000f00 */
[----:B------:R-:W-:-:S04]  /*1cd90*/  IMAD.X R41, R41, 0x1, R4, P3 ;  /* 0x0000000129297824 */ /* 0x000fc800018e0604 */
[----:B------:R-:W-:Y:S02]  /*1cda0*/  IMAD.MOV.U32 R35, RZ, RZ, R41 ;  /* 0x000000ffff237224 */ /* 0x000fe400078e0029 */
[----:B------:R-:W-:-:S03]  /*1cdb0*/  IMAD.X R39, R39, 0x1, R4, P4 ;  /* 0x0000000127277824 */ /* 0x000fc600020e0604 */
[----:B------:R1:W-:Y:S01]  /*1cdc0*/  LDGSTS.E [R33+0x4900], desc[UR8][R34.64], P1 ;  /* 0x0490000022217fae */ /* 0x0003e200089a1008 */
[----:B------:R-:W-:-:S03]  /*1cdd0*/  ISETP.GT.AND P1, PT, R32, 0x2c, PT ;  /* 0x0000002c2000780c */ /* 0x000fc60003f24270 */
[----:B------:R-:W-:Y:S01]  /*1cde0*/  STL [R1+0x93c], R40 ;  /* 0x00093c2801007387 */ /* 0x000fe20000100800 */
[----:B-1----:R-:W-:Y:S01]  /*1cdf0*/  IMAD.MOV.U32 R34, RZ, RZ, R37 ;  /* 0x000000ffff227224 */ /* 0x002fe200078e0025 */
[----:B------:R-:W-:Y:S02]  /*1ce00*/  MOV R35, R39 ;  /* 0x0000002700237202 */ /* 0x000fe40000000f00 */
[----:B------:R-:W-:-:S03]  /*1ce10*/  IADD3 R46, P3, PT, R46, R5, RZ ;  /* 0x000000052e2e7210 */ /* 0x000fc60007f7e0ff */
[----:B------:R1:W-:Y:S01]  /*1ce20*/  LDGSTS.E [R33+0x5000], desc[UR8][R34.64], P2 ;  /* 0x0500000022217fae */ /* 0x0003e200091a1008 */
[----:B------:R-:W-:-:S03]  /*1ce30*/  IADD3 R36, P4, PT, R36, R5, RZ ;  /* 0x0000000524247210 */ /* 0x000fc60007f9e0ff */
[----:B------:R2:W-:Y:S04]  /*1ce40*/  STL [R1+0x938], R41 ;  /* 0x0009382901007387 */ /* 0x0005e80000100800 */
[----:B------:R-:W-:Y:S01]  /*1ce50*/  STL [R1+0x8e4], R37 ;  /* 0x0008e42501007387 */ /* 0x000fe20000100800 */
[----:B-1----:R-:W-:-:S03]  /*1ce60*/  SEL R34, RZ, 0x4, !P1 ;  /* 0x00000004ff227807 */ /* 0x002fc60004800000 */
[----:B------:R1:W-:Y:S01]  /*1ce70*/  STL [R1+0x8e0], R39 ;  /* 0x0008e02701007387 */ /* 0x0003e20000100800 */
[----:B------:R-:W-:-:S03]  /*1ce80*/  SEL R34, R34, RZ, !P0 ;  /* 0x000000ff22227207 */ /* 0x000fc60004000000 */
[----:B--2---:R-:W2:Y:S01]  /*1ce90*/  LDL.LU R41, [R1+0x868] ;  /* 0x0008680001297983 */ /* 0x004ea20000300800 */
[----:B------:R-:W-:-:S03]  /*1cea0*/  ISETP.NE.U32.AND P1, PT, R34, RZ, PT ;  /* 0x000000ff2200720c */ /* 0x000fc60003f25070 */
[----:B------:R-:W2:Y:S01]  /*1ceb0*/  LDL.LU R40, [R1+0x86c] ;  /* 0x00086c0001287983 */ /* 0x000ea20000300800 */
[----:B------:R-:W-:-:S03]  /*1cec0*/  MOV R34, R46 ;  /* 0x0000002e00227202 */ /* 0x000fc60000000f00 */
[----:B-1----:R-:W2:Y:S04]  /*1ced0*/  LDL.LU R39, [R1+0x820] ;  /* 0x0008200001277983 */ /* 0x002ea80000300800 */
[----:B------:R-:W2:Y:S04]  /*1cee0*/  LDL.LU R37, [R1+0x824] ;  /* 0x0008240001257983 */ /* 0x000ea80000300800 */
[----:B------:R-:W-:Y:S01]  /*1cef0*/  STL [R1+0x8ec], R46 ;  /* 0x0008ec2e01007387 */ /* 0x000fe20000100800 */
[----:B----4-:R-:W-:-:S04]  /*1cf00*/  IMAD.X R48, R48, 0x1, R4, P3 ;  /* 0x0000000130307824 */ /* 0x010fc800018e0604 */
[----:B------:R-:W-:Y:S01]  /*1cf10*/  IMAD.MOV.U32 R35, RZ, RZ, R48 ;  /* 0x000000ffff237224 */ /* 0x000fe200078e0030 */
[----:B------:R-:W-:Y:S01]  /*1cf20*/  STL [R1+0x8e8], R48 ;  /* 0x0008e83001007387 */ /* 0x000fe20000100800 */
[----:B------:R-:W-:-:S03]  /*1cf30*/  IMAD.X R38, R38, 0x1, R4, P4 ;  /* 0x0000000126267824 */ /* 0x000fc600020e0604 */
[----:B------:R-:W-:Y:S04]  /*1cf40*/  STL [R1+0x8a4], R36 ;  /* 0x0008a42401007387 */ /* 0x000fe80000100800 */
[----:B------:R1:W-:Y:S04]  /*1cf50*/  LDGSTS.E [R33+0x5100], desc[UR8][R34.64], P2 ;  /* 0x0510000022217fae */ /* 0x0003e800091a1008 */
[----:B------:R4:W-:Y:S01]  /*1cf60*/  STL [R1+0x8a0], R38 ;  /* 0x0008a02601007387 */ /* 0x0009e20000100800 */
[----:B-1----:R-:W-:Y:S01]  /*1cf70*/  MOV R35, R38 ;  /* 0x0000002600237202 */ /* 0x002fe20000000f00 */
[----:B------:R-:W-:-:S02]  /*1cf80*/  IMAD.MOV.U32 R34, RZ, RZ, R36 ;  /* 0x000000ffff227224 */ /* 0x000fc400078e0024 */
[----:B----4-:R-:W4:Y:S04]  /*1cf90*/  LDL.LU R38, [R1+0x828] ;  /* 0x0008280001267983 */ /* 0x010f280000300800 */
[----:B------:R-:W4:Y:S01]  /*1cfa0*/  LDL.LU R36, [R1+0x82c] ;  /* 0x00082c0001247983 */ /* 0x000f220000300800 */
[----:B------:R-:W-:-:S03]  /*1cfb0*/  ISETP.GT.AND P2, PT, R32, 0x30, PT ;  /* 0x000000302000780c */ /* 0x000fc60003f44270 */
[----:B------:R1:W-:Y:S01]  /*1cfc0*/  LDGSTS.E [R33+0x5800], desc[UR8][R34.64], P1 ;  /* 0x0580000022217fae */ /* 0x0003e200089a1008 */
[-C--:B---3--:R-:W-:Y:S02]  /*1cfd0*/  IADD3 R44, P3, PT, R44, R5.reuse, RZ ;  /* 0x000000052c2c7210 */ /* 0x088fe40007f7e0ff */
[----:B------:R-:W-:-:S03]  /*1cfe0*/  IADD3 R42, P4, PT, R42, R5, RZ ;  /* 0x000000052a2a7210 */ /* 0x000fc60007f9e0ff */
[----:B------:R-:W-:Y:S01]  /*1cff0*/  IMAD.X R45, R45, 0x1, R4, P3 ;  /* 0x000000012d2d7824 */ /* 0x000fe200018e0604 */
[----:B-1----:R-:W-:-:S04]  /*1d000*/  SEL R34, RZ, 0x4, !P2 ;  /* 0x00000004ff227807 */ /* 0x002fc80005000000 */
[----:B------:R-:W-:Y:S01]  /*1d010*/  SEL R34, R34, RZ, !P0 ;  /* 0x000000ff22227207 */ /* 0x000fe20004000000 */
[----:B------:R-:W-:-:S03]  /*1d020*/  IMAD.MOV.U32 R35, RZ, RZ, R45 ;  /* 0x000000ffff237224 */ /* 0x000fc600078e002d */
[----:B------:R-:W-:Y:S01]  /*1d030*/  ISETP.NE.U32.AND P2, PT, R34, RZ, PT ;  /* 0x000000ff2200720c */ /* 0x000fe20003f45070 */
[----:B------:R-:W-:Y:S01]  /*1d040*/  IMAD.X R43, R43, 0x1, R4, P4 ;  /* 0x000000012b2b7824 */ /* 0x000fe200020e0604 */
[----:B------:R-:W-:-:S05]  /*1d050*/  MOV R34, R44 ;  /* 0x0000002c00227202 */ /* 0x000fca0000000f00 */
[----:B------:R1:W-:Y:S01]  /*1d060*/  LDGSTS.E [R33+0x5900], desc[UR8][R34.64], P1 ;  /* 0x0590000022217fae */ /* 0x0003e200089a1008 */
[----:B------:R-:W-:Y:S01]  /*1d070*/  ISETP.GT.AND P1, PT, R32, 0x34, PT ;  /* 0x000000342000780c */ /* 0x000fe20003f24270 */
[----:B-1----:R-:W-:Y:S01]  /*1d080*/  IMAD.MOV.U32 R34, RZ, RZ, R42 ;  /* 0x000000ffff227224 */ /* 0x002fe200078e002a */
[----:B------:R-:W-:-:S05]  /*1d090*/  MOV R35, R43 ;  /* 0x0000002b00237202 */ /* 0x000fca0000000f00 */
[----:B------:R1:W-:Y:S02]  /*1d0a0*/  LDGSTS.E [R33+0x6000], desc[UR8][R34.64], P2 ;  /* 0x0600000022217fae */ /* 0x0003e400091a1008 */
[----:B-1----:R-:W-:-:S04]  /*1d0b0*/  SEL R34, RZ, 0x4, !P1 ;  /* 0x00000004ff227807 */ /* 0x002fc80004800000 */
[----:B------:R-:W-:Y:S01]  /*1d0c0*/  SEL R34, R34, RZ, !P0 ;  /* 0x000000ff22227207 */ /* 0x000fe20004000000 */
[----:B------:R-:W-:Y:S03]  /*1d0d0*/  STL [R1+0x8ac], R44 ;  /* 0x0008ac2c01007387 */ /* 0x000fe60000100800 */
[----:B------:R-:W-:Y:S01]  /*1d0e0*/  ISETP.NE.U32.AND P1, PT, R34, RZ, PT ;  /* 0x000000ff2200720c */ /* 0x000fe20003f25070 */
[----:B------:R-:W-:Y:S04]  /*1d0f0*/  STL [R1+0x8a8], R45 ;  /* 0x0008a82d01007387 */ /* 0x000fe80000100800 */
[----:B------:R-:W-:Y:S04]  /*1d100*/  STL [R1+0x864], R42 ;  /* 0x0008642a01007387 */ /* 0x000fe80000100800 */
[----:B------:R-:W-:Y:S01]  /*1d110*/  STL [R1+0x860], R43 ;  /* 0x0008602b01007387 */ /* 0x000fe20000100800 */
[----:B--2---:R-:W-:-:S05]  /*1d120*/  IADD3 R40, P3, PT, R40, R5, RZ ;  /* 0x0000000528287210 */ /* 0x004fca0007f7e0ff */
[----:B------:R-:W-:Y:S01]  /*1d130*/  IMAD.X R41, R41, 0x1, R4, P3 ;  /* 0x0000000129297824 */ /* 0x000fe200018e0604 */
[----:B------:R-:W-:-:S03]  /*1d140*/  IADD3 R37, P4, PT, R37, R5, RZ ;  /* 0x0000000525257210 */ /* 0x000fc60007f9e0ff */
[----:B------:R-:W-:Y:S01]  /*1d150*/  IMAD.MOV.U32 R35, RZ, RZ, R41 ;  /* 0x000000ffff237224 */ /* 0x000fe200078e0029 */
[----:B------:R-:W-:Y:S01]  /*1d160*/  MOV R34, R40 ;  /* 0x0000002800227202 */ /* 0x000fe20000000f00 */
[----:B------:R-:W-:Y:S01]  /*1d170*/  STL [R1+0x86c], R40 ;  /* 0x00086c2801007387 */ /* 0x000fe20000100800 */
[----:B------:R-:W-:-:S03]  /*1d180*/  IMAD.X R39, R39, 0x1, R4, P4 ;  /* 0x0000000127277824 */ /* 0x000fc600020e0604 */
[----:B------:R-:W-:Y:S04]  /*1d190*/  STL [R1+0x868], R41 ;  /* 0x0008682901007387 */ /* 0x000fe80000100800 */
[----:B------:R1:W-:Y:S04]  /*1d1a0*/  STL [R1+0x824], R37 ;  /* 0x0008242501007387 */ /* 0x0003e80000100800 */
[----:B------:R2:W-:Y:S01]  /*1d1b0*/  LDGSTS.E [R33+0x6100], desc[UR8][R34.64], P2 ;  /* 0x0610000022217fae */ /* 0x0005e200091a1008 */
[----:B------:R-:W-:-:S03]  /*1d1c0*/  ISETP.GT.AND P2, PT, R32, 0x38, PT ;  /* 0x000000382000780c */ /* 0x000fc60003f44270 */
[----:B------:R-:W-:Y:S01]  /*1d1d0*/  STL [R1+0x820], R39 ;  /* 0x0008202701007387 */ /* 0x000fe20000100800 */
[----:B--2---:R-:W-:Y:S01]  /*1d1e0*/  IMAD.MOV.U32 R34, RZ, RZ, R37 ;  /* 0x000000ffff227224 */ /* 0x004fe200078e0025 */
[----:B------:R-:W-:Y:S02]  /*1d1f0*/  MOV R35, R39 ;  /* 0x0000002700237202 */ /* 0x000fe40000000f00 */
[----:B-1----:R-:W2:Y:S04]  /*1d200*/  LDL.LU R37, [R1+0x20] ;  /* 0x0000200001257983 */ /* 0x002ea80000300800 */
[----:B------:R1:W-:Y:S02]  /*1d210*/  LDGSTS.E [R33+0x6800], desc[UR8][R34.64], P1 ;  /* 0x0680000022217fae */ /* 0x0003e400089a1008 */
[----:B-1----:R-:W-:-:S04]  /*1d220*/  SEL R34, RZ, 0x4, !P2 ;  /* 0x00000004ff227807 */ /* 0x002fc80005000000 */
[----:B------:R-:W-:-:S04]  /*1d230*/  SEL R34, R34, RZ, !P0 ;  /* 0x000000ff22227207 */ /* 0x000fc80004000000 */
[----:B------:R-:W-:Y:S02]  /*1d240*/  ISETP.NE.U32.AND P2, PT, R34, RZ, PT ;  /* 0x000000ff2200720c */ /* 0x000fe40003f45070 */
[----:B----4-:R-:W-:-:S05]  /*1d250*/  IADD3 R36, P3, PT, R36, R5, RZ ;  /* 0x0000000524247210 */ /* 0x010fca0007f7e0ff */
[----:B------:R-:W-:Y:S01]  /*1d260*/  IMAD.X R38, R38, 0x1, R4, P3 ;  /* 0x0000000126267824 */ /* 0x000fe200018e0604 */
[----:B------:R1:W-:Y:S04]  /*1d270*/  STL [R1+0x82c], R36 ;  /* 0x00082c2401007387 */ /* 0x0003e80000100800 */
[----:B------:R3:W-:Y:S04]  /*1d280*/  STL [R1+0x828], R38 ;  /* 0x0008282601007387 */ /* 0x0007e80000100800 */
[----:B------:R-:W4:Y:S04]  /*1d290*/  LDL.LU R43, [R1+0x1c] ;  /* 0x00001c00012b7983 */ /* 0x000f280000300800 */
[----:B------:R-:W4:Y:S04]  /*1d2a0*/  LDL.LU R44, [R1+0x24] ;  /* 0x00002400012c7983 */ /* 0x000f280000300800 */
[----:B------:R-:W4:Y:S01]  /*1d2b0*/  LDL.LU R42, [R1+0x28] ;  /* 0x00002800012a7983 */ /* 0x000f220000300800 */
[----:B------:R-:W-:-:S03]  /*1d2c0*/  MOV R34, R36 ;  /* 0x0000002400227202 */ /* 0x000fc60000000f00 */
[----:B------:R-:W4:Y:S04]  /*1d2d0*/  LDL.LU R45, [R1+0x5c] ;  /* 0x00005c00012d7983 */ /* 0x000f280000300800 */
[----:B-1----:R-:W4:Y:S04]  /*1d2e0*/  LDL.LU R36, [R1+0x60] ;  /* 0x0000600001247983 */ /* 0x002f280000300800 */
[----:B------:R-:W4:Y:S04]  /*1d2f0*/  LDL.LU R41, [R1+0x64] ;  /* 0x0000640001297983 */ /* 0x000f280000300800 */
[----:B------:R-:W4:Y:S01]  /*1d300*/  LDL.LU R40, [R1+0x68] ;  /* 0x0000680001287983 */ /* 0x000f220000300800 */
[----:B------:R-:W-:-:S03]  /*1d310*/  IMAD.MOV.U32 R35, RZ, RZ, R38 ;  /* 0x000000ffff237224 */ /* 0x000fc600078e0026 */
[----:B------:R-:W4:Y:S04]  /*1d320*/  LDL.LU R39, [R1+0x9c] ;  /* 0x00009c0001277983 */ /* 0x000f280000300800 */
[----:B---3--:R-:W3:Y:S01]  /*1d330*/  LDL.LU R38, [R1+0xa0] ;  /* 0x0000a00001267983 */ /* 0x008ee20000300800 */
[----:B------:R-:W-:-:S03]  /*1d340*/  IADD3 R228, P4, PT, R228, R5, RZ ;  /* 0x00000005e4e47210 */ /* 0x000fc60007f9e0ff */
[----:B------:R1:W-:Y:S02]  /*1d350*/  LDGSTS.E [R33+0x6900], desc[UR8][R34.64], P1 ;  /* 0x0690000022217fae */ /* 0x0003e400089a1008 */
[----:B------:R-:W-:Y:S01]  /*1d360*/  IMAD.X R227, R227, 0x1, R4, P4 ;  /* 0x00000001e3e37824 */ /* 0x000fe200020e0604 */
[----:B------:R-:W-:Y:S02]  /*1d370*/  ISETP.GT.AND P1, PT, R32, 0x3c, PT ;  /* 0x0000003c2000780c */ /* 0x000fe40003f24270 */
[----:B------:R-:W-:Y:S01]  /*1d380*/  IADD3 R230, P3, PT, R230, R5, RZ ;  /* 0x00000005e6e67210 */ /* 0x000fe20007f7e0ff */
[----:B-1----:R-:W-:Y:S01]  /*1d390*/  IMAD.MOV.U32 R34, RZ, RZ, R228 ;  /* 0x000000ffff227224 */ /* 0x002fe200078e00e4 */
[----:B------:R-:W-:-:S05]  /*1d3a0*/  MOV R35, R227 ;  /* 0x000000e300237202 */ /* 0x000fca0000000f00 */
[----:B------:R1:W-:Y:S01]  /*1d3b0*/  LDGSTS.E [R33+0x7000], desc[UR8][R34.64], P2 ;  /* 0x0700000022217fae */ /* 0x0003e200091a1008 */
[----:B------:R-:W-:Y:S01]  /*1d3c0*/  IADD3 R244, P4, PT, R244, R5, RZ ;  /* 0x00000005f4f47210 */ /* 0x000fe20007f9e0ff */
        /* <DEDUP_REMOVED lines=8> */
[----:B------:R-:W-:Y:S02]  /*1d450*/  ISETP.GT.AND P2, PT, R32, 0x40, PT ;  /* 0x000000402000780c */ /* 0x000fe40003f44270 */
[----:B------:R-:W-:Y:S01]  /*1d460*/  IADD3 R246, P3, PT, R246, R5, RZ ;  /* 0x00000005f6f67210 */ /* 0x000fe20007f7e0ff */
[----:B-1----:R-:W-:Y:S01]  /*1d470*/  IMAD.MOV.U32 R34, RZ, RZ, R244 ;  /* 0x000000ffff227224 */ /* 0x002fe200078e00f4 */
[----:B------:R-:W-:-:S05]  /*1d480*/  MOV R35, R243 ;  /* 0x000000f300237202 */ /* 0x000fca0000000f00 */
[----:B------:R1:W-:Y:S01]  /*1d490*/  LDGSTS.E [R33+0x7800], desc[UR8][R34.64], P1 ;  /* 0x0780000022217fae */ /* 0x0003e200089a1008 */
[----:B------:R-:W-:Y:S01]  /*1d4a0*/  IMAD.X R245, R245, 0x1, R4, P3 ;  /* 0x00000001f5f57824 */ /* 0x000fe200018e0604 */
[----:B-1----:R-:W-:-:S04]  /*1d4b0*/  SEL R34, RZ, 0x4, !P2 ;  /* 0x00000004ff227807 */ /* 0x002fc80005000000 */
[----:B------:R-:W-:Y:S02]  /*1d4c0*/  SEL R34, R34, RZ, !P0 ;  /* 0x000000ff22227207 */ /* 0x000fe40004000000 */
[----:B--2---:R-:W-:Y:S02]  /*1d4d0*/  IADD3 R37, P4, PT, R37, R5, RZ ;  /* 0x0000000525257210 */ /* 0x004fe40007f9e0ff */
[----:B------:R-:W-:Y:S01]  /*1d4e0*/  ISETP.NE.U32.AND P2, PT, R34, RZ, PT ;  /* 0x000000ff2200720c */ /* 0x000fe20003f45070 */
[----:B------:R-:W-:Y:S01]  /*1d4f0*/  IMAD.MOV.U32 R35, RZ, RZ, R245 ;  /* 0x000000ffff237224 */ /* 0x000fe200078e00f5 */
[----:B------:R-:W-:-:S05]  /*1d500*/  MOV R34, R246 ;  /* 0x000000f600227202 */ /* 0x000fca0000000f00 */
[----:B------:R1:W-:Y:S01]  /*1d510*/  LDGSTS.E [R33+0x7900], desc[UR8][R34.64], P1 ;  /* 0x0790000022217fae */ /* 0x0003e200089a1008 */
[----:B------:R-:W-:-:S03]  /*1d520*/  ISETP.GT.AND P1, PT, R32, 0x44, PT ;  /* 0x000000442000780c */ /* 0x000fc60003f24270 */
[----:B------:R-:W-:Y:S01]  /*1d530*/  STL [R1+0x20], R37 ;  /* 0x0000202501007387 */ /* 0x000fe20000100800 */
[----:B-1----:R-:W-:Y:S02]  /*1d540*/  IMAD.MOV.U32 R34, RZ, RZ, R37 ;  /* 0x000000ffff227224 */ /* 0x002fe400078e0025 */
[----:B----4-:R-:W-:-:S05]  /*1d550*/  IMAD.X R43, R43, 0x1, R4, P4 ;  /* 0x000000012b2b7824 */ /* 0x010fca00020e0604 */
[----:B------:R-:W-:Y:S02]  /*1d560*/  MOV R35, R43 ;  /* 0x0000002b00237202 */ /* 0x000fe40000000f00 */
[-C--:B------:R-:W-:Y:S01]  /*1d570*/  IADD3 R42, P3, PT, R42, R5.reuse, RZ ;  /* 0x000000052a2a7210 */ /* 0x080fe20007f7e0ff */
[----:B------:R1:W-:Y:S04]  /*1d580*/  STL [R1+0x1c], R43 ;  /* 0x00001c2b01007387 */ /* 0x0003e80000100800 */
[----:B------:R-:W-:Y:S01]  /*1d590*/  IMAD.X R44, R44, 0x1, R4, P3 ;  /* 0x000000012c2c7824 */ /* 0x000fe200018e0604 */
[----:B------:R2:W-:Y:S01]  /*1d5a0*/  LDGSTS.E [R33+0x8000], desc[UR8][R34.64], P2 ;  /* 0x0800000022217fae */ /* 0x0005e200091a1008 */
[----:B------:R-:W-:-:S03]  /*1d5b0*/  IADD3 R36, P4, PT, R36, R5, RZ ;  /* 0x0000000524247210 */ /* 0x000fc60007f9e0ff */
[----:B-1----:R-:W4:Y:S04]  /*1d5c0*/  LDL.LU R43, [R1+0xa8] ;  /* 0x0000a800012b7983 */ /* 0x002f280000300800 */
[----:B------:R-:W4:Y:S01]  /*1d5d0*/  LDL.LU R37, [R1+0xe0] ;  /* 0x0000e00001257983 */ /* 0x000f220000300800 */
[----:B--2---:R-:W-:-:S03]  /*1d5e0*/  SEL R34, RZ, 0x4, !P1 ;  /* 0x00000004ff227807 */ /* 0x004fc60004800000 */
[----:B------:R-:W-:Y:S01]  /*1d5f0*/  STL [R1+0x28], R42 ;  /* 0x0000282a01007387 */ /* 0x000fe20000100800 */
[----:B------:R-:W-:Y:S01]  /*1d600*/  IMAD.X R45, R45, 0x1, R4, P4 ;  /* 0x000000012d2d7824 */ /* 0x000fe200020e0604 */
[----:B------:R-:W-:Y:S02]  /*1d610*/  SEL R34, R34, RZ, !P0 ;  /* 0x000000ff22227207 */ /* 0x000fe40004000000 */
[----:B------:R1:W-:Y:S01]  /*1d620*/  STL [R1+0x24], R44 ;  /* 0x0000242c01007387 */ /* 0x0003e20000100800 */
[----:B------:R-:W-:-:S03]  /*1d630*/  IMAD.MOV.U32 R35, RZ, RZ, R44 ;  /* 0x000000ffff237224 */ /* 0x000fc600078e002c */
[----:B------:R2:W-:Y:S01]  /*1d640*/  STL [R1+0x60], R36 ;  /* 0x0000602401007387 */ /* 0x0005e20000100800 */
[----:B------:R-:W-:-:S03]  /*1d650*/  ISETP.NE.U32.AND P1, PT, R34, RZ, PT ;  /* 0x000000ff2200720c */ /* 0x000fc60003f25070 */
[----:B-1----:R-:W4:Y:S01]  /*1d660*/  LDL.LU R44, [R1+0xa4] ;  /* 0x0000a400012c7983 */ /* 0x002f220000300800 */
[----:B------:R-:W-:-:S03]  /*1d670*/  MOV R34, R42 ;  /* 0x0000002a00227202 */ /* 0x000fc60000000f00 */
[----:B------:R-:W-:Y:S04]  /*1d680*/  STL [R1+0x5c], R45 ;  /* 0x00005c2d01007387 */ /* 0x000fe80000100800 */
[----:B------:R-:W4:Y:S01]  /*1d690*/  LDL.LU R42, [R1+0xdc] ;  /* 0x0000dc00012a7983 */ /* 0x000f220000300800 */
[----:B------:R-:W-:-:S03]  /*1d6a0*/  IADD3 R40, P3, PT, R40, R5, RZ ;  /* 0x0000000528287210 */ /* 0x000fc60007f7e0ff */
[----:B------:R1:W-:Y:S01]  /*1d6b0*/  LDGSTS.E [R33+0x8100], desc[UR8][R34.64], P2 ;  /* 0x0810000022217fae */ /* 0x0003e200091a1008 */
[----:B------:R-:W-:Y:S01]  /*1d6c0*/  ISETP.GT.AND P2, PT, R32, 0x48, PT ;  /* 0x000000482000780c */ /* 0x000fe20003f44270 */
[----:B------:R-:W-:Y:S01]  /*1d6d0*/  IMAD.X R41, R41, 0x1, R4, P3 ;  /* 0x0000000129297824 */ /* 0x000fe200018e0604 */
[----:B---3--:R-:W-:Y:S01]  /*1d6e0*/  IADD3 R38, P4, PT, R38, R5, RZ ;  /* 0x0000000526267210 */ /* 0x008fe20007f9e0ff */
[----:B------:R-:W3:Y:S01]  /*1d6f0*/  LDL.LU R46, [R1+0xe8] ;  /* 0x0000e800012e7983 */ /* 0x000ee20000300800 */
[----:B-1----:R-:W-:Y:S01]  /*1d700*/  IMAD.MOV.U32 R34, RZ, RZ, R36 ;  /* 0x000000ffff227224 */ /* 0x002fe200078e0024 */
[----:B------:R-:W-:Y:S02]  /*1d710*/  MOV R35, R45 ;  /* 0x0000002d00237202 */ /* 0x000fe40000000f00 */
[----:B--2---:R-:W2:Y:S04]  /*1d720*/  LDL.LU R36, [R1+0x120] ;  /* 0x0001200001247983 */ /* 0x004ea80000300800 */
[----:B------:R1:W-:Y:S01]  /*1d730*/  LDGSTS.E [R33+0x8800], desc[UR8][R34.64], P1 ;  /* 0x0880000022217fae */ /* 0x0003e200089a1008 */
[----:B------:R-:W-:-:S03]  /*1d740*/  IMAD.X R39, R39, 0x1, R4, P4 ;  /* 0x0000000127277824 */ /* 0x000fc600020e0604 */
[----:B------:R1:W-:Y:S04]  /*1d750*/  STL [R1+0x68], R40 ;  /* 0x0000682801007387 */ /* 0x0003e80000100800 */
[----:B------:R1:W-:Y:S02]  /*1d760*/  STL [R1+0x64], R41 ;  /* 0x0000642901007387 */ /* 0x0003e40000100800 */
[----:B-1----:R-:W-:Y:S02]  /*1d770*/  SEL R34, RZ, 0x4, !P2 ;  /* 0x00000004ff227807 */ /* 0x002fe40005000000 */
[----:B------:R-:W-:Y:S02]  /*1d780*/  STL [R1+0xa0], R38 ;  /* 0x0000a02601007387 */ /* 0x000fe40000100800 */
[----:B------:R-:W-:-:S02]  /*1d790*/  SEL R34, R34, RZ, !P0 ;  /* 0x000000ff22227207 */ /* 0x000fc40004000000 */
[----:B------:R-:W2:Y:S01]  /*1d7a0*/  LDL.LU R48, [R1+0xe4] ;  /* 0x0000e40001307983 */ /* 0x000ea20000300800 */
[----:B------:R-:W-:Y:S01]  /*1d7b0*/  IMAD.MOV.U32 R35, RZ, RZ, R41 ;  /* 0x000000ffff237224 */ /* 0x000fe200078e0029 */
[----:B------:R-:W-:Y:S02]  /*1d7c0*/  ISETP.NE.U32.AND P2, PT, R34, RZ, PT ;  /* 0x000000ff2200720c */ /* 0x000fe40003f45070 */
[----:B------:R1:W-:Y:S01]  /*1d7d0*/  STL [R1+0x9c], R39 ;  /* 0x00009c2701007387 */ /* 0x0003e20000100800 */
[----:B------:R-:W-:-:S03]  /*1d7e0*/  MOV R34, R40 ;  /* 0x0000002800227202 */ /* 0x000fc60000000f00 */
[----:B------:R-:W2:Y:S04]  /*1d7f0*/  LDL.LU R40, [R1+0x11c] ;  /* 0x00011c0001287983 */ /* 0x000ea80000300800 */
[----:B------:R1:W-:Y:S04]  /*1d800*/  LDGSTS.E [R33+0x8900], desc[UR8][R34.64], P1 ;  /* 0x0890000022217fae */ /* 0x0003e800089a1008 */
[----:B------:R-:W2:Y:S01]  /*1d810*/  LDL.LU R41, [R1+0x124] ;  /* 0x0001240001297983 */ /* 0x000ea20000300800 */
[----:B-1----:R-:W-:-:S03]  /*1d820*/  MOV R35, R39 ;  /* 0x0000002700237202 */ /* 0x002fc60000000f00 */
[----:B------:R-:W2:Y:S01]  /*1d830*/  LDL.LU R39, [R1+0x128] ;  /* 0x0001280001277983 */ /* 0x000ea20000300800 */
[----:B------:R-:W-:-:S03]  /*1d840*/  IMAD.MOV.U32 R34, RZ, RZ, R38 ;  /* 0x000000ffff227224 */ /* 0x000fc600078e0026 */
[----:B------:R-:W2:Y:S04]  /*1d850*/  LDL.LU R45, [R1+0x15c] ;  /* 0x00015c00012d7983 */ /* 0x000ea80000300800 */
[----:B------:R-:W2:Y:S01]  /*1d860*/  LDL.LU R38, [R1+0x160] ;  /* 0x0001600001267983 */ /* 0x000ea20000300800 */
[----:B------:R-:W-:-:S03]  /*1d870*/  ISETP.GT.AND P1, PT, R32, 0x4c, PT ;  /* 0x0000004c2000780c */ /* 0x000fc60003f24270 */
[----:B------:R1:W-:Y:S02]  /*1d880*/  LDGSTS.E [R33+0x9000], desc[UR8][R34.64], P2 ;  /* 0x0900000022217fae */ /* 0x0003e400091a1008 */
[----:B-1----:R-:W-:-:S04]  /*1d890*/  SEL R34, RZ, 0x4, !P1 ;  /* 0x00000004ff227807 */ /* 0x002fc80004800000 */
[----:B------:R-:W-:-:S04]  /*1d8a0*/  SEL R34, R34, RZ, !P0 ;  /* 0x000000ff22227207 */ /* 0x000fc80004000000 */
[----:B------:R-:W-:Y:S02]  /*1d8b0*/  ISETP.NE.U32.AND P1, PT, R34, RZ, PT ;  /* 0x000000ff2200720c */ /* 0x000fe40003f25070 */
[-C--:B----4-:R-:W-:Y:S02]  /*1d8c0*/  IADD3 R43, P3, PT, R43, R5.reuse, RZ ;  /* 0x000000052b2b7210 */ /* 0x090fe40007f7e0ff */
[----:B------:R-:W-:Y:S02]  /*1d8d0*/  IADD3 R37, P4, PT, R37, R5, RZ ;  /* 0x0000000525257210 */ /* 0x000fe40007f9e0ff */
[----:B------:R-:W-:Y:S01]  /*1d8e0*/  MOV R34, R43 ;  /* 0x0000002b00227202 */ /* 0x000fe20000000f00 */
[----:B------:R-:W-:Y:S01]  /*1d8f0*/  STL [R1+0xa8], R43 ;  /* 0x0000a82b01007387 */ /* 0x000fe20000100800 */
[----:B------:R-:W-:-:S04]  /*1d900*/  IMAD.X R44, R44, 0x1, R4, P3 ;  /* 0x000000012c2c7824 */ /* 0x000fc800018e0604 */
[----:B------:R-:W-:Y:S02]  /*1d910*/  IMAD.MOV.U32 R35, RZ, RZ, R44 ;  /* 0x000000ffff237224 */ /* 0x000fe400078e002c */
[----:B------:R-:W-:Y:S01]  /*1d920*/  IMAD.X R42, R42, 0x1, R4, P4 ;  /* 0x000000012a2a7824 */ /* 0x000fe200020e0604 */
[----:B------:R1:W-:Y:S04]  /*1d930*/  STL [R1+0xa4], R44 ;  /* 0x0000a42c01007387 */ /* 0x0003e80000100800 */
[----:B------:R4:W-:Y:S01]  /*1d940*/  LDGSTS.E [R33+0x9100], desc[UR8][R34.64], P2 ;  /* 0x0910000022217fae */ /* 0x0009e200091a1008 */
[----:B------:R-:W-:-:S03]  /*1d950*/  ISETP.GT.AND P2, PT, R32, 0x50, PT ;  /* 0x000000502000780c */ /* 0x000fc60003f44270 */
[----:B------:R-:W-:Y:S04]  /*1d960*/  STL [R1+0xe0], R37 ;  /* 0x0000e02501007387 */ /* 0x000fe80000100800 */
[----:B------:R3:W-:Y:S01]  /*1d970*/  STL [R1+0xdc], R42 ;  /* 0x0000dc2a01007387 */ /* 0x0007e20000100800 */
[----:B----4-:R-:W-:Y:S01]  /*1d980*/  IMAD.MOV.U32 R34, RZ, RZ, R37 ;  /* 0x000000ffff227224 */ /* 0x010fe200078e0025 */
[----:B------:R-:W-:Y:S02]  /*1d990*/  MOV R35, R42 ;  /* 0x0000002a00237202 */ /* 0x000fe40000000f00 */
[----:B-1----:R-:W4:Y:S04]  /*1d9a0*/  LDL.LU R44, [R1+0x164] ;  /* 0x00016400012c7983 */ /* 0x002f280000300800 */
[----:B------:R-:W4:Y:S01]  /*1d9b0*/  LDL.LU R43, [R1+0x168] ;  /* 0x00016800012b7983 */ /* 0x000f220000300800 */
[----:B---3--:R-:W-:-:S03]  /*1d9c0*/  IADD3 R46, P3, PT, R46, R5, RZ ;  /* 0x000000052e2e7210 */ /* 0x008fc60007f7e0ff */
[----:B------:R1:W-:Y:S04]  /*1d9d0*/  LDGSTS.E [R33+0x9800], desc[UR8][R34.64], P1 ;  /* 0x0980000022217fae */ /* 0x0003e800089a1008 */
[----:B------:R-:W3:Y:S01]  /*1d9e0*/  LDL.LU R42, [R1+0x19c] ;  /* 0x00019c00012a7983 */ /* 0x000ee20000300800 */
[----:B--2---:R-:W-:-:S03]  /*1d9f0*/  IADD3 R36, P4, PT, R36, R5, RZ ;  /* 0x0000000524247210 */ /* 0x004fc60007f9e0ff */
[----:B------:R-:W2:Y:S01]  /*1da00*/  LDL.LU R37, [R1+0x1a0] ;  /* 0x0001a00001257983 */ /* 0x000ea20000300800 */
[----:B-1----:R-:W-:Y:S01]  /*1da10*/  SEL R34, RZ, 0x4, !P2 ;  /* 0x00000004ff227807 */ /* 0x002fe20005000000 */
[----:B------:R-:W-:-:S03]  /*1da20*/  IMAD.X R48, R48, 0x1, R4, P3 ;  /* 0x0000000130307824 */ /* 0x000fc600018e0604 */
[----:B------:R-:W-:Y:S01]  /*1da30*/  SEL R34, R34, RZ, !P0 ;  /* 0x000000ff22227207 */ /* 0x000fe20004000000 */
[----:B------:R-:W-:-:S03]  /*1da40*/  IMAD.MOV.U32 R35, RZ, RZ, R48 ;  /* 0x000000ffff237224 */ /* 0x000fc600078e0030 */
[----:B------:R-:W-:Y:S01]  /*1da50*/  ISETP.NE.U32.AND P2, PT, R34, RZ, PT ;  /* 0x000000ff2200720c */ /* 0x000fe20003f45070 */
[----:B------:R-:W-:Y:S01]  /*1da60*/  IMAD.X R40, R40, 0x1, R4, P4 ;  /* 0x0000000128287824 */ /* 0x000fe200020e0604 */
[----:B------:R-:W-:-:S05]  /*1da70*/  MOV R34, R46 ;  /* 0x0000002e00227202 */ /* 0x000fca0000000f00 */
[----:B------:R1:W-:Y:S01]  /*1da80*/  LDGSTS.E [R33+0x9900], desc[UR8][R34.64], P1 ;  /* 0x0990000022217fae */ /* 0x0003e200089a1008 */
[----:B------:R-:W-:-:S03]  /*1da90*/  ISETP.GT.AND P1, PT, R32, 0x54, PT ;  /* 0x000000542000780c */ /* 0x000fc60003f24270 */
[----:B------:R-:W-:Y:S01]  /*1daa0*/  STL [R1+0xe8], R46 ;  /* 0x0000e82e01007387 */ /* 0x000fe20000100800 */
[----:B-1----:R-:W-:Y:S01]  /*1dab0*/  IMAD.MOV.U32 R34, RZ, RZ, R36 ;  /* 0x000000ffff227224 */ /* 0x002fe200078e0024 */
[----:B------:R-:W-:Y:S02]  /*1dac0*/  MOV R35, R40 ;  /* 0x0000002800237202 */ /* 0x000fe40000000f00 */
[-C--:B------:R-:W-:Y:S01]  /*1dad0*/  IADD3 R39, P3, PT, R39, R5.reuse, RZ ;  /* 0x0000000527277210 */ /* 0x080fe20007f7e0ff */
[----:B------:R-:W-:Y:S01]  /*1dae0*/  STL [R1+0xe4], R48 ;  /* 0x0000e43001007387 */ /* 0x000fe20000100800 */
[----:B------:R-:W-:-:S03]  /*1daf0*/  IADD3 R38, P4, PT, R38, R5, RZ ;  /* 0x0000000526267210 */ /* 0x000fc60007f9e0ff */
[----:B------:R1:W-:Y:S01]  /*1db00*/  LDGSTS.E [R33+0xa000], desc[UR8][R34.64], P2 ;  /* 0x0a00000022217fae */ /* 0x0003e200091a1008 */
[----:B------:R-:W-:-:S03]  /*1db10*/  IMAD.X R41, R41, 0x1, R4, P3 ;  /* 0x0000000129297824 */ /* 0x000fc600018e0604 */
[----:B------:R-:W-:Y:S01]  /*1db20*/  STL [R1+0x120], R36 ;  /* 0x0001202401007387 */ /* 0x000fe20000100800 */
[----:B------:R-:W-:-:S03]  /*1db30*/  IMAD.X R45, R45, 0x1, R4, P4 ;  /* 0x000000012d2d7824 */ /* 0x000fc600020e0604 */
[----:B------:R1:W-:Y:S02]  /*1db40*/  STL [R1+0x11c], R40 ;  /* 0x00011c2801007387 */ /* 0x0003e40000100800 */
[----:B-1----:R-:W-:Y:S01]  /*1db50*/  SEL R34, RZ, 0x4, !P1 ;  /* 0x00000004ff227807 */ /* 0x002fe20004800000 */
[----:B------:R-:W-:-:S03]  /*1db60*/  IMAD.MOV.U32 R35, RZ, RZ, R41 ;  /* 0x000000ffff237224 */ /* 0x000fc600078e0029 */
[----:B------:R-:W-:Y:S01]  /*1db70*/  SEL R34, R34, RZ, !P0 ;  /* 0x000000ff22227207 */ /* 0x000fe20004000000 */
[----:B------:R-:W3:Y:S04]  /*1db80*/  LDL.LU R40, [R1+0x1a8] ;  /* 0x0001a80001287983 */ /* 0x000ee80000300800 */
[----:B------:R-:W3:Y:S01]  /*1db90*/  LDL.LU R36, [R1+0x1e0] ;  /* 0x0001e00001247983 */ /* 0x000ee20000300800 */
[----:B------:R-:W-:-:S03]  /*1dba0*/  ISETP.NE.U32.AND P1, PT, R34, RZ, PT ;  /* 0x000000ff2200720c */ /* 0x000fc60003f25070 */
[----:B------:R-:W-:Y:S01]  /*1dbb0*/  STL [R1+0x128], R39 ;  /* 0x0001282701007387 */ /* 0x000fe20000100800 */
[----:B------:R-:W-:-:S03]  /*1dbc0*/  MOV R34, R39 ;  /* 0x0000002700227202 */ /* 0x000fc60000000f00 */
[----:B------:R1:W-:Y:S04]  /*1dbd0*/  STL [R1+0x124], R41 ;  /* 0x0001242901007387 */ /* 0x0003e80000100800 */
[----:B------:R1:W-:Y:S04]  /*1dbe0*/  STL [R1+0x160], R38 ;  /* 0x0001602601007387 */ /* 0x0003e80000100800 */
[----:B------:R1:W-:Y:S04]  /*1dbf0*/  LDGSTS.E [R33+0xa100], desc[UR8][R34.64], P2 ;  /* 0x0a10000022217fae */ /* 0x0003e800091a1008 */
[----:B-1----:R-:W3:Y:S04]  /*1dc00*/  LDL.LU R41, [R1+0x1a4] ;  /* 0x0001a40001297983 */ /* 0x002ee80000300800 */
[----:B------:R-:W-:Y:S04]  /*1dc10*/  STL [R1+0x15c], R45 ;  /* 0x00015c2d01007387 */ /* 0x000fe80000100800 */
[----:B------:R-:W3:Y:S01]  /*1dc20*/  LDL.LU R39, [R1+0x1dc] ;  /* 0x0001dc0001277983 */ /* 0x000ee20000300800 */
[----:B------:R-:W-:Y:S01]  /*1dc30*/  IMAD.MOV.U32 R34, RZ, RZ, R38 ;  /* 0x000000ffff227224 */ /* 0x000fe200078e0026 */
[----:B------:R-:W-:-:S02]  /*1dc40*/  MOV R35, R45 ;  /* 0x0000002d00237202 */ /* 0x000fc40000000f00 */
[----:B------:R-:W-:Y:S01]  /*1dc50*/  ISETP.GT.AND P2, PT, R32, 0x58, PT ;  /* 0x000000582000780c */ /* 0x000fe20003f44270 */
[----:B------:R-:W3:Y:S04]  /*1dc60*/  LDL.LU R46, [R1+0x1e8] ;  /* 0x0001e800012e7983 */ /* 0x000ee80000300800 */
[----:B------:R-:W3:Y:S04]  /*1dc70*/  LDL.LU R38, [R1+0x220] ;  /* 0x0002200001267983 */ /* 0x000ee80000300800 */
[----:B------:R1:W-:Y:S02]  /*1dc80*/  LDGSTS.E [R33+0xa800], desc[UR8][R34.64], P1 ;  /* 0x0a80000022217fae */ /* 0x0003e400089a1008 */
[----:B-1----:R-:W-:-:S04]  /*1dc90*/  SEL R34, RZ, 0x4, !P2 ;  /* 0x00000004ff227807 */ /* 0x002fc80005000000 */
[----:B------:R-:W-:-:S04]  /*1dca0*/  SEL R34, R34, RZ, !P0 ;  /* 0x000000ff22227207 */ /* 0x000fc80004000000 */
[----:B------:R-:W-:Y:S02]  /*1dcb0*/  ISETP.NE.U32.AND P2, PT, R34, RZ, PT ;  /* 0x000000ff2200720c */ /* 0x000fe40003f45070 */
[----:B----4-:R-:W-:-:S05]  /*1dcc0*/  IADD3 R43, P3, PT, R43, R5, RZ ;  /* 0x000000052b2b7210 */ /* 0x010fca0007f7e0ff */
[----:B------:R-:W-:Y:S01]  /*1dcd0*/  IMAD.X R44, R44, 0x1, R4, P3 ;  /* 0x000000012c2c7824 */ /* 0x000fe200018e0604 */
[----:B------:R-:W-:Y:S01]  /*1dce0*/  STL [R1+0x168], R43 ;  /* 0x0001682b01007387 */ /* 0x000fe20000100800 */
[----:B--2---:R-:W-:-:S03]  /*1dcf0*/  IADD3 R37, P4, PT, R37, R5, RZ ;  /* 0x0000000525257210 */ /* 0x004fc60007f9e0ff */
[----:B------:R1:W-:Y:S02]  /*1dd00*/  STL [R1+0x164], R44 ;  /* 0x0001642c01007387 */ /* 0x0003e40000100800 */
[----:B---3--:R-:W-:Y:S02]  /*1dd10*/  IMAD.X R42, R42, 0x1, R4, P4 ;  /* 0x000000012a2a7824 */ /* 0x008fe400020e0604 */
[----:B------:R-:W-:Y:S04]  /*1dd20*/  STL [R1+0x1a0], R37 ;  /* 0x0001a02501007387 */ /* 0x000fe80000100800 */
[----:B------:R-:W2:Y:S01]  /*1dd30*/  LDL.LU R48, [R1+0x1e4] ;  /* 0x0001e40001307983 */ /* 0x000ea20000300800 */
[----:B------:R-:W-:-:S03]  /*1dd40*/  IMAD.MOV.U32 R35, RZ, RZ, R44 ;  /* 0x000000ffff237224 */ /* 0x000fc600078e002c */
[----:B------:R3:W-:Y:S01]  /*1dd50*/  STL [R1+0x19c], R42 ;  /* 0x00019c2a01007387 */ /* 0x0007e20000100800 */
[----:B------:R-:W-:-:S03]  /*1dd60*/  MOV R34, R43 ;  /* 0x0000002b00227202 */ /* 0x000fc60000000f00 */
[----:B-1----:R-:W4:Y:S04]  /*1dd70*/  LDL.LU R44, [R1+0x21c] ;  /* 0x00021c00012c7983 */ /* 0x002f280000300800 */
[----:B------:R-:W4:Y:S04]  /*1dd80*/  LDL.LU R45, [R1+0x224] ;  /* 0x00022400012d7983 */ /* 0x000f280000300800 */
[----:B------:R-:W4:Y:S04]  /*1dd90*/  LDL.LU R43, [R1+0x228] ;  /* 0x00022800012b7983 */ /* 0x000f280000300800 */
[----:B------:R1:W-:Y:S01]  /*1dda0*/  LDGSTS.E [R33+0xa900], desc[UR8][R34.64], P1 ;  /* 0x0a90000022217fae */ /* 0x0003e200089a1008 */
[----:B------:R-:W-:Y:S01]  /*1ddb0*/  ISETP.GT.AND P1, PT, R32, 0x5c, PT ;  /* 0x0000005c2000780c */ /* 0x000fe20003f24270 */
[----:B-1----:R-:W-:Y:S01]  /*1ddc0*/  IMAD.MOV.U32 R34, RZ, RZ, R37 ;  /* 0x000000ffff227224 */ /* 0x002fe200078e0025 */
[----:B------:R-:W-:-:S02]  /*1ddd0*/  MOV R35, R42 ;  /* 0x0000002a00237202 */ /* 0x000fc40000000f00 */
[----:B---3--:R-:W3:Y:S04]  /*1dde0*/  LDL.LU R42, [R1+0x25c] ;  /* 0x00025c00012a7983 */ /* 0x008ee80000300800 */
[----:B------:R-:W3:Y:S04]  /*1ddf0*/  LDL.LU R37, [R1+0x260] ;  /* 0x0002600001257983 */ /* 0x000ee80000300800 */
[----:B------:R1:W-:Y:S01]  /*1de00*/  LDGSTS.E [R33+0xb000], desc[UR8][R34.64], P2 ;  /* 0x0b00000022217fae */ /* 0x0003e200091a1008 */
[-C--:B------:R-:W-:Y:S02]  /*1de10*/  IADD3 R40, P3, PT, R40, R5.reuse, RZ ;  /* 0x0000000528287210 */ /* 0x080fe40007f7e0ff */
[----:B------:R-:W-:-:S02]  /*1de20*/  IADD3 R36, P4, PT, R36, R5, RZ ;  /* 0x0000000524247210 */ /* 0x000fc40007f9e0ff */
[----:B-1----:R-:W-:Y:S01]  /*1de30*/  SEL R34, RZ, 0x4, !P1 ;  /* 0x00000004ff227807 */ /* 0x002fe20004800000 */
[----:B------:R-:W-:Y:S03]  /*1de40*/  STL [R1+0x1a8], R40 ;  /* 0x0001a82801007387 */ /* 0x000fe60000100800 */
[----:B------:R-:W-:-:S04]  /*1de50*/  SEL R34, R34, RZ, !P0 ;  /* 0x000000ff22227207 */ /* 0x000fc80004000000 */
[----:B------:R-:W-:Y:S01]  /*1de60*/  ISETP.NE.U32.AND P1, PT, R34, RZ, PT ;  /* 0x000000ff2200720c */ /* 0x000fe20003f25070 */
[----:B------:R-:W-:Y:S01]  /*1de70*/  IMAD.X R41, R41, 0x1, R4, P3 ;  /* 0x0000000129297824 */ /* 0x000fe200018e0604 */
[----:B------:R-:W-:-:S04]  /*1de80*/  MOV R34, R40 ;  /* 0x0000002800227202 */ /* 0x000fc80000000f00 */
[----:B------:R1:W-:Y:S01]  /*1de90*/  STL [R1+0x1a4], R41 ;  /* 0x0001a42901007387 */ /* 0x0003e20000100800 */
[----:B------:R-:W-:-:S03]  /*1dea0*/  IMAD.X R39, R39, 0x1, R4, P4 ;  /* 0x0000000127277824 */ /* 0x000fc600020e0604 */
[----:B------:R-:W-:Y:S01]  /*1deb0*/  STL [R1+0x1e0], R36 ;  /* 0x0001e02401007387 */ /* 0x000fe20000100800 */
[----:B------:R-:W-:-:S03]  /*1dec0*/  IMAD.MOV.U32 R35, RZ, RZ, R41 ;  /* 0x000000ffff237224 */ /* 0x000fc600078e0029 */
[----:B------:R1:W-:Y:S04]  /*1ded0*/  STL [R1+0x1dc], R39 ;  /* 0x0001dc2701007387 */ /* 0x0003e80000100800 */
[----:B-1----:R-:W3:Y:S04]  /*1dee0*/  LDL.LU R41, [R1+0x264] ;  /* 0x0002640001297983 */ /* 0x002ee80000300800 */
[----:B------:R-:W3:Y:S04]  /*1def0*/  LDL.LU R40, [R1+0x268] ;  /* 0x0002680001287983 */ /* 0x000ee80000300800 */
[----:B------:R1:W-:Y:S02]  /*1df00*/  LDGSTS.E [R33+0xb100], desc[UR8][R34.64], P2 ;  /* 0x0b10000022217fae */ /* 0x0003e400091a1008 */
[----:B-1----:R-:W-:Y:S01]  /*1df10*/  MOV R35, R39 ;  /* 0x0000002700237202 */ /* 0x002fe20000000f00 */
[----:B------:R-:W-:Y:S01]  /*1df20*/  IMAD.MOV.U32 R34, RZ, RZ, R36 ;  /* 0x000000ffff227224 */ /* 0x000fe200078e0024 */
[----:B------:R-:W3:Y:S04]  /*1df30*/  LDL.LU R39, [R1+0x29c] ;  /* 0x00029c0001277983 */ /* 0x000ee80000300800 */
[----:B------:R-:W3:Y:S01]  /*1df40*/  LDL.LU R36, [R1+0x2a0] ;  /* 0x0002a00001247983 */ /* 0x000ee20000300800 */
[----:B------:R-:W-:-:S03]  /*1df50*/  ISETP.GT.AND P2, PT, R32, 0x60, PT ;  /* 0x000000602000780c */ /* 0x000fc60003f44270 */
[----:B------:R1:W-:Y:S01]  /*1df60*/  LDGSTS.E [R33+0xb800], desc[UR8][R34.64], P1 ;  /* 0x0b80000022217fae */ /* 0x0003e200089a1008 */
[-C--:B------:R-:W-:Y:S02]  /*1df70*/  IADD3 R46, P3, PT, R46, R5.reuse, RZ ;  /* 0x000000052e2e7210 */ /* 0x080fe40007f7e0ff */
[----:B------:R-:W-:Y:S02]  /*1df80*/  IADD3 R38, P4, PT, R38, R5, RZ ;  /* 0x0000000526267210 */ /* 0x000fe40007f9e0ff */
[----:B-1----:R-:W-:-:S04]  /*1df90*/  SEL R34, RZ, 0x4, !P2 ;  /* 0x00000004ff227807 */ /* 0x002fc80005000000 */
[----:B------:R-:W-:-:S04]  /*1dfa0*/  SEL R34, R34, RZ, !P0 ;  /* 0x000000ff22227207 */ /* 0x000fc80004000000 */
[----:B------:R-:W-:Y:S02]  /*1dfb0*/  ISETP.NE.U32.AND P2, PT, R34, RZ, PT ;  /* 0x000000ff2200720c */ /* 0x000fe40003f45070 */
[----:B------:R-:W-:Y:S01]  /*1dfc0*/  MOV R34, R46 ;  /* 0x0000002e00227202 */ /* 0x000fe20000000f00 */
[----:B------:R-:W-:Y:S01]  /*1dfd0*/  STL [R1+0x1e8], R46 ;  /* 0x0001e82e01007387 */ /* 0x000fe20000100800 */
[----:B--2---:R-:W-:-:S04]  /*1dfe0*/  IMAD.X R48, R48, 0x1, R4, P3 ;  /* 0x0000000130307824 */ /* 0x004fc800018e0604 */
[----:B------:R-:W-:Y:S02]  /*1dff0*/  IMAD.MOV.U32 R35, RZ, RZ, R48 ;  /* 0x000000ffff237224 */ /* 0x000fe400078e0030 */
[----:B----4-:R-:W-:-:S03]  /*1e000*/  IMAD.X R44, R44, 0x1, R4, P4 ;  /* 0x000000012c2c7824 */ /* 0x010fc600020e0604 */
[----:B------:R1:W-:Y:S01]  /*1e010*/  LDGSTS.E [R33+0xb900], desc[UR8][R34.64], P1 ;  /* 0x0b90000022217fae */ /* 0x0003e200089a1008 */
[----:B------:R-:W-:Y:S02]  /*1e020*/  ISETP.GT.AND P1, PT, R32, 0x64, PT ;  /* 0x000000642000780c */ /* 0x000fe40003f24270 */
[----:B------:R-:W-:Y:S01]  /*1e030*/  IADD3 R43, P3, PT, R43, R5, RZ ;  /* 0x000000052b2b7210 */ /* 0x000fe20007f7e0ff */
[----:B------:R-:W-:Y:S01]  /*1e040*/  STL [R1+0x1e4], R48 ;  /* 0x0001e43001007387 */ /* 0x000fe20000100800 */
[----:B-1----:R-:W-:Y:S01]  /*1e050*/  IMAD.MOV.U32 R34, RZ, RZ, R38 ;  /* 0x000000ffff227224 */ /* 0x002fe200078e0026 */
[----:B------:R-:W-:Y:S02]  /*1e060*/  MOV R35, R44 ;  /* 0x0000002c00237202 */ /* 0x000fe40000000f00 */
[----:B------:R-:W-:Y:S01]  /*1e070*/  STL [R1+0x220], R38 ;  /* 0x0002202601007387 */ /* 0x000fe20000100800 */
[----:B------:R-:W-:-:S03]  /*1e080*/  IMAD.X R45, R45, 0x1, R4, P3 ;  /* 0x000000012d2d7824 */ /* 0x000fc600018e0604 */
[----:B------:R1:W-:Y:S04]  /*1e090*/  STL [R1+0x21c], R44 ;  /* 0x00021c2c01007387 */ /* 0x0003e80000100800 */
[----:B------:R2:W-:Y:S04]  /*1e0a0*/  LDGSTS.E [R33+0xc000], desc[UR8][R34.64], P2 ;  /* 0x0c00000022217fae */ /* 0x0005e800091a1008 */
[----:B-1----:R-:W4:Y:S01]  /*1e0b0*/  LDL.LU R44, [R1+0x2a8] ;  /* 0x0002a800012c7983 */ /* 0x002f220000300800 */
[----:B---3--:R-:W-:-:S03]  /*1e0c0*/  IADD3 R37, P4, PT, R37, R5, RZ ;  /* 0x0000000525257210 */ /* 0x008fc60007f9e0ff */
[----:B------:R-:W3:Y:S01]  /*1e0d0*/  LDL.LU R38, [R1+0x2e0] ;  /* 0x0002e00001267983 */ /* 0x000ee20000300800 */
[----:B--2---:R-:W-:-:S03]  /*1e0e0*/  SEL R34, RZ, 0x4, !P1 ;  /* 0x00000004ff227807 */ /* 0x004fc60004800000 */
[----:B------:R-:W-:Y:S01]  /*1e0f0*/  STL [R1+0x228], R43 ;  /* 0x0002282b01007387 */ /* 0x000fe20000100800 */
[----:B------:R-:W-:Y:S01]  /*1e100*/  IMAD.X R42, R42, 0x1, R4, P4 ;  /* 0x000000012a2a7824 */ /* 0x000fe200020e0604 */
[----:B------:R-:W-:Y:S01]  /*1e110*/  SEL R34, R34, RZ, !P0 ;  /* 0x000000ff22227207 */ /* 0x000fe20004000000 */
[----:B------:R-:W-:Y:S01]  /*1e120*/  IMAD.MOV.U32 R35, RZ, RZ, R45 ;  /* 0x000000ffff237224 */ /* 0x000fe200078e002d */
[----:B------:R1:W-:Y:S04]  /*1e130*/  STL [R1+0x224], R45 ;  /* 0x0002242d01007387 */ /* 0x0003e80000100800 */
[----:B------:R2:W-:Y:S01]  /*1e140*/  STL [R1+0x260], R37 ;  /* 0x0002602501007387 */ /* 0x0005e20000100800 */
[----:B------:R-:W-:-:S03]  /*1e150*/  ISETP.NE.U32.AND P1, PT, R34, RZ, PT ;  /* 0x000000ff2200720c */ /* 0x000fc60003f25070 */
[----:B-1----:R-:W3:Y:S01]  /*1e160*/  LDL.LU R45, [R1+0x2a4] ;  /* 0x0002a400012d7983 */ /* 0x002ee20000300800 */
[----:B------:R-:W-:-:S03]  /*1e170*/  MOV R34, R43 ;  /* 0x0000002b00227202 */ /* 0x000fc60000000f00 */
[----:B------:R1:W-:Y:S04]  /*1e180*/  STL [R1+0x25c], R42 ;  /* 0x00025c2a01007387 */ /* 0x0003e80000100800 */
[----:B------:R-:W3:Y:S04]  /*1e190*/  LDL.LU R43, [R1+0x2dc] ;  /* 0x0002dc00012b7983 */ /* 0x000ee80000300800 */
[----:B------:R1:W-:Y:S04]  /*1e1a0*/  LDGSTS.E [R33+0xc100], desc[UR8][R34.64], P2 ;  /* 0x0c10000022217fae */ /* 0x0003e800091a1008 */
[----:B------:R-:W3:Y:S01]  /*1e1b0*/  LDL.LU R46, [R1+0x2e8] ;  /* 0x0002e800012e7983 */ /* 0x000ee20000300800 */
[----:B-1----:R-:W-:-:S03]  /*1e1c0*/  IMAD.MOV.U32 R34, RZ, RZ, R37 ;  /* 0x000000ffff227224 */ /* 0x002fc600078e0025 */
[----:B--2---:R-:W2:Y:S01]  /*1e1d0*/  LDL.LU R37, [R1+0x320] ;  /* 0x0003200001257983 */ /* 0x004ea20000300800 */
[----:B------:R-:W-:-:S05]  /*1e1e0*/  IADD3 R40, P3, PT, R40, R5, RZ ;  /* 0x0000000528287210 */ /* 0x000fca0007f7e0ff */
[----:B------:R-:W-:Y:S01]  /*1e1f0*/  IMAD.X R41, R41, 0x1, R4, P3 ;  /* 0x0000000129297824 */ /* 0x000fe200018e0604 */
[----:B------:R1:W-:Y:S04]  /*1e200*/  STL [R1+0x268], R40 ;  /* 0x0002682801007387 */ /* 0x0003e80000100800 */
[----:B------:R-:W-:Y:S01]  /*1e210*/  STL [R1+0x264], R41 ;  /* 0x0002642901007387 */ /* 0x000fe20000100800 */
[----:B------:R-:W-:Y:S02]  /*1e220*/  MOV R35, R42 ;  /* 0x0000002a00237202 */ /* 0x000fe40000000f00 */
[----:B------:R-:W-:-:S03]  /*1e230*/  IADD3 R36, P4, PT, R36, R5, RZ ;  /* 0x0000000524247210 */ /* 0x000fc60007f9e0ff */
[----:B------:R1:W-:Y:S02]  /*1e240*/  LDGSTS.E [R33+0xc800], desc[UR8][R34.64], P1 ;  /* 0x0c80000022217fae */ /* 0x0003e400089a1008 */
[----:B------:R-:W-:Y:S02]  /*1e250*/  IMAD.X R39, R39, 0x1, R4, P4 ;  /* 0x0000000127277824 */ /* 0x000fe400020e0604 */
[----:B------:R1:W-:Y:S04]  /*1e260*/  STL [R1+0x2a0], R36 ;  /* 0x0002a02401007387 */ /* 0x0003e80000100800 */
[----:B------:R-:W2:Y:S04]  /*1e270*/  LDL.LU R48, [R1+0x2e4] ;  /* 0x0002e40001307983 */ /* 0x000ea80000300800 */
[----:B------:R1:W-:Y:S04]  /*1e280*/  STL [R1+0x29c], R39 ;  /* 0x00029c2701007387 */ /* 0x0003e80000100800 */
[----:B------:R-:W2:Y:S01]  /*1e290*/  LDL.LU R42, [R1+0x31c] ;  /* 0x00031c00012a7983 */ /* 0x000ea20000300800 */
[----:B------:R-:W-:-:S04]  /*1e2a0*/  ISETP.GT.AND P2, PT, R32, 0x68, PT ;  /* 0x000000682000780c */ /* 0x000fc80003f44270 */
[----:B-1----:R-:W-:-:S04]  /*1e2b0*/  SEL R34, RZ, 0x4, !P2 ;  /* 0x00000004ff227807 */ /* 0x002fc80005000000 */
[----:B------:R-:W-:Y:S01]  /*1e2c0*/  SEL R34, R34, RZ, !P0 ;  /* 0x000000ff22227207 */ /* 0x000fe20004000000 */
[----:B------:R-:W-:-:S03]  /*1e2d0*/  IMAD.MOV.U32 R35, RZ, RZ, R41 ;  /* 0x000000ffff237224 */ /* 0x000fc600078e0029 */
[----:B------:R-:W-:Y:S02]  /*1e2e0*/  ISETP.NE.U32.AND P2, PT, R34, RZ, PT ;  /* 0x000000ff2200720c */ /* 0x000fe40003f45070 */
[----:B------:R-:W-:Y:S02]  /*1e2f0*/  MOV R34, R40 ;  /* 0x0000002800227202 */ /* 0x000fe40000000f00 */
[----:B------:R-:W2:Y:S04]  /*1e300*/  LDL.LU R40, [R1+0x324] ;  /* 0x0003240001287983 */ /* 0x000ea80000300800 */
[----:B------:R1:W-:Y:S01]  /*1e310*/  LDGSTS.E [R33+0xc900], desc[UR8][R34.64], P1 ;  /* 0x0c90000022217fae */ /* 0x0003e200089a1008 */
[----:B------:R-:W-:Y:S01]  /*1e320*/  ISETP.GT.AND P1, PT, R32, 0x6c, PT ;  /* 0x0000006c2000780c */ /* 0x000fe20003f24270 */
[----:B-1----:R-:W-:Y:S01]  /*1e330*/  IMAD.MOV.U32 R34, RZ, RZ, R36 ;  /* 0x000000ffff227224 */ /* 0x002fe200078e0024 */
[----:B------:R-:W-:Y:S01]  /*1e340*/  MOV R35, R39 ;  /* 0x0000002700237202 */ /* 0x000fe20000000f00 */
[----:B------:R-:W2:Y:S04]  /*1e350*/  LDL.LU R36, [R1+0x328] ;  /* 0x0003280001247983 */ /* 0x000ea80000300800 */
[----:B------:R1:W-:Y:S04]  /*1e360*/  LDGSTS.E [R33+0xd000], desc[UR8][R34.64], P2 ;  /* 0x0d00000022217fae */ /* 0x0003e800091a1008 */
[----:B------:R-:W2:Y:S04]  /*1e370*/  LDL.LU R41, [R1+0x35c] ;  /* 0x00035c0001297983 */ /* 0x000ea80000300800 */
[----:B------:R-:W2:Y:S01]  /*1e380*/  LDL.LU R39, [R1+0x360] ;  /* 0x0003600001277983 */ /* 0x000ea20000300800 */
[----:B-1----:R-:W-:-:S04]  /*1e390*/  SEL R34, RZ, 0x4, !P1 ;  /* 0x00000004ff227807 */ /* 0x002fc80004800000 */
[----:B------:R-:W-:-:S04]  /*1e3a0*/  SEL R34, R34, RZ, !P0 ;  /* 0x000000ff22227207 */ /* 0x000fc80004000000 */
[----:B------:R-:W-:Y:S02]  /*1e3b0*/  ISETP.NE.U32.AND P1, PT, R34, RZ, PT ;  /* 0x000000ff2200720c */ /* 0x000fe40003f25070 */
[-C--:B----4-:R-:W-:Y:S02]  /*1e3c0*/  IADD3 R44, P3, PT, R44, R5.reuse, RZ ;  /* 0x000000052c2c7210 */ /* 0x090fe40007f7e0ff */
[----:B---3--:R-:W-:Y:S02]  /*1e3d0*/  IADD3 R38, P4, PT, R38, R5, RZ ;  /* 0x0000000526267210 */ /* 0x008fe40007f9e0ff */
[----:B------:R-:W-:Y:S01]  /*1e3e0*/  MOV R34, R44 ;  /* 0x0000002c00227202 */ /* 0x000fe20000000f00 */
[----:B------:R-:W-:Y:S01]  /*1e3f0*/  STL [R1+0x2a8], R44 ;  /* 0x0002a82c01007387 */ /* 0x000fe20000100800 */
[----:B------:R-:W-:-:S04]  /*1e400*/  IMAD.X R45, R45, 0x1, R4, P3 ;  /* 0x000000012d2d7824 */ /* 0x000fc800018e0604 */
[----:B------:R-:W-:Y:S02]  /*1e410*/  IMAD.MOV.U32 R35, RZ, RZ, R45 ;  /* 0x000000ffff237224 */ /* 0x000fe400078e002d */
[----:B------:R-:W-:-:S03]  /*1e420*/  IMAD.X R43, R43, 0x1, R4, P4 ;  /* 0x000000012b2b7824 */ /* 0x000fc600020e0604 */
[----:B------:R1:W-:Y:S01]  /*1e430*/  LDGSTS.E [R33+0xd100], desc[UR8][R34.64], P2 ;  /* 0x0d10000022217fae */ /* 0x0003e200091a1008 */
[----:B------:R-:W-:-:S03]  /*1e440*/  ISETP.GT.AND P2, PT, R32, 0x70, PT ;  /* 0x000000702000780c */ /* 0x000fc60003f44270 */
[----:B------:R3:W-:Y:S01]  /*1e450*/  STL [R1+0x2a4], R45 ;  /* 0x0002a42d01007387 */ /* 0x0007e20000100800 */
[----:B-1----:R-:W-:Y:S01]  /*1e460*/  IMAD.MOV.U32 R34, RZ, RZ, R38 ;  /* 0x000000ffff227224 */ /* 0x002fe200078e0026 */
[----:B------:R-:W-:Y:S02]  /*1e470*/  MOV R35, R43 ;  /* 0x0000002b00237202 */ /* 0x000fe40000000f00 */
[----:B------:R-:W-:Y:S01]  /*1e480*/  STL [R1+0x2e0], R38 ;  /* 0x0002e02601007387 */ /* 0x000fe20000100800 */
[----:B------:R-:W-:-:S03]  /*1e490*/  IADD3 R46, P3, PT, R46, R5, RZ ;  /* 0x000000052e2e7210 */ /* 0x000fc60007f7e0ff */
[----:B------:R1:W-:Y:S04]  /*1e4a0*/  LDGSTS.E [R33+0xd800], desc[UR8][R34.64], P1 ;  /* 0x0d80000022217fae */ /* 0x0003e800089a1008 */
[----:B------:R4:W-:Y:S01]  /*1e4b0*/  STL [R1+0x2dc], R43 ;  /* 0x0002dc2b01007387 */ /* 0x0009e20000100800 */
[----:B--2---:R-:W-:-:S03]  /*1e4c0*/  IADD3 R37, P4, PT, R37, R5, RZ ;  /* 0x0000000525257210 */ /* 0x004fc60007f9e0ff */
[----:B---3--:R-:W2:Y:S01]  /*1e4d0*/  LDL.LU R45, [R1+0x364] ;  /* 0x00036400012d7983 */ /* 0x008ea20000300800 */
[----:B-1----:R-:W-:-:S03]  /*1e4e0*/  SEL R34, RZ, 0x4, !P2 ;  /* 0x00000004ff227807 */ /* 0x002fc60005000000 */
[----:B------:R-:W3:Y:S01]  /*1e4f0*/  LDL.LU R44, [R1+0x368] ;  /* 0x00036800012c7983 */ /* 0x000ee20000300800 */
[----:B------:R-:W-:-:S03]  /*1e500*/  SEL R34, R34, RZ, !P0 ;  /* 0x000000ff22227207 */ /* 0x000fc60004000000 */
[----:B----4-:R-:W4:Y:S01]  /*1e510*/  LDL.LU R43, [R1+0x39c] ;  /* 0x00039c00012b7983 */ /* 0x010f220000300800 */
[----:B------:R-:W-:-:S03]  /*1e520*/  ISETP.NE.U32.AND P2, PT, R34, RZ, PT ;  /* 0x000000ff2200720c */ /* 0x000fc60003f45070 */
[----:B------:R-:W4:Y:S01]  /*1e530*/  LDL.LU R38, [R1+0x3a0] ;  /* 0x0003a00001267983 */ /* 0x000f220000300800 */
[----:B------:R-:W-:-:S03]  /*1e540*/  MOV R34, R46 ;  /* 0x0000002e00227202 */ /* 0x000fc60000000f00 */
[----:B------:R-:W-:Y:S01]  /*1e550*/  STL [R1+0x2e8], R46 ;  /* 0x0002e82e01007387 */ /* 0x000fe20000100800 */
[----:B------:R-:W-:-:S04]  /*1e560*/  IMAD.X R48, R48, 0x1, R4, P3 ;  /* 0x0000000130307824 */ /* 0x000fc800018e0604 */
[----:B------:R-:W-:Y:S01]  /*1e570*/  IMAD.MOV.U32 R35, RZ, RZ, R48 ;  /* 0x000000ffff237224 */ /* 0x000fe200078e0030 */
[----:B------:R-:W-:Y:S01]  /*1e580*/  STL [R1+0x2e4], R48 ;  /* 0x0002e43001007387 */ /* 0x000fe20000100800 */
[----:B------:R-:W-:-:S03]  /*1e590*/  IMAD.X R42, R42, 0x1, R4, P4 ;  /* 0x000000012a2a7824 */ /* 0x000fc600020e0604 */
[----:B------:R-:W-:Y:S04]  /*1e5a0*/  STL [R1+0x320], R37 ;  /* 0x0003202501007387 */ /* 0x000fe80000100800 */
[----:B------:R1:W-:Y:S04]  /*1e5b0*/  LDGSTS.E [R33+0xd900], desc[UR8][R34.64], P1 ;  /* 0x0d90000022217fae */ /* 0x0003e800089a1008 */
[----:B------:R1:W-:Y:S02]  /*1e5c0*/  STL [R1+0x31c], R42 ;  /* 0x00031c2a01007387 */ /* 0x0003e40000100800 */
[----:B-1----:R-:W-:Y:S01]  /*1e5d0*/  MOV R35, R42 ;  /* 0x0000002a00237202 */ /* 0x002fe20000000f00 */
[----:B------:R-:W-:Y:S01]  /*1e5e0*/  IMAD.MOV.U32 R34, RZ, RZ, R37 ;  /* 0x000000ffff227224 */ /* 0x000fe200078e0025 */
[----:B------:R-:W4:Y:S04]  /*1e5f0*/  LDL.LU R42, [R1+0x3a4] ;  /* 0x0003a400012a7983 */ /* 0x000f280000300800 */
[----:B------:R-:W4:Y:S01]  /*1e600*/  LDL.LU R37, [R1+0x3a8] ;  /* 0x0003a80001257983 */ /* 0x000f220000300800 */
[----:B------:R-:W-:-:S03]  /*1e610*/  ISETP.GT.AND P1, PT, R32, 0x74, PT ;  /* 0x000000742000780c */ /* 0x000fc60003f24270 */
[----:B------:R1:W-:Y:S01]  /*1e620*/  LDGSTS.E [R33+0xe000], desc[UR8][R34.64], P2 ;  /* 0x0e00000022217fae */ /* 0x0003e200091a1008 */
[----:B------:R-:W-:Y:S02]  /*1e630*/  IADD3 R36, P3, PT, R36, R5, RZ ;  /* 0x0000000524247210 */ /* 0x000fe40007f7e0ff */
[----:B-1----:R-:W-:-:S03]  /*1e640*/  SEL R34, RZ, 0x4, !P1 ;  /* 0x00000004ff227807 */ /* 0x002fc60004800000 */
[----:B------:R-:W-:Y:S01]  /*1e650*/  IMAD.X R40, R40, 0x1, R4, P3 ;  /* 0x0000000128287824 */ /* 0x000fe200018e0604 */
[----:B------:R-:W-:Y:S02]  /*1e660*/  SEL R34, R34, RZ, !P0 ;  /* 0x000000ff22227207 */ /* 0x000fe40004000000 */
[----:B------:R-:W-:Y:S01]  /*1e670*/  IADD3 R39, P4, PT, R39, R5, RZ ;  /* 0x0000000527277210 */ /* 0x000fe20007f9e0ff */
[----:B------:R-:W-:Y:S01]  /*1e680*/  STL [R1+0x328], R36 ;  /* 0x0003282401007387 */ /* 0x000fe20000100800 */
[----:B------:R-:W-:Y:S01]  /*1e690*/  ISETP.NE.U32.AND P1, PT, R34, RZ, PT ;  /* 0x000000ff2200720c */ /* 0x000fe20003f25070 */
[----:B------:R-:W-:Y:S01]  /*1e6a0*/  IMAD.MOV.U32 R35, RZ, RZ, R40 ;  /* 0x000000ffff237224 */ /* 0x000fe200078e0028 */
[----:B------:R-:W-:Y:S01]  /*1e6b0*/  MOV R34, R36 ;  /* 0x0000002400227202 */ /* 0x000fe20000000f00 */
[----:B------:R-:W-:Y:S01]  /*1e6c0*/  IMAD.X R41, R41, 0x1, R4, P4 ;  /* 0x0000000129297824 */ /* 0x000fe200020e0604 */
[----:B------:R1:W-:Y:S04]  /*1e6d0*/  STL [R1+0x324], R40 ;  /* 0x0003242801007387 */ /* 0x0003e80000100800 */
[----:B------:R-:W-:Y:S04]  /*1e6e0*/  STL [R1+0x360], R39 ;  /* 0x0003602701007387 */ /* 0x000fe80000100800 */
[----:B------:R1:W-:Y:S04]  /*1e6f0*/  LDGSTS.E [R33+0xe100], desc[UR8][R34.64], P2 ;  /* 0x0e10000022217fae */ /* 0x0003e800091a1008 */
[----:B-1----:R-:W4:Y:S04]  /*1e700*/  LDL.LU R40, [R1+0x3e0] ;  /* 0x0003e00001287983 */ /* 0x002f280000300800 */
[----:B------:R1:W-:Y:S04]  /*1e710*/  STL [R1+0x35c], R41 ;  /* 0x00035c2901007387 */ /* 0x0003e80000100800 */
[----:B------:R-:W4:Y:S01]  /*1e720*/  LDL.LU R36, [R1+0x3e8] ;  /* 0x0003e80001247983 */ /* 0x000f220000300800 */
[----:B------:R-:W-:Y:S01]  /*1e730*/  MOV R35, R41 ;  /* 0x0000002900237202 */ /* 0x000fe20000000f00 */
[----:B------:R-:W-:-:S02]  /*1e740*/  IMAD.MOV.U32 R34, RZ, RZ, R39 ;  /* 0x000000ffff227224 */ /* 0x000fc400078e0027 */
[----:B-1----:R-:W4:Y:S01]  /*1e750*/  LDL.LU R41, [R1+0x3dc] ;  /* 0x0003dc0001297983 */ /* 0x002f220000300800 */
[----:B------:R-:W-:-:S03]  /*1e760*/  ISETP.GT.AND P2, PT, R32, 0x78, PT ;  /* 0x000000782000780c */ /* 0x000fc60003f44270 */
[----:B------:R-:W4:Y:S04]  /*1e770*/  LDL.LU R39, [R1+0x3e4] ;  /* 0x0003e40001277983 */ /* 0x000f280000300800 */
[----:B------:R1:W-:Y:S02]  /*1e780*/  LDGSTS.E [R33+0xe800], desc[UR8][R34.64], P1 ;  /* 0x0e80000022217fae */ /* 0x0003e400089a1008 */
[----:B-1----:R-:W-:-:S04]  /*1e790*/  SEL R34, RZ, 0x4, !P2 ;  /* 0x00000004ff227807 */ /* 0x002fc80005000000 */
[----:B------:R-:W-:-:S04]  /*1e7a0*/  SEL R34, R34, RZ, !P0 ;  /* 0x000000ff22227207 */ /* 0x000fc80004000000 */
[----:B------:R-:W-:Y:S02]  /*1e7b0*/  ISETP.NE.U32.AND P2, PT, R34, RZ, PT ;  /* 0x000000ff2200720c */ /* 0x000fe40003f45070 */
[----:B---3--:R-:W-:-:S05]  /*1e7c0*/  IADD3 R44, P3, PT, R44, R5, RZ ;  /* 0x000000052c2c7210 */ /* 0x008fca0007f7e0ff */
[----:B--2---:R-:W-:Y:S01]  /*1e7d0*/  IMAD.X R45, R45, 0x1, R4, P3 ;  /* 0x000000012d2d7824 */ /* 0x004fe200018e0604 */
[----:B----4-:R-:W-:-:S03]  /*1e7e0*/  IADD3 R38, P4, PT, R38, R5, RZ ;  /* 0x0000000526267210 */ /* 0x010fc60007f9e0ff */
[----:B------:R-:W-:Y:S01]  /*1e7f0*/  IMAD.MOV.U32 R35, RZ, RZ, R45 ;  /* 0x000000ffff237224 */ /* 0x000fe200078e002d */
[----:B------:R-:W-:Y:S01]  /*1e800*/  MOV R34, R44 ;  /* 0x0000002c00227202 */ /* 0x000fe20000000f00 */
[----:B------:R-:W-:Y:S01]  /*1e810*/  STL [R1+0x368], R44 ;  /* 0x0003682c01007387 */ /* 0x000fe20000100800 */
[----:B------:R-:W-:-:S03]  /*1e820*/  IMAD.X R43, R43, 0x1, R4, P4 ;  /* 0x000000012b2b7824 */ /* 0x000fc600020e0604 */
[----:B------:R1:W-:Y:S04]  /*1e830*/  STL [R1+0x364], R45 ;  /* 0x0003642d01007387 */ /* 0x0003e80000100800 */
[----:B------:R2:W-:Y:S04]  /*1e840*/  STL [R1+0x3a0], R38 ;  /* 0x0003a02601007387 */ /* 0x0005e80000100800 */
[----:B------:R3:W-:Y:S01]  /*1e850*/  LDGSTS.E [R33+0xe900], desc[UR8][R34.64], P1 ;  /* 0x0e90000022217fae */ /* 0x0007e200089a1008 */
[----:B------:R-:W-:-:S03]  /*1e860*/  ISETP.GT.AND P1, PT, R32, 0x7c, PT ;  /* 0x0000007c2000780c */ /* 0x000fc60003f24270 */
[----:B------:R4:W-:Y:S04]  /*1e870*/  STL [R1+0x39c], R43 ;  /* 0x00039c2b01007387 */ /* 0x0009e80000100800 */
[----:B-1----:R-:W4:Y:S01]  /*1e880*/  LDL.LU R45, [R1+0xb74] ;  /* 0x000b7400012d7983 */ /* 0x002f220000300800 */
[----:B---3--:R-:W-:Y:S01]  /*1e890*/  IMAD.MOV.U32 R34, RZ, RZ, R38 ;  /* 0x000000ffff227224 */ /* 0x008fe200078e0026 */
[----:B------:R-:W-:Y:S02]  /*1e8a0*/  MOV R35, R43 ;  /* 0x0000002b00237202 */ /* 0x000fe40000000f00 */
[----:B--2---:R-:W2:Y:S04]  /*1e8b0*/  LDL.LU R38, [R1+0xb8c] ;  /* 0x000b8c0001267983 */ /* 0x004ea80000300800 */
[----:B------:R1:W-:Y:S01]  /*1e8c0*/  LDGSTS.E [R33+0xf000], desc[UR8][R34.64], P2 ;  /* 0x0f00000022217fae */ /* 0x0003e200091a1008 */
[----:B------:R-:W-:-:S02]  /*1e8d0*/  IADD3 R37, P3, PT, R37, R5, RZ ;  /* 0x0000000525257210 */ /* 0x000fc40007f7e0ff */
[----:B-1----:R-:W-:-:S03]  /*1e8e0*/  SEL R34, RZ, 0x4, !P1 ;  /* 0x00000004ff227807 */ /* 0x002fc60004800000 */
[----:B------:R-:W-:Y:S01]  /*1e8f0*/  IMAD.X R42, R42, 0x1, R4, P3 ;  /* 0x000000012a2a7824 */ /* 0x000fe200018e0604 */
[----:B------:R-:W-:Y:S01]  /*1e900*/  STL [R1+0x3a8], R37 ;  /* 0x0003a82501007387 */ /* 0x000fe20000100800 */
[----:B------:R-:W-:-:S03]  /*1e910*/  SEL R34, R34, RZ, !P0 ;  /* 0x000000ff22227207 */ /* 0x000fc60004000000 */
[----:B------:R1:W-:Y:S04]  /*1e920*/  STL [R1+0x3a4], R42 ;  /* 0x0003a42a01007387 */ /* 0x0003e80000100800 */
[----:B------:R-:W3:Y:S01]  /*1e930*/  LDL.LU R44, [R1+0xb6c] ;  /* 0x000b6c00012c7983 */ /* 0x000ee20000300800 */
[----:B------:R-:W-:-:S03]  /*1e940*/  ISETP.NE.U32.AND P1, PT, R34, RZ, PT ;  /* 0x000000ff2200720c */ /* 0x000fc60003f25070 */
[----:B----4-:R-:W4:Y:S01]  /*1e950*/  LDL.LU R43, [R1+0xb78] ;  /* 0x000b7800012b7983 */ /* 0x010f220000300800 */
[----:B------:R-:W-:Y:S01]  /*1e960*/  MOV R35, R42 ;  /* 0x0000002a00237202 */ /* 0x000fe20000000f00 */
[----:B------:R-:W-:Y:S02]  /*1e970*/  IMAD.MOV.U32 R34, RZ, RZ, R37 ;  /* 0x000000ffff227224 */ /* 0x000fe400078e0025 */
[----:B-1----:R-:W3:Y:S04]  /*1e980*/  LDL.LU R42, [R1+0xb34] ;  /* 0x000b3400012a7983 */ /* 0x002ee80000300800 */
[----:B------:R-:W3:Y:S04]  /*1e990*/  LDL.LU R37, [R1+0xb48] ;  /* 0x000b480001257983 */ /* 0x000ee80000300800 */
[----:B------:R1:W-:Y:S01]  /*1e9a0*/  LDGSTS.E [R33+0xf100], desc[UR8][R34.64], P2 ;  /* 0x0f10000022217fae */ /* 0x0003e200091a1008 */
[----:B------:R-:W-:-:S04]  /*1e9b0*/  IADD3 R40, P2, PT, R40, R5, RZ ;  /* 0x0000000528287210 */ /* 0x000fc80007f5e0ff */
[----:B-1----:R-:W-:Y:S02]  /*1e9c0*/  MOV R34, R40 ;  /* 0x0000002800227202 */ /* 0x002fe40000000f00 */
[----:B------:R-:W-:Y:S01]  /*1e9d0*/  IADD3 R36, P3, PT, R36, R5, RZ ;  /* 0x0000000524247210 */ /* 0x000fe20007f7e0ff */
[----:B------:R-:W-:-:S04]  /*1e9e0*/  IMAD.X R41, R41, 0x1, R4, P2 ;  /* 0x0000000129297824 */ /* 0x000fc800010e0604 */
[----:B------:R-:W-:Y:S02]  /*1e9f0*/  IMAD.MOV.U32 R35, RZ, RZ, R41 ;  /* 0x000000ffff237224 */ /* 0x000fe400078e0029 */
[----:B------:R-:W-:-:S03]  /*1ea00*/  IMAD.X R39, R39, 0x1, R4, P3 ;  /* 0x0000000127277824 */ /* 0x000fc600018e0604 */
[----:B------:R1:W-:Y:S04]  /*1ea10*/  LDGSTS.E [R33+0xf800], desc[UR8][R34.64], P1 ;  /* 0x0f80000022217fae */ /* 0x0003e800089a1008 */
[----:B------:R-:W-:Y:S01]  /*1ea20*/  STL [R1+0x3e0], R40 ;  /* 0x0003e02801007387 */ /* 0x000fe20000100800 */
[----:B-1----:R-:W-:Y:S01]  /*1ea30*/  IMAD.MOV.U32 R34, RZ, RZ, R36 ;  /* 0x000000ffff227224 */ /* 0x002fe200078e0024 */
[----:B------:R-:W-:Y:S02]  /*1ea40*/  MOV R35, R39 ;  /* 0x0000002700237202 */ /* 0x000fe40000000f00 */
[----:B------:R1:W-:Y:S04]  /*1ea50*/  STL [R1+0x3dc], R41 ;  /* 0x0003dc2901007387 */ /* 0x0003e80000100800 */
[----:B------:R1:W-:Y:S01]  /*1ea60*/  LDGSTS.E [R33+0xf900], desc[UR8][R34.64], P1 ;  /* 0x0f90000022217fae */ /* 0x0003e200089a1008 */
[----:B------:R-:W-:-:S03]  /*1ea70*/  ISETP.GT.AND P1, PT, R32, 0x1, PT ;  /* 0x000000012000780c */ /* 0x000fc60003f24270 */
[----:B------:R-:W-:Y:S04]  /*1ea80*/  STL [R1+0x3e8], R36 ;  /* 0x0003e82401007387 */ /* 0x000fe80000100800 */
[----:B------:R1:W-:Y:S04]  /*1ea90*/  STL [R1+0x3e4], R39 ;  /* 0x0003e42701007387 */ /* 0x0003e80000100800 */
[----:B-1----:R-:W3:Y:S01]  /*1eaa0*/  LDL.LU R41, [R1+0xb2c] ;  /* 0x000b2c0001297983 */ /* 0x002ee20000300800 */
[----:B------:R-:W-:-:S03]  /*1eab0*/  SEL R33, RZ, 0x4, !P1 ;  /* 0x00000004ff217807 */ /* 0x000fc60004800000 */
[----:B------:R-:W3:Y:S01]  /*1eac0*/  LDL.LU R40, [R1+0xb38] ;  /* 0x000b380001287983 */ /* 0x000ee20000300800 */
[----:B------:R-:W-:-:S03]  /*1ead0*/  SEL R33, R33, RZ, !P0 ;  /* 0x000000ff21217207 */ /* 0x000fc60004000000 */
[----:B------:R-:W3:Y:S01]  /*1eae0*/  LDL.LU R39, [R1+0xaf4] ;  /* 0x000af40001277983 */ /* 0x000ee20000300800 */
[----:B------:R-:W-:-:S03]  /*1eaf0*/  IMAD.SHL.U32 R218, R218, 0x4, RZ ;  /* 0x00000004dada7824 */ /* 0x000fc600078e00ff */
[----:B------:R-:W3:Y:S01]  /*1eb00*/  LDL.LU R36, [R1+0xb10] ;  /* 0x000b100001247983 */ /* 0x000ee20000300800 */
[----:B------:R-:W-:Y:S02]  /*1eb10*/  ISETP.NE.U32.AND P2, PT, R33, RZ, PT ;  /* 0x000000ff2100720c */ /* 0x000fe40003f45070 */
[----:B------:R-:W-:-:S04]  /*1eb20*/  LOP3.LUT R50, R218, 0x20, RZ, 0x3c, !PT ;  /* 0x00000020da327812 */ /* 0x000fc800078e3cff */
[----:B------:R-:W-:Y:S02]  /*1eb30*/  IADD3 R33, PT, PT, R50, UR7, RZ ;  /* 0x0000000732217c10 */ /* 0x000fe4000fffe0ff */
[----:B--2---:R-:W-:-:S05]  /*1eb40*/  IADD3 R38, P1, PT, R38, R5, RZ ;  /* 0x0000000526267210 */ /* 0x004fca0007f3e0ff */
[----:B------:R-:W-:Y:S02]  /*1eb50*/  IMAD.X R45, R45, 0x1, R4, P1 ;  /* 0x000000012d2d7824 */ /* 0x000fe400008e0604 */
[----:B------:R-:W-:Y:S02]  /*1eb60*/  IMAD.MOV.U32 R34, RZ, RZ, R38 ;  /* 0x000000ffff227224 */ /* 0x000fe400078e0026 */
[----:B------:R-:W-:Y:S01]  /*1eb70*/  IMAD.MOV.U32 R35, RZ, RZ, R45 ;  /* 0x000000ffff237224 */ /* 0x000fe200078e002d */
[----:B------:R-:W-:Y:S01]  /*1eb80*/  ISETP.GT.AND P1, PT, R32, 0x5, PT ;  /* 0x000000052000780c */ /* 0x000fe20003f24270 */
[----:B------:R1:W-:Y:S04]  /*1eb90*/  STL [R1+0xb8c], R38 ;  /* 0x000b8c2601007387 */ /* 0x0003e80000100800 */
[----:B------:R-:W-:Y:S04]  /*1eba0*/  STL [R1+0xb74], R45 ;  /* 0x000b742d01007387 */ /* 0x000fe80000100800 */
[----:B------:R2:W-:Y:S04]  /*1ebb0*/  LDGSTS.E [R33+0x200], desc[UR8][R34.64], P2 ;  /* 0x0020000022217fae */ /* 0x0005e800091a1008 */
[----:B------:R-:W3:Y:S04]  /*1ebc0*/  LDL.LU R46, [R1+0xaf8] ;  /* 0x000af800012e7983 */ /* 0x000ee80000300800 */
[----:B-1----:R-:W3:Y:S01]  /*1ebd0*/  LDL.LU R38, [R1+0xad0] ;  /* 0x000ad00001267983 */ /* 0x002ee20000300800 */
[----:B--2---:R-:W-:-:S02]  /*1ebe0*/  SEL R34, RZ, 0x4, !P1 ;  /* 0x00000004ff227807 */ /* 0x004fc40004800000 */
[----:B----4-:R-:W-:-:S04]  /*1ebf0*/  IADD3 R43, P3, PT, R43, R5, RZ ;  /* 0x000000052b2b7210 */ /* 0x010fc80007f7e0ff */
[----:B---3--:R-:W-:Y:S01]  /*1ec00*/  IADD3.X R44, PT, PT, R44, R4, RZ, P3, !PT ;  /* 0x000000042c2c7210 */ /* 0x008fe20001ffe4ff */
[----:B------:R1:W-:Y:S01]  /*1ec10*/  STL [R1+0xb78], R43 ;  /* 0x000b782b01007387 */ /* 0x0003e20000100800 */
[----:B------:R-:W-:-:S03]  /*1ec20*/  IADD3 R37, P4, PT, R37, R5, RZ ;  /* 0x0000000525257210 */ /* 0x000fc60007f9e0ff */
[----:B------:R2:W-:Y:S01]  /*1ec30*/  STL [R1+0xb6c], R44 ;  /* 0x000b6c2c01007387 */ /* 0x0005e20000100800 */
[----:B------:R-:W-:-:S03]  /*1ec40*/  SEL R34, R34, RZ, !P0 ;  /* 0x000000ff22227207 */ /* 0x000fc60004000000 */
[----:B------:R-:W-:Y:S01]  /*1ec50*/  STL [R1+0xb48], R37 ;  /* 0x000b482501007387 */ /* 0x000fe20000100800 */
[----:B------:R-:W-:-:S03]  /*1ec60*/  IMAD.X R42, R42, 0x1, R4, P4 ;  /* 0x000000012a2a7824 */ /* 0x000fc600020e0604 */
[----:B------:R-:W3:Y:S01]  /*1ec70*/  LDL.LU R48, [R1+0xaec] ;  /* 0x000aec0001307983 */ /* 0x000ee20000300800 */
[----:B------:R-:W-:Y:S01]  /*1ec80*/  ISETP.NE.U32.AND P1, PT, R34, RZ, PT ;  /* 0x000000ff2200720c */ /* 0x000fe20003f25070 */
[----:B------:R-:W-:Y:S01]  /*1ec90*/  IMAD.MOV.U32 R34, RZ, RZ, R43 ;  /* 0x000000ffff227224 */ /* 0x000fe200078e002b */
[----:B------:R-:W-:Y:S01]  /*1eca0*/  MOV R35, R44 ;  /* 0x0000002c00237202 */ /* 0x000fe20000000f00 */
[----:B------:R4:W-:Y:S04]  /*1ecb0*/  STL [R1+0xb34], R42 ;  /* 0x000b342a01007387 */ /* 0x0009e80000100800 */
[----:B-1----:R-:W3:Y:S04]  /*1ecc0*/  LDL.LU R43, [R1+0xab4] ;  /* 0x000ab400012b7983 */ /* 0x002ee80000300800 */
[----:B------:R1:W-:Y:S04]  /*1ecd0*/  LDGSTS.E [R33+0x300], desc[UR8][R34.64], P2 ;  /* 0x0030000022217fae */ /* 0x0003e800091a1008 */
[----:B--2---:R-:W2:Y:S01]  /*1ece0*/  LDL.LU R44, [R1+0xaac] ;  /* 0x000aac00012c7983 */ /* 0x004ea20000300800 */
[----:B-1----:R-:W-:-:S03]  /*1ecf0*/  IMAD.MOV.U32 R35, RZ, RZ, R42 ;  /* 0x000000ffff237224 */ /* 0x002fc600078e002a */
[----:B----4-:R-:W4:Y:S01]  /*1ed00*/  LDL.LU R42, [R1+0xab8] ;  /* 0x000ab800012a7983 */ /* 0x010f220000300800 */
        /* <DEDUP_REMOVED lines=8> */
[----:B------:R-:W-:-:S04]  /*1ed90*/  IADD3 R40, P3, PT, R40, R5, RZ ;  /* 0x0000000528287210 */ /* 0x000fc80007f7e0ff */
[----:B------:R-:W-:Y:S02]  /*1eda0*/  IADD3.X R41, PT, PT, R41, R4, RZ, P3, !PT ;  /* 0x0000000429297210 */ /* 0x000fe40001ffe4ff */
[----:B------:R-:W-:Y:S01]  /*1edb0*/  IADD3 R36, P4, PT, R36, R5, RZ ;  /* 0x0000000524247210 */ /* 0x000fe20007f9e0ff */
[----:B------:R-:W-:Y:S01]  /*1edc0*/  IMAD.MOV.U32 R34, RZ, RZ, R40 ;  /* 0x000000ffff227224 */ /* 0x000fe200078e0028 */
[----:B------:R-:W-:Y:S01]  /*1edd0*/  MOV R35, R41 ;  /* 0x0000002900237202 */ /* 0x000fe20000000f00 */
[----:B------:R-:W-:Y:S02]  /*1ede0*/  STL [R1+0xb38], R40 ;  /* 0x000b382801007387 */ /* 0x000fe40000100800 */
[----:B------:R-:W-:Y:S02]  /*1edf0*/  IMAD.X R39, R39, 0x1, R4, P4 ;  /* 0x0000000127277824 */ /* 0x000fe400020e0604 */
[----:B------:R1:W-:Y:S04]  /*1ee00*/  STL [R1+0xb2c], R41 ;  /* 0x000b2c2901007387 */ /* 0x0003e80000100800 */
[----:B------:R-:W-:Y:S04]  /*1ee10*/  STL [R1+0xb10], R36 ;  /* 0x000b102401007387 */ /* 0x000fe80000100800 */
[----:B------:R1:W-:Y:S01]  /*1ee20*/  LDGSTS.E [R33+0xb00], desc[UR8][R34.64], P1 ;  /* 0x00b0000022217fae */ /* 0x0003e200089a1008 */
[----:B------:R-:W-:-:S03]  /*1ee30*/  ISETP.GT.AND P1, PT, R32, 0xd, PT ;  /* 0x0000000d2000780c */ /* 0x000fc60003f24270 */
[----:B------:R1:W-:Y:S04]  /*1ee40*/  STL [R1+0xaf4], R39 ;  /* 0x000af42701007387 */ /* 0x0003e80000100800 */
[----:B-1----:R-:W2:Y:S01]  /*1ee50*/  LDL.LU R41, [R1+0xa6c] ;  /* 0x000a6c0001297983 */ /* 0x002ea20000300800 */
[----:B------:R-:W-:-:S03]  /*1ee60*/  IMAD.MOV.U32 R34, RZ, RZ, R36 ;  /* 0x000000ffff227224 */ /* 0x000fc600078e0024 */
[----:B------:R-:W2:Y:S01]  /*1ee70*/  LDL.LU R40, [R1+0xa78] ;  /* 0x000a780001287983 */ /* 0x000ea20000300800 */
[----:B------:R-:W-:-:S03]  /*1ee80*/  IMAD.MOV.U32 R35, RZ, RZ, R39 ;  /* 0x000000ffff237224 */ /* 0x000fc600078e0027 */
[----:B------:R-:W2:Y:S04]  /*1ee90*/  LDL.LU R39, [R1+0xa34] ;  /* 0x000a340001277983 */ /* 0x000ea80000300800 */
[----:B------:R1:W-:Y:S04]  /*1eea0*/  LDGSTS.E [R33+0x1200], desc[UR8][R34.64], P2 ;  /* 0x0120000022217fae */ /* 0x0003e800091a1008 */
[----:B------:R-:W2:Y:S01]  /*1eeb0*/  LDL.LU R36, [R1+0xa50] ;  /* 0x000a500001247983 */ /* 0x000ea20000300800 */
[----:B-1----:R-:W-:-:S04]  /*1eec0*/  SEL R34, RZ, 0x4, !P1 ;  /* 0x00000004ff227807 */ /* 0x002fc80004800000 */
[----:B------:R-:W-:-:S04]  /*1eed0*/  SEL R34, R34, RZ, !P0 ;  /* 0x000000ff22227207 */ /* 0x000fc80004000000 */
[----:B------:R-:W-:Y:S02]  /*1eee0*/  ISETP.NE.U32.AND P1, PT, R34, RZ, PT ;  /* 0x000000ff2200720c */ /* 0x000fe40003f25070 */
[-C--:B------:R-:W-:Y:S02]  /*1eef0*/  IADD3 R46, P3, PT, R46, R5.reuse, RZ ;  /* 0x000000052e2e7210 */ /* 0x080fe40007f7e0ff */
[----:B------:R-:W-:-:S03]  /*1ef00*/  IADD3 R38, P4, PT, R38, R5, RZ ;  /* 0x0000000526267210 */ /* 0x000fc60007f9e0ff */
[----:B------:R-:W-:Y:S01]  /*1ef10*/  IMAD.MOV.U32 R34, RZ, RZ, R46 ;  /* 0x000000ffff227224 */ /* 0x000fe200078e002e */
[----:B------:R-:W-:Y:S01]  /*1ef20*/  STL [R1+0xaf8], R46 ;  /* 0x000af82e01007387 */ /* 0x000fe20000100800 */
[----:B---3--:R-:W-:-:S04]  /*1ef30*/  IADD3.X R48, PT, PT, R48, R4, RZ, P3, !PT ;  /* 0x0000000430307210 */ /* 0x008fc80001ffe4ff */
[----:B------:R-:W-:Y:S01]  /*1ef40*/  MOV R35, R48 ;  /* 0x0000003000237202 */ /* 0x000fe20000000f00 */
[----:B------:R-:W-:-:S04]  /*1ef50*/  IMAD.X R43, R43, 0x1, R4, P4 ;  /* 0x000000012b2b7824 */ /* 0x000fc800020e0604 */
[----:B------:R1:W-:Y:S01]  /*1ef60*/  LDGSTS.E [R33+0x1300], desc[UR8][R34.64], P2 ;  /* 0x0130000022217fae */ /* 0x0003e200091a1008 */
[----:B------:R-:W-:-:S03]  /*1ef70*/  ISETP.GT.AND P2, PT, R32, 0x11, PT ;  /* 0x000000112000780c */ /* 0x000fc60003f44270 */
[----:B------:R-:W-:Y:S01]  /*1ef80*/  STL [R1+0xaec], R48 ;  /* 0x000aec3001007387 */ /* 0x000fe20000100800 */
[----:B-1----:R-:W-:Y:S02]  /*1ef90*/  IMAD.MOV.U32 R34, RZ, RZ, R38 ;  /* 0x000000ffff227224 */ /* 0x002fe400078e0026 */
[----:B------:R-:W-:Y:S01]  /*1efa0*/  IMAD.MOV.U32 R35, RZ, RZ, R43 ;  /* 0x000000ffff237224 */ /* 0x000fe200078e002b */
[-C--:B----4-:R-:W-:Y:S01]  /*1efb0*/  IADD3 R42, P3, PT, R42, R5.reuse, RZ ;  /* 0x000000052a2a7210 */ /* 0x090fe20007f7e0ff */
[----:B------:R-:W-:Y:S03]  /*1efc0*/  STL [R1+0xad0], R38 ;  /* 0x000ad02601007387 */ /* 0x000fe60000100800 */
[----:B--2---:R-:W-:Y:S01]  /*1efd0*/  IADD3.X R44, PT, PT, R44, R4, RZ, P3, !PT ;  /* 0x000000042c2c7210 */ /* 0x004fe20001ffe4ff */
[----:B------:R1:W-:Y:S01]  /*1efe0*/  LDGSTS.E [R33+0x1a00], desc[UR8][R34.64], P1 ;  /* 0x01a0000022217fae */ /* 0x0003e200089a1008 */
[----:B------:R-:W-:-:S03]  /*1eff0*/  IADD3 R37, P4, PT, R37, R5, RZ ;  /* 0x0000000525257210 */ /* 0x000fc60007f9e0ff */
[----:B------:R2:W-:Y:S02]  /*1f000*/  STL [R1+0xab4], R43 ;  /* 0x000ab42b01007387 */ /* 0x0005e40000100800 */
[----:B------:R-:W-:Y:S01]  /*1f010*/  IMAD.X R45, R45, 0x1, R4, P4 ;  /* 0x000000012d2d7824 */ /* 0x000fe200020e0604 */
[----:B-1----:R-:W-:Y:S01]  /*1f020*/  SEL R34, RZ, 0x4, !P2 ;  /* 0x00000004ff227807 */ /* 0x002fe20005000000 */
[----:B--2---:R-:W2:Y:S01]  /*1f030*/  LDL.LU R43, [R1+0xa38] ;  /* 0x000a3800012b7983 */ /* 0x004ea20000300800 */
[----:B------:R-:W-:-:S03]  /*1f040*/  MOV R35, R44 ;  /* 0x0000002c00237202 */ /* 0x000fc60000000f00 */
[----:B------:R-:W3:Y:S01]  /*1f050*/  LDL.LU R38, [R1+0xa04] ;  /* 0x000a040001267983 */ /* 0x000ee20000300800 */
[----:B------:R-:W-:-:S03]  /*1f060*/  SEL R34, R34, RZ, !P0 ;  /* 0x000000ff22227207 */ /* 0x000fc60004000000 */
[----:B------:R-:W-:Y:S04]  /*1f070*/  STL [R1+0xab8], R42 ;  /* 0x000ab82a01007387 */ /* 0x000fe80000100800 */
[----:B------:R1:W-:Y:S01]  /*1f080*/  STL [R1+0xaac], R44 ;  /* 0x000aac2c01007387 */ /* 0x0003e20000100800 */
[----:B------:R-:W-:-:S03]  /*1f090*/  ISETP.NE.U32.AND P2, PT, R34, RZ, PT ;  /* 0x000000ff2200720c */ /* 0x000fc60003f45070 */
[----:B------:R4:W-:Y:S01]  /*1f0a0*/  STL [R1+0xa90], R37 ;  /* 0x000a902501007387 */ /* 0x0009e20000100800 */
[----:B------:R-:W-:-:S03]  /*1f0b0*/  IMAD.MOV.U32 R34, RZ, RZ, R42 ;  /* 0x000000ffff227224 */ /* 0x000fc600078e002a */
[----:B-1----:R-:W3:Y:S04]  /*1f0c0*/  LDL.LU R44, [R1+0xa2c] ;  /* 0x000a2c00012c7983 */ /* 0x002ee80000300800 */
[----:B------:R-:W-:Y:S04]  /*1f0d0*/  STL [R1+0xa74], R45 ;  /* 0x000a742d01007387 */ /* 0x000fe80000100800 */
[----:B------:R-:W3:Y:S04]  /*1f0e0*/  LDL.LU R42, [R1+0xa00] ;  /* 0x000a0000012a7983 */ /* 0x000ee80000300800 */
[----:B------:R1:W-:Y:S01]  /*1f0f0*/  LDGSTS.E [R33+0x1b00], desc[UR8][R34.64], P1 ;  /* 0x01b0000022217fae */ /* 0x0003e200089a1008 */
[----:B------:R-:W-:-:S03]  /*1f100*/  ISETP.GT.AND P1, PT, R32, 0x15, PT ;  /* 0x000000152000780c */ /* 0x000fc60003f24270 */
[----:B------:R-:W3:Y:S01]  /*1f110*/  LDL.LU R46, [R1+0xa0c] ;  /* 0x000a0c00012e7983 */ /* 0x000ee20000300800 */
[----:B-1----:R-:W-:Y:S02]  /*1f120*/  IMAD.MOV.U32 R34, RZ, RZ, R37 ;  /* 0x000000ffff227224 */ /* 0x002fe400078e0025 */
[----:B------:R-:W-:Y:S01]  /*1f130*/  IMAD.MOV.U32 R35, RZ, RZ, R45 ;  /* 0x000000ffff237224 */ /* 0x000fe200078e002d */
[----:B----4-:R-:W4:Y:S04]  /*1f140*/  LDL.LU R37, [R1+0x9c4] ;  /* 0x0009c40001257983 */ /* 0x010f280000300800 */
[----:B------:R1:W-:Y:S01]  /*1f150*/  LDGSTS.E [R33+0x2200], desc[UR8][R34.64], P2 ;  /* 0x0220000022217fae */ /* 0x0003e200091a1008 */
[----:B------:R-:W-:-:S04]  /*1f160*/  IADD3 R40, P3, PT, R40, R5, RZ ;  /* 0x0000000528287210 */ /* 0x000fc80007f7e0ff */
[----:B------:R-:W-:Y:S01]  /*1f170*/  IADD3.X R41, PT, PT, R41, R4, RZ, P3, !PT ;  /* 0x0000000429297210 */ /* 0x000fe20001ffe4ff */
[----:B------:R1:W-:Y:S02]  /*1f180*/  STL [R1+0xa78], R40 ;  /* 0x000a782801007387 */ /* 0x0003e40000100800 */
[----:B-1----:R-:W-:Y:S02]  /*1f190*/  SEL R34, RZ, 0x4, !P1 ;  /* 0x00000004ff227807 */ /* 0x002fe40004800000 */
[----:B------:R-:W-:Y:S01]  /*1f1a0*/  IADD3 R36, P4, PT, R36, R5, RZ ;  /* 0x0000000524247210 */ /* 0x000fe20007f9e0ff */
[----:B------:R1:W-:Y:S01]  /*1f1b0*/  STL [R1+0xa6c], R41 ;  /* 0x000a6c2901007387 */ /* 0x0003e20000100800 */
[----:B------:R-:W-:-:S03]  /*1f1c0*/  SEL R34, R34, RZ, !P0 ;  /* 0x000000ff22227207 */ /* 0x000fc60004000000 */
[----:B------:R-:W-:Y:S01]  /*1f1d0*/  STL [R1+0xa50], R36 ;  /* 0x000a502401007387 */ /* 0x000fe20000100800 */
[----:B------:R-:W-:Y:S01]  /*1f1e0*/  IMAD.X R39, R39, 0x1, R4, P4 ;  /* 0x0000000127277824 */ /* 0x000fe200020e0604 */
[----:B------:R-:W-:Y:S02]  /*1f1f0*/  ISETP.NE.U32.AND P1, PT, R34, RZ, PT ;  /* 0x000000ff2200720c */ /* 0x000fe40003f25070 */
[----:B------:R-:W4:Y:S01]  /*1f200*/  LDL.LU R48, [R1+0xa08] ;  /* 0x000a080001307983 */ /* 0x000f220000300800 */
[----:B------:R-:W-:Y:S01]  /*1f210*/  IMAD.MOV.U32 R34, RZ, RZ, R40 ;  /* 0x000000ffff227224 */ /* 0x000fe200078e0028 */
[----:B------:R-:W-:Y:S02]  /*1f220*/  MOV R35, R41 ;  /* 0x0000002900237202 */ /* 0x000fe40000000f00 */
[----:B------:R1:W-:Y:S04]  /*1f230*/  STL [R1+0xa34], R39 ;  /* 0x000a342701007387 */ /* 0x0003e80000100800 */
[----:B------:R-:W4:Y:S04]  /*1f240*/  LDL.LU R40, [R1+0x9c0] ;  /* 0x0009c00001287983 */ /* 0x000f280000300800 */
[----:B------:R1:W-:Y:S01]  /*1f250*/  LDGSTS.E [R33+0x2300], desc[UR8][R34.64], P2 ;  /* 0x0230000022217fae */ /* 0x0003e200091a1008 */
[----:B------:R-:W-:-:S03]  /*1f260*/  ISETP.GT.AND P2, PT, R32, 0x19, PT ;  /* 0x000000192000780c */ /* 0x000fc60003f44270 */
[----:B-1----:R-:W4:Y:S01]  /*1f270*/  LDL.LU R41, [R1+0x9c8] ;  /* 0x0009c80001297983 */ /* 0x002f220000300800 */
[----:B------:R-:W-:Y:S02]  /*1f280*/  IMAD.MOV.U32 R34, RZ, RZ, R36 ;  /* 0x000000ffff227224 */ /* 0x000fe400078e0024 */
[----:B------:R-:W-:Y:S02]  /*1f290*/  IMAD.MOV.U32 R35, RZ, RZ, R39 ;  /* 0x000000ffff237224 */ /* 0x000fe400078e0027 */
[----:B------:R-:W4:Y:S04]  /*1f2a0*/  LDL.LU R39, [R1+0x9cc] ;  /* 0x0009cc0001277983 */ /* 0x000f280000300800 */
[----:B------:R-:W4:Y:S04]  /*1f2b0*/  LDL.LU R45, [R1+0x980] ;  /* 0x00098000012d7983 */ /* 0x000f280000300800 */
[----:B------:R1:W-:Y:S04]  /*1f2c0*/  LDGSTS.E [R33+0x2a00], desc[UR8][R34.64], P1 ;  /* 0x02a0000022217fae */ /* 0x0003e800089a1008 */
[----:B------:R-:W4:Y:S01]  /*1f2d0*/  LDL.LU R36, [R1+0x984] ;  /* 0x0009840001247983 */ /* 0x000f220000300800 */
[----:B-1----:R-:W-:-:S04]  /*1f2e0*/  SEL R34, RZ, 0x4, !P2 ;  /* 0x00000004ff227807 */ /* 0x002fc80005000000 */
[----:B------:R-:W-:-:S04]  /*1f2f0*/  SEL R34, R34, RZ, !P0 ;  /* 0x000000ff22227207 */ /* 0x000fc80004000000 */
[----:B------:R-:W-:Y:S02]  /*1f300*/  ISETP.NE.U32.AND P2, PT, R34, RZ, PT ;  /* 0x000000ff2200720c */ /* 0x000fe40003f45070 */
[-C--:B--2---:R-:W-:Y:S02]  /*1f310*/  IADD3 R43, P3, PT, R43, R5.reuse, RZ ;  /* 0x000000052b2b7210 */ /* 0x084fe40007f7e0ff */
[----:B---3--:R-:W-:-:S03]  /*1f320*/  IADD3 R38, P4, PT, R38, R5, RZ ;  /* 0x0000000526267210 */ /* 0x008fc60007f9e0ff */
[----:B------:R-:W-:Y:S01]  /*1f330*/  IMAD.MOV.U32 R34, RZ, RZ, R43 ;  /* 0x000000ffff227224 */ /* 0x000fe200078e002b */
[----:B------:R-:W-:Y:S01]  /*1f340*/  STL [R1+0xa38], R43 ;  /* 0x000a382b01007387 */ /* 0x000fe20000100800 */
[----:B------:R-:W-:-:S04]  /*1f350*/  IADD3.X R44, PT, PT, R44, R4, RZ, P3, !PT ;  /* 0x000000042c2c7210 */ /* 0x000fc80001ffe4ff */
[----:B------:R-:W-:Y:S01]  /*1f360*/  MOV R35, R44 ;  /* 0x0000002c00237202 */ /* 0x000fe20000000f00 */
[----:B------:R1:W-:Y:S01]  /*1f370*/  STL [R1+0xa2c], R44 ;  /* 0x000a2c2c01007387 */ /* 0x0003e20000100800 */
[----:B------:R-:W-:-:S03]  /*1f380*/  IMAD.X R42, R42, 0x1, R4, P4 ;  /* 0x000000012a2a7824 */ /* 0x000fc600020e0604 */
[----:B------:R2:W-:Y:S04]  /*1f390*/  STL [R1+0xa04], R38 ;  /* 0x000a042601007387 */ /* 0x0005e80000100800 */
[----:B------:R3:W-:Y:S04]  /*1f3a0*/  LDGSTS.E [R33+0x2b00], desc[UR8][R34.64], P1 ;  /* 0x02b0000022217fae */ /* 0x0007e800089a1008 */
[----:B------:R2:W-:Y:S04]  /*1f3b0*/  STL [R1+0xa00], R42 ;  /* 0x000a002a01007387 */ /* 0x0005e80000100800 */
[----:B-1----:R-:W4:Y:S01]  /*1f3c0*/  LDL.LU R44, [R1+0x988] ;  /* 0x00098800012c7983 */ /* 0x002f220000300800 */
[----:B---3--:R-:W-:-:S03]  /*1f3d0*/  IMAD.MOV.U32 R34, RZ, RZ, R38 ;  /* 0x000000ffff227224 */ /* 0x008fc600078e0026 */
[----:B--2---:R-:W2:Y:S01]  /*1f3e0*/  LDL.LU R38, [R1+0x98c] ;  /* 0x00098c0001267983 */ /* 0x004ea20000300800 */
[----:B------:R-:W-:-:S03]  /*1f3f0*/  IMAD.MOV.U32 R35, RZ, RZ, R42 ;  /* 0x000000ffff237224 */ /* 0x000fc600078e002a */
[----:B------:R-:W3:Y:S04]  /*1f400*/  LDL.LU R43, [R1+0x940] ;  /* 0x00094000012b7983 */ /* 0x000ee80000300800 */
[----:B------:R-:W3:Y:S01]  /*1f410*/  LDL.LU R42, [R1+0x944] ;  /* 0x00094400012a7983 */ /* 0x000ee20000300800 */
[----:B------:R-:W-:-:S03]  /*1f420*/  ISETP.GT.AND P1, PT, R32, 0x1d, PT ;  /* 0x0000001d2000780c */ /* 0x000fc60003f24270 */
[----:B------:R1:W-:Y:S01]  /*1f430*/  LDGSTS.E [R33+0x3200], desc[UR8][R34.64], P2 ;  /* 0x0320000022217fae */ /* 0x0003e200091a1008 */
[-C--:B------:R-:W-:Y:S02]  /*1f440*/  IADD3 R46, P3, PT, R46, R5.reuse, RZ ;  /* 0x000000052e2e7210 */ /* 0x080fe40007f7e0ff */
[----:B----4-:R-:W-:Y:S02]  /*1f450*/  IADD3 R37, P4, PT, R37, R5, RZ ;  /* 0x0000000525257210 */ /* 0x010fe40007f9e0ff */
[----:B-1----:R-:W-:-:S04]  /*1f460*/  SEL R34, RZ, 0x4, !P1 ;  /* 0x00000004ff227807 */ /* 0x002fc80004800000 */
[----:B------:R-:W-:Y:S02]  /*1f470*/  SEL R34, R34, RZ, !P0 ;  /* 0x000000ff22227207 */ /* 0x000fe40004000000 */
[----:B------:R-:W-:Y:S02]  /*1f480*/  IADD3.X R48, PT, PT, R48, R4, RZ, P3, !PT ;  /* 0x0000000430307210 */ /* 0x000fe40001ffe4ff */
[----:B------:R-:W-:Y:S01]  /*1f490*/  ISETP.NE.U32.AND P1, PT, R34, RZ, PT ;  /* 0x000000ff2200720c */ /* 0x000fe20003f25070 */
[----:B------:R-:W-:Y:S01]  /*1f4a0*/  IMAD.MOV.U32 R34, RZ, RZ, R46 ;  /* 0x000000ffff227224 */ /* 0x000fe200078e002e */
[----:B------:R-:W-:Y:S01]  /*1f4b0*/  MOV R35, R48 ;  /* 0x0000003000237202 */ /* 0x000fe20000000f00 */
[----:B------:R-:W-:-:S04]  /*1f4c0*/  IMAD.X R40, R40, 0x1, R4, P4 ;  /* 0x0000000128287824 */ /* 0x000fc800020e0604 */
[----:B------:R1:W-:Y:S01]  /*1f4d0*/  LDGSTS.E [R33+0x3300], desc[UR8][R34.64], P2 ;  /* 0x0330000022217fae */ /* 0x0003e200091a1008 */
[----:B------:R-:W-:-:S03]  /*1f4e0*/  ISETP.GT.AND P2, PT, R32, 0x21, PT ;  /* 0x000000212000780c */ /* 0x000fc60003f44270 */
[----:B------:R-:W-:Y:S04]  /*1f4f0*/  STL [R1+0xa0c], R46 ;  /* 0x000a0c2e01007387 */ /* 0x000fe80000100800 */
[----:B------:R-:W-:Y:S01]  /*1f500*/  STL [R1+0xa08], R48 ;  /* 0x000a083001007387 */ /* 0x000fe20000100800 */
[----:B-1----:R-:W-:Y:S02]  /*1f510*/  IMAD.MOV.U32 R34, RZ, RZ, R37 ;  /* 0x000000ffff227224 */ /* 0x002fe400078e0025 */
[----:B------:R-:W-:Y:S01]  /*1f520*/  IMAD.MOV.U32 R35, RZ, RZ, R40 ;  /* 0x000000ffff237224 */ /* 0x000fe200078e0028 */
[-C--:B------:R-:W-:Y:S01]  /*1f530*/  IADD3 R39, P3, PT, R39, R5.reuse, RZ ;  /* 0x0000000527277210 */ /* 0x080fe20007f7e0ff */
[----:B------:R-:W-:Y:S03]  /*1f540*/  STL [R1+0x9c4], R37 ;  /* 0x0009c42501007387 */ /* 0x000fe60000100800 */
[----:B------:R-:W-:Y:S01]  /*1f550*/  IADD3.X R41, PT, PT, R41, R4, RZ, P3, !PT ;  /* 0x0000000429297210 */ /* 0x000fe20001ffe4ff */
[----:B------:R1:W-:Y:S04]  /*1f560*/  LDGSTS.E [R33+0x3a00], desc[UR8][R34.64], P1 ;  /* 0x03a0000022217fae */ /* 0x0003e800089a1008 */
[----:B------:R4:W-:Y:S01]  /*1f570*/  STL [R1+0x9c0], R40 ;  /* 0x0009c02801007387 */ /* 0x0009e20000100800 */
[----:B------:R-:W-:-:S02]  /*1f580*/  IADD3 R36, P4, PT, R36, R5, RZ ;  /* 0x0000000524247210 */ /* 0x000fc40007f9e0ff */
[----:B-1----:R-:W-:Y:S01]  /*1f590*/  SEL R34, RZ, 0x4, !P2 ;  /* 0x00000004ff227807 */ /* 0x002fe20005000000 */
[----:B----4-:R-:W4:Y:S01]  /*1f5a0*/  LDL.LU R40, [R1+0x94c] ;  /* 0x00094c0001287983 */ /* 0x010f220000300800 */
[----:B------:R-:W-:-:S03]  /*1f5b0*/  MOV R35, R41 ;  /* 0x0000002900237202 */ /* 0x000fc60000000f00 */
[----:B------:R-:W4:Y:S01]  /*1f5c0*/  LDL.LU R37, [R1+0x8f4] ;  /* 0x0008f40001257983 */ /* 0x000f220000300800 */
[----:B------:R-:W-:-:S03]  /*1f5d0*/  SEL R34, R34, RZ, !P0 ;  /* 0x000000ff22227207 */ /* 0x000fc60004000000 */
[----:B------:R-:W-:Y:S01]  /*1f5e0*/  STL [R1+0x9cc], R39 ;  /* 0x0009cc2701007387 */ /* 0x000fe20000100800 */
[----:B------:R-:W-:-:S03]  /*1f5f0*/  IMAD.X R45, R45, 0x1, R4, P4 ;  /* 0x000000012d2d7824 */ /* 0x000fc600020e0604 */
[----:B------:R1:W-:Y:S01]  /*1f600*/  STL [R1+0x9c8], R41 ;  /* 0x0009c82901007387 */ /* 0x0003e20000100800 */
[----:B------:R-:W-:-:S03]  /*1f610*/  ISETP.NE.U32.AND P2, PT, R34, RZ, PT ;  /* 0x000000ff2200720c */ /* 0x000fc60003f45070 */
[----:B------:R1:W-:Y:S01]  /*1f620*/  STL [R1+0x984], R36 ;  /* 0x0009842401007387 */ /* 0x0003e20000100800 */
[----:B------:R-:W-:-:S03]  /*1f630*/  IMAD.MOV.U32 R34, RZ, RZ, R39 ;  /* 0x000000ffff227224 */ /* 0x000fc600078e0027 */
[----:B-1----:R-:W4:Y:S04]  /*1f640*/  LDL.LU R41, [R1+0x948] ;  /* 0x0009480001297983 */ /* 0x002f280000300800 */
[----:B------:R-:W-:Y:S04]  /*1f650*/  STL [R1+0x980], R45 ;  /* 0x0009802d01007387 */ /* 0x000fe80000100800 */
[----:B------:R-:W4:Y:S04]  /*1f660*/  LDL.LU R39, [R1+0x8f0] ;  /* 0x0008f00001277983 */ /* 0x000f280000300800 */
[----:B------:R1:W-:Y:S01]  /*1f670*/  LDGSTS.E [R33+0x3b00], desc[UR8][R34.64], P1 ;  /* 0x03b0000022217fae */ /* 0x0003e200089a1008 */
[----:B------:R-:W-:-:S03]  /*1f680*/  ISETP.GT.AND P1, PT, R32, 0x25, PT ;  /* 0x000000252000780c */ /* 0x000fc60003f24270 */
[----:B------:R-:W4:Y:S01]  /*1f690*/  LDL.LU R46, [R1+0x8fc] ;  /* 0x0008fc00012e7983 */ /* 0x000f220000300800 */
[----:B-1----:R-:W-:Y:S02]  /*1f6a0*/  IMAD.MOV.U32 R34, RZ, RZ, R36 ;  /* 0x000000ffff227224 */ /* 0x002fe400078e0024 */
[----:B------:R-:W-:Y:S01]  /*1f6b0*/  IMAD.MOV.U32 R35, RZ, RZ, R45 ;  /* 0x000000ffff237224 */ /* 0x000fe200078e002d */
[----:B------:R-:W4:Y:S04]  /*1f6c0*/  LDL.LU R36, [R1+0x8b4] ;  /* 0x0008b40001247983 */ /* 0x000f280000300800 */
[----:B------:R1:W-:Y:S02]  /*1f6d0*/  LDGSTS.E [R33+0x4200], desc[UR8][R34.64], P2 ;  /* 0x0420000022217fae */ /* 0x0003e400091a1008 */
[----:B-1----:R-:W-:-:S04]  /*1f6e0*/  SEL R34, RZ, 0x4, !P1 ;  /* 0x00000004ff227807 */ /* 0x002fc80004800000 */
[----:B------:R-:W-:-:S04]  /*1f6f0*/  SEL R34, R34, RZ, !P0 ;  /* 0x000000ff22227207 */ /* 0x000fc80004000000 */
[----:B------:R-:W-:Y:S02]  /*1f700*/  ISETP.NE.U32.AND P1, PT, R34, RZ, PT ;  /* 0x000000ff2200720c */ /* 0x000fe40003f25070 */
[----:B--2---:R-:W-:-:S04]  /*1f710*/  IADD3 R38, P3, PT, R38, R5, RZ ;  /* 0x0000000526267210 */ /* 0x004fc80007f7e0ff */
[----:B------:R-:W-:Y:S01]  /*1f720*/  IADD3.X R44, PT, PT, R44, R4, RZ, P3, !PT ;  /* 0x000000042c2c7210 */ /* 0x000fe20001ffe4ff */
[----:B------:R1:W-:Y:S01]  /*1f730*/  STL [R1+0x98c], R38 ;  /* 0x00098c2601007387 */ /* 0x0003e20000100800 */
[----:B---3--:R-:W-:-:S03]  /*1f740*/  IADD3 R42, P4, PT, R42, R5, RZ ;  /* 0x000000052a2a7210 */ /* 0x008fc60007f9e0ff */
[----:B------:R2:W-:Y:S02]  /*1f750*/  STL [R1+0x988], R44 ;  /* 0x0009882c01007387 */ /* 0x0005e40000100800 */
[----:B------:R-:W-:Y:S02]  /*1f760*/  IMAD.X R43, R43, 0x1, R4, P4 ;  /* 0x000000012b2b7824 */ /* 0x000fe400020e0604 */
[----:B------:R-:W-:Y:S04]  /*1f770*/  STL [R1+0x944], R42 ;  /* 0x0009442a01007387 */ /* 0x000fe80000100800 */
[----:B------:R-:W3:Y:S01]  /*1f780*/  LDL.LU R48, [R1+0x8f8] ;  /* 0x0008f80001307983 */ /* 0x000ee20000300800 */
[----:B------:R-:W-:-:S03]  /*1f790*/  IMAD.MOV.U32 R34, RZ, RZ, R38 ;  /* 0x000000ffff227224 */ /* 0x000fc600078e0026 */
[----:B------:R2:W-:Y:S04]  /*1f7a0*/  STL [R1+0x940], R43 ;  /* 0x0009402b01007387 */ /* 0x0005e80000100800 */
[----:B-1----:R-:W3:Y:S01]  /*1f7b0*/  LDL.LU R38, [R1+0x8b0] ;  /* 0x0008b00001267983 */ /* 0x002ee20000300800 */
[----:B------:R-:W-:-:S03]  /*1f7c0*/  MOV R35, R44 ;  /* 0x0000002c00237202 */ /* 0x000fc60000000f00 */
[----:B------:R-:W3:Y:S04]  /*1f7d0*/  LDL.LU R45, [R1+0x8b8] ;  /* 0x0008b800012d7983 */ /* 0x000ee80000300800 */
[----:B------:R1:W-:Y:S01]  /*1f7e0*/  LDGSTS.E [R33+0x4300], desc[UR8][R34.64], P2 ;  /* 0x0430000022217fae */ /* 0x0003e200091a1008 */
[----:B------:R-:W-:-:S03]  /*1f7f0*/  ISETP.GT.AND P2, PT, R32, 0x29, PT ;  /* 0x000000292000780c */ /* 0x000fc60003f44270 */
[----:B--2---:R-:W2:Y:S01]  /*1f800*/  LDL.LU R44, [R1+0x8bc] ;  /* 0x0008bc00012c7983 */ /* 0x004ea20000300800 */
[----:B-1----:R-:W-:Y:S02]  /*1f810*/  IMAD.MOV.U32 R34, RZ, RZ, R42 ;  /* 0x000000ffff227224 */ /* 0x002fe400078e002a */
[----:B------:R-:W-:Y:S02]  /*1f820*/  IMAD.MOV.U32 R35, RZ, RZ, R43 ;  /* 0x000000ffff237224 */ /* 0x000fe400078e002b */
[----:B------:R-:W2:Y:S04]  /*1f830*/  LDL.LU R43, [R1+0x870] ;  /* 0x00087000012b7983 */ /* 0x000ea80000300800 */
[----:B------:R1:W-:Y:S04]  /*1f840*/  LDGSTS.E [R33+0x4a00], desc[UR8][R34.64], P1 ;  /* 0x04a0000022217fae */ /* 0x0003e800089a1008 */
[----:B------:R-:W2:Y:S01]  /*1f850*/  LDL.LU R42, [R1+0x874] ;  /* 0x00087400012a7983 */ /* 0x000ea20000300800 */
[----:B-1----:R-:W-:-:S04]  /*1f860*/  SEL R34, RZ, 0x4, !P2 ;  /* 0x00000004ff227807 */ /* 0x002fc80005000000 */
[----:B------:R-:W-:Y:S02]  /*1f870*/  SEL R34, R34, RZ, !P0 ;  /* 0x000000ff22227207 */ /* 0x000fe40004000000 */
[-C--:B----4-:R-:W-:Y:S02]  /*1f880*/  IADD3 R40, P3, PT, R40, R5.reuse, RZ ;  /* 0x0000000528287210 */ /* 0x090fe40007f7e0ff */
[----:B------:R-:W-:Y:S02]  /*1f890*/  ISETP.NE.U32.AND P2, PT, R34, RZ, PT ;  /* 0x000000ff2200720c */ /* 0x000fe40003f45070 */
[----:B------:R-:W-:Y:S01]  /*1f8a0*/  IADD3 R37, P4, PT, R37, R5, RZ ;  /* 0x0000000525257210 */ /* 0x000fe20007f9e0ff */
[----:B------:R-:W-:Y:S01]  /*1f8b0*/  IMAD.MOV.U32 R34, RZ, RZ, R40 ;  /* 0x000000ffff227224 */ /* 0x000fe200078e0028 */
[----:B------:R-:W-:-:S04]  /*1f8c0*/  IADD3.X R41, PT, PT, R41, R4, RZ, P3, !PT ;  /* 0x0000000429297210 */ /* 0x000fc80001ffe4ff */
[----:B------:R-:W-:Y:S01]  /*1f8d0*/  MOV R35, R41 ;  /* 0x0000002900237202 */ /* 0x000fe20000000f00 */
[----:B------:R-:W-:-:S04]  /*1f8e0*/  IMAD.X R39, R39, 0x1, R4, P4 ;  /* 0x0000000127277824 */ /* 0x000fc800020e0604 */
[----:B------:R1:W-:Y:S01]  /*1f8f0*/  LDGSTS.E [R33+0x4b00], desc[UR8][R34.64], P1 ;  /* 0x04b0000022217fae */ /* 0x0003e200089a1008 */
[----:B------:R-:W-:-:S03]  /*1f900*/  ISETP.GT.AND P1, PT, R32, 0x2d, PT ;  /* 0x0000002d2000780c */ /* 0x000fc60003f24270 */
[----:B------:R-:W-:Y:S01]  /*1f910*/  STL [R1+0x94c], R40 ;  /* 0x00094c2801007387 */ /* 0x000fe20000100800 */
[----:B-1----:R-:W-:Y:S02]  /*1f920*/  IMAD.MOV.U32 R34, RZ, RZ, R37 ;  /* 0x000000ffff227224 */ /* 0x002fe400078e0025 */
[----:B------:R-:W-:Y:S01]  /*1f930*/  IMAD.MOV.U32 R35, RZ, RZ, R39 ;  /* 0x000000ffff237224 */ /* 0x000fe200078e0027 */
[----:B------:R-:W-:-:S04]  /*1f940*/  IADD3 R46, P3, PT, R46, R5, RZ ;  /* 0x000000052e2e7210 */ /* 0x000fc80007f7e0ff */
[----:B------:R1:W-:Y:S01]  /*1f950*/  LDGSTS.E [R33+0x5200], desc[UR8][R34.64], P2 ;  /* 0x0520000022217fae */ /* 0x0003e200091a1008 */
[----:B------:R-:W-:-:S03]  /*1f960*/  IADD3 R36, P4, PT, R36, R5, RZ ;  /* 0x0000000524247210 */ /* 0x000fc60007f9e0ff */
[----:B------:R4:W-:Y:S04]  /*1f970*/  STL [R1+0x948], R41 ;  /* 0x0009482901007387 */ /* 0x0009e80000100800 */
[----:B------:R-:W-:Y:S01]  /*1f980*/  STL [R1+0x8f4], R37 ;  /* 0x0008f42501007387 */ /* 0x000fe20000100800 */
[----:B-1----:R-:W-:-:S03]  /*1f990*/  SEL R34, RZ, 0x4, !P1 ;  /* 0x00000004ff227807 */ /* 0x002fc60004800000 */
[----:B------:R1:W-:Y:S01]  /*1f9a0*/  STL [R1+0x8f0], R39 ;  /* 0x0008f02701007387 */ /* 0x0003e20000100800 */
[----:B------:R-:W-:-:S03]  /*1f9b0*/  SEL R34, R34, RZ, !P0 ;  /* 0x000000ff22227207 */ /* 0x000fc60004000000 */
[----:B----4-:R-:W4:Y:S01]  /*1f9c0*/  LDL.LU R41, [R1+0x878] ;  /* 0x0008780001297983 */ /* 0x010f220000300800 */
[----:B------:R-:W-:-:S03]  /*1f9d0*/  ISETP.NE.U32.AND P1, PT, R34, RZ, PT ;  /* 0x000000ff2200720c */ /* 0x000fc60003f25070 */
[----:B------:R-:W4:Y:S01]  /*1f9e0*/  LDL.LU R40, [R1+0x87c] ;  /* 0x00087c0001287983 */ /* 0x000f220000300800 */
[----:B------:R-:W-:-:S03]  /*1f9f0*/  IMAD.MOV.U32 R34, RZ, RZ, R46 ;  /* 0x000000ffff227224 */ /* 0x000fc600078e002e */
[----:B-1----:R-:W4:Y:S04]  /*1fa00*/  LDL.LU R39, [R1+0x830] ;  /* 0x0008300001277983 */ /* 0x002f280000300800 */
[----:B------:R-:W4:Y:S04]  /*1fa10*/  LDL.LU R37, [R1+0x834] ;  /* 0x0008340001257983 */ /* 0x000f280000300800 */
[----:B------:R-:W-:Y:S01]  /*1fa20*/  STL [R1+0x8fc], R46 ;  /* 0x0008fc2e01007387 */ /* 0x000fe20000100800 */
[----:B---3--:R-:W-:-:S04]  /*1fa30*/  IADD3.X R48, PT, PT, R48, R4, RZ, P3, !PT ;  /* 0x0000000430307210 */ /* 0x008fc80001ffe4ff */
[----:B------:R-:W-:Y:S01]  /*1fa40*/  MOV R35, R48 ;  /* 0x0000003000237202 */ /* 0x000fe20000000f00 */
[----:B------:R-:W-:Y:S01]  /*1fa50*/  STL [R1+0x8f8], R48 ;  /* 0x0008f83001007387 */ /* 0x000fe20000100800 */
[----:B------:R-:W-:-:S03]  /*1fa60*/  IMAD.X R38, R38, 0x1, R4, P4 ;  /* 0x0000000126267824 */ /* 0x000fc600020e0604 */
[----:B------:R-:W-:Y:S04]  /*1fa70*/  STL [R1+0x8b4], R36 ;  /* 0x0008b42401007387 */ /* 0x000fe80000100800 */
[----:B------:R1:W-:Y:S04]  /*1fa80*/  LDGSTS.E [R33+0x5300], desc[UR8][R34.64], P2 ;  /* 0x0530000022217fae */ /* 0x0003e800091a1008 */
[----:B------:R3:W-:Y:S01]  /*1fa90*/  STL [R1+0x8b0], R38 ;  /* 0x0008b02601007387 */ /* 0x0007e20000100800 */
[----:B-1----:R-:W-:Y:S02]  /*1faa0*/  IMAD.MOV.U32 R35, RZ, RZ, R38 ;  /* 0x000000ffff237224 */ /* 0x002fe400078e0026 */
[----:B------:R-:W-:Y:S01]  /*1fab0*/  IMAD.MOV.U32 R34, RZ, RZ, R36 ;  /* 0x000000ffff227224 */ /* 0x000fe200078e0024 */
[----:B---3--:R-:W3:Y:S04]  /*1fac0*/  LDL.LU R38, [R1+0x838] ;  /* 0x0008380001267983 */ /* 0x008ee80000300800 */
[----:B------:R-:W3:Y:S01]  /*1fad0*/  LDL.LU R36, [R1+0x83c] ;  /* 0x00083c0001247983 */ /* 0x000ee20000300800 */
[----:B------:R-:W-:-:S03]  /*1fae0*/  ISETP.GT.AND P2, PT, R32, 0x31, PT ;  /* 0x000000312000780c */ /* 0x000fc60003f44270 */
[----:B------:R1:W-:Y:S01]  /*1faf0*/  LDGSTS.E [R33+0x5a00], desc[UR8][R34.64], P1 ;  /* 0x05a0000022217fae */ /* 0x0003e200089a1008 */
[-C--:B--2---:R-:W-:Y:S02]  /*1fb00*/  IADD3 R44, P3, PT, R44, R5.reuse, RZ ;  /* 0x000000052c2c7210 */ /* 0x084fe40007f7e0ff */
[----:B------:R-:W-:Y:S02]  /*1fb10*/  IADD3 R42, P4, PT, R42, R5, RZ ;  /* 0x000000052a2a7210 */ /* 0x000fe40007f9e0ff */
[----:B------:R-:W-:Y:S02]  /*1fb20*/  IADD3.X R45, PT, PT, R45, R4, RZ, P3, !PT ;  /* 0x000000042d2d7210 */ /* 0x000fe40001ffe4ff */
[----:B-1----:R-:W-:-:S04]  /*1fb30*/  SEL R34, RZ, 0x4, !P2 ;  /* 0x00000004ff227807 */ /* 0x002fc80005000000 */
[----:B------:R-:W-:Y:S02]  /*1fb40*/  SEL R34, R34, RZ, !P0 ;  /* 0x000000ff22227207 */ /* 0x000fe40004000000 */
[----:B------:R-:W-:Y:S02]  /*1fb50*/  MOV R35, R45 ;  /* 0x0000002d00237202 */ /* 0x000fe40000000f00 */
[----:B------:R-:W-:Y:S01]  /*1fb60*/  ISETP.NE.U32.AND P2, PT, R34, RZ, PT ;  /* 0x000000ff2200720c */ /* 0x000fe20003f45070 */
[----:B------:R-:W-:Y:S02]  /*1fb70*/  IMAD.MOV.U32 R34, RZ, RZ, R44 ;  /* 0x000000ffff227224 */ /* 0x000fe400078e002c */
[----:B------:R-:W-:-:S03]  /*1fb80*/  IMAD.X R43, R43, 0x1, R4, P4 ;  /* 0x000000012b2b7824 */ /* 0x000fc600020e0604 */
[----:B------:R1:W-:Y:S01]  /*1fb90*/  LDGSTS.E [R33+0x5b00], desc[UR8][R34.64], P1 ;  /* 0x05b0000022217fae */ /* 0x0003e200089a1008 */
[----:B------:R-:W-:Y:S01]  /*1fba0*/  ISETP.GT.AND P1, PT, R32, 0x35, PT ;  /* 0x000000352000780c */ /* 0x000fe20003f24270 */
[----:B-1----:R-:W-:Y:S02]  /*1fbb0*/  IMAD.MOV.U32 R34, RZ, RZ, R42 ;  /* 0x000000ffff227224 */ /* 0x002fe400078e002a */
[----:B------:R-:W-:-:S05]  /*1fbc0*/  IMAD.MOV.U32 R35, RZ, RZ, R43 ;  /* 0x000000ffff237224 */ /* 0x000fca00078e002b */
[----:B------:R1:W-:Y:S04]  /*1fbd0*/  LDGSTS.E [R33+0x6200], desc[UR8][R34.64], P2 ;  /* 0x0620000022217fae */ /* 0x0003e800091a1008 */
[----:B------:R-:W-:Y:S01]  /*1fbe0*/  STL [R1+0x8bc], R44 ;  /* 0x0008bc2c01007387 */ /* 0x000fe20000100800 */
[----:B-1----:R-:W-:-:S04]  /*1fbf0*/  SEL R34, RZ, 0x4, !P1 ;  /* 0x00000004ff227807 */ /* 0x002fc80004800000 */
[----:B------:R-:W-:Y:S01]  /*1fc00*/  SEL R34, R34, RZ, !P0 ;  /* 0x000000ff22227207 */ /* 0x000fe20004000000 */
[----:B------:R-:W-:Y:S03]  /*1fc10*/  STL [R1+0x8b8], R45 ;  /* 0x0008b82d01007387 */ /* 0x000fe60000100800 */
[----:B------:R-:W-:Y:S01]  /*1fc20*/  ISETP.NE.U32.AND P1, PT, R34, RZ, PT ;  /* 0x000000ff2200720c */ /* 0x000fe20003f25070 */
[----:B------:R-:W-:Y:S04]  /*1fc30*/  STL [R1+0x874], R42 ;  /* 0x0008742a01007387 */ /* 0x000fe80000100800 */
[----:B------:R-:W-:Y:S01]  /*1fc40*/  STL [R1+0x870], R43 ;  /* 0x0008702b01007387 */ /* 0x000fe20000100800 */
[----:B----4-:R-:W-:-:S04]  /*1fc50*/  IADD3 R40, P3, PT, R40, R5, RZ ;  /* 0x0000000528287210 */ /* 0x010fc80007f7e0ff */
[----:B------:R-:W-:Y:S02]  /*1fc60*/  IADD3.X R41, PT, PT, R41, R4, RZ, P3, !PT ;  /* 0x0000000429297210 */ /* 0x000fe40001ffe4ff */
[----:B------:R-:W-:Y:S01]  /*1fc70*/  IADD3 R37, P4, PT, R37, R5, RZ ;  /* 0x0000000525257210 */ /* 0x000fe20007f9e0ff */
[----:B------:R-:W-:Y:S01]  /*1fc80*/  IMAD.MOV.U32 R34, RZ, RZ, R40 ;  /* 0x000000ffff227224 */ /* 0x000fe200078e0028 */
[----:B------:R-:W-:Y:S01]  /*1fc90*/  MOV R35, R41 ;  /* 0x0000002900237202 */ /* 0x000fe20000000f00 */
[----:B------:R-:W-:Y:S02]  /*1fca0*/  STL [R1+0x87c], R40 ;  /* 0x00087c2801007387 */ /* 0x000fe40000100800 */
[----:B------:R-:W-:Y:S02]  /*1fcb0*/  IMAD.X R39, R39, 0x1, R4, P4 ;  /* 0x0000000127277824 */ /* 0x000fe400020e0604 */
[----:B------:R-:W-:Y:S04]  /*1fcc0*/  STL [R1+0x878], R41 ;  /* 0x0008782901007387 */ /* 0x000fe80000100800 */
[----:B------:R1:W-:Y:S04]  /*1fcd0*/  STL [R1+0x834], R37 ;  /* 0x0008342501007387 */ /* 0x0003e80000100800 */
[----:B------:R2:W-:Y:S04]  /*1fce0*/  LDGSTS.E [R33+0x6300], desc[UR8][R34.64], P2 ;  /* 0x0630000022217fae */ /* 0x0005e800091a1008 */
[----:B------:R-:W-:Y:S01]  /*1fcf0*/  STL [R1+0x830], R39 ;  /* 0x0008302701007387 */ /* 0x000fe20000100800 */
[----:B--2---:R-:W-:-:S03]  /*1fd00*/  IMAD.MOV.U32 R34, RZ, RZ, R37 ;  /* 0x000000ffff227224 */ /* 0x004fc600078e0025 */
[----:B-1----:R-:W2:Y:S01]  /*1fd10*/  LDL.LU R37, [R1+0x30] ;  /* 0x0000300001257983 */ /* 0x002ea20000300800 */
[----:B------:R-:W-:-:S05]  /*1fd20*/  IMAD.MOV.U32 R35, RZ, RZ, R39 ;  /* 0x000000ffff237224 */ /* 0x000fca00078e0027 */
[----:B------:R1:W-:Y:S01]  /*1fd30*/  LDGSTS.E [R33+0x6a00], desc[UR8][R34.64], P1 ;  /* 0x06a0000022217fae */ /* 0x0003e200089a1008 */
[----:B------:R-:W-:-:S04]  /*1fd40*/  ISETP.GT.AND P2, PT, R32, 0x39, PT ;  /* 0x000000392000780c */ /* 0x000fc80003f44270 */
[----:B-1----:R-:W-:-:S04]  /*1fd50*/  SEL R34, RZ, 0x4, !P2 ;  /* 0x00000004ff227807 */ /* 0x002fc80005000000 */
[----:B------:R-:W-:-:S04]  /*1fd60*/  SEL R34, R34, RZ, !P0 ;  /* 0x000000ff22227207 */ /* 0x000fc80004000000 */
[----:B------:R-:W-:Y:S02]  /*1fd70*/  ISETP.NE.U32.AND P2, PT, R34, RZ, PT ;  /* 0x000000ff2200720c */ /* 0x000fe40003f45070 */
[----:B---3--:R-:W-:-:S04]  /*1fd80*/  IADD3 R36, P3, PT, R36, R5, RZ ;  /* 0x0000000524247210 */ /* 0x008fc80007f7e0ff */
[----:B------:R-:W-:Y:S01]  /*1fd90*/  IADD3.X R38, PT, PT, R38, R4, RZ, P3, !PT ;  /* 0x0000000426267210 */ /* 0x000fe20001ffe4ff */
[----:B------:R-:W-:Y:S04]  /*1fda0*/  STL [R1+0x83c], R36 ;  /* 0x00083c2401007387 */ /* 0x000fe80000100800 */
[----:B------:R1:W-:Y:S04]  /*1fdb0*/  STL [R1+0x838], R38 ;  /* 0x0008382601007387 */ /* 0x0003e80000100800 */
[----:B------:R-:W3:Y:S04]  /*1fdc0*/  LDL.LU R43, [R1+0x2c] ;  /* 0x00002c00012b7983 */ /* 0x000ee80000300800 */
        /* <DEDUP_REMOVED lines=9> */
[----:B------:R-:W4:Y:S01]  /*1fe60*/  LDL.LU R36, [R1+0xb0] ;  /* 0x0000b00001247983 */ /* 0x000f220000300800 */
[----:B------:R-:W-:-:S03]  /*1fe70*/  IADD3 R232, P4, PT, R232, R5, RZ ;  /* 0x00000005e8e87210 */ /* 0x000fc60007f9e0ff */
[----:B------:R1:W-:Y:S02]  /*1fe80*/  LDGSTS.E [R33+0x6b00], desc[UR8][R34.64], P1 ;  /* 0x06b0000022217fae */ /* 0x0003e400089a1008 */
[----:B------:R-:W-:Y:S01]  /*1fe90*/  IMAD.X R231, R231, 0x1, R4, P4 ;  /* 0x00000001e7e77824 */ /* 0x000fe200020e0604 */
[----:B------:R-:W-:Y:S01]  /*1fea0*/  ISETP.GT.AND P1, PT, R32, 0x3d, PT ;  /* 0x0000003d2000780c */ /* 0x000fe20003f24270 */
[----:B-1----:R-:W-:Y:S02]  /*1feb0*/  IMAD.MOV.U32 R34, RZ, RZ, R232 ;  /* 0x000000ffff227224 */ /* 0x002fe400078e00e8 */
[----:B------:R-:W-:Y:S01]  /*1fec0*/  IMAD.MOV.U32 R35, RZ, RZ, R231 ;  /* 0x000000ffff237224 */ /* 0x000fe200078e00e7 */
[----:B------:R-:W-:-:S04]  /*1fed0*/  IADD3 R234, P3, PT, R234, R5, RZ ;  /* 0x00000005eaea7210 */ /* 0x000fc80007f7e0ff */
[----:B------:R1:W-:Y:S01]  /*1fee0*/  LDGSTS.E [R33+0x7200], desc[UR8][R34.64], P2 ;  /* 0x0720000022217fae */ /* 0x0003e200091a1008 */
[----:B------:R-:W-:Y:S02]  /*1fef0*/  IADD3.X R233, PT, PT, R233, R4, RZ, P3, !PT ;  /* 0x00000004e9e97210 */ /* 0x000fe40001ffe4ff */
[----:B------:R-:W-:Y:S02]  /*1ff00*/  IADD3 R249, P4, PT, R249, R5, RZ ;  /* 0x00000005f9f97210 */ /* 0x000fe40007f9e0ff */
[----:B-1----:R-:W-:-:S04]  /*1ff10*/  SEL R34, RZ, 0x4, !P1 ;  /* 0x00000004ff227807 */ /* 0x002fc80004800000 */
[----:B------:R-:W-:Y:S02]  /*1ff20*/  SEL R34, R34, RZ, !P0 ;  /* 0x000000ff22227207 */ /* 0x000fe40004000000 */
[----:B------:R-:W-:Y:S02]  /*1ff30*/  MOV R35, R233 ;  /* 0x000000e900237202 */ /* 0x000fe40000000f00 */
[----:B------:R-:W-:Y:S01]  /*1ff40*/  ISETP.NE.U32.AND P1, PT, R34, RZ, PT ;  /* 0x000000ff2200720c */ /* 0x000fe20003f25070 */
[----:B------:R-:W-:Y:S02]  /*1ff50*/  IMAD.MOV.U32 R34, RZ, RZ, R234 ;  /* 0x000000ffff227224 */ /* 0x000fe400078e00ea */
[----:B------:R-:W-:-:S03]  /*1ff60*/  IMAD.X R247, R247, 0x1, R4, P4 ;  /* 0x00000001f7f77824 */ /* 0x000fc600020e0604 */
[----:B------:R1:W-:Y:S01]  /*1ff70*/  LDGSTS.E [R33+0x7300], desc[UR8][R34.64], P2 ;  /* 0x0730000022217fae */ /* 0x0003e200091a1008 */
[----:B------:R-:W-:Y:S02]  /*1ff80*/  ISETP.GT.AND P2, PT, R32, 0x41, PT ;  /* 0x000000412000780c */ /* 0x000fe40003f44270 */
[----:B------:R-:W-:Y:S01]  /*1ff90*/  IADD3 R251, P3, PT, R251, R5, RZ ;  /* 0x00000005fbfb7210 */ /* 0x000fe20007f7e0ff */
[----:B-1----:R-:W-:Y:S02]  /*1ffa0*/  IMAD.MOV.U32 R34, RZ, RZ, R249 ;  /* 0x000000ffff227224 */ /* 0x002fe400078e00f9 */
[----:B------:R-:W-:-:S05]  /*1ffb0*/  IMAD.MOV.U32 R35, RZ, RZ, R247 ;  /* 0x000000ffff237224 */ /* 0x000fca00078e00f7 */
[----:B------:R1:W-:Y:S01]  /*1ffc0*/  LDGSTS.E [R33+0x7a00], desc[UR8][R34.64], P1 ;  /* 0x07a0000022217fae */ /* 0x0003e200089a1008 */
[----:B------:R-:W-:Y:S02]  /*1ffd0*/  IADD3.X R250, PT, PT, R250, R4, RZ, P3, !PT ;  /* 0x00000004fafa7210 */ /* 0x000fe40001ffe4ff */
        /* <DEDUP_REMOVED lines=10> */
[----:B---3--:R-:W-:-:S04]  /*20080*/  IMAD.X R43, R43, 0x1, R4, P4 ;  /* 0x000000012b2b7824 */ /* 0x008fc800020e0604 */
[----:B------:R-:W-:Y:S01]  /*20090*/  IMAD.MOV.U32 R35, RZ, RZ, R43 ;  /* 0x000000ffff237224 */ /* 0x000fe200078e002b */
[-C--:B----4-:R-:W-:Y:S01]  /*200a0*/  IADD3 R42, P3, PT, R42, R5.reuse, RZ ;  /* 0x000000052a2a7210 */ /* 0x090fe20007f7e0ff */
[----:B------:R1:W-:Y:S03]  /*200b0*/  STL [R1+0x2c], R43 ;  /* 0x00002c2b01007387 */ /* 0x0003e60000100800 */
[----:B------:R-:W-:Y:S01]  /*200c0*/  IADD3.X R44, PT, PT, R44, R4, RZ, P3, !PT ;  /* 0x000000042c2c7210 */ /* 0x000fe20001ffe4ff */
[----:B------:R2:W-:Y:S01]  /*200d0*/  LDGSTS.E [R33+0x8200], desc[UR8][R34.64], P2 ;  /* 0x0820000022217fae */ /* 0x0005e200091a1008 */
[----:B------:R-:W-:-:S03]  /*200e0*/  IADD3 R38, P4, PT, R38, R5, RZ ;  /* 0x0000000526267210 */ /* 0x000fc60007f9e0ff */
[----:B-1----:R-:W3:Y:S04]  /*200f0*/  LDL.LU R43, [R1+0xb8] ;  /* 0x0000b800012b7983 */ /* 0x002ee80000300800 */
[----:B------:R-:W4:Y:S01]  /*20100*/  LDL.LU R37, [R1+0xf0] ;  /* 0x0000f00001257983 */ /* 0x000f220000300800 */
[----:B--2---:R-:W-:-:S03]  /*20110*/  SEL R34, RZ, 0x4, !P1 ;  /* 0x00000004ff227807 */ /* 0x004fc60004800000 */
[----:B------:R-:W-:Y:S01]  /*20120*/  STL [R1+0x38], R42 ;  /* 0x0000382a01007387 */ /* 0x000fe20000100800 */
[----:B------:R-:W-:Y:S01]  /*20130*/  IMAD.X R45, R45, 0x1, R4, P4 ;  /* 0x000000012d2d7824 */ /* 0x000fe200020e0604 */
[----:B------:R-:W-:Y:S02]  /*20140*/  SEL R34, R34, RZ, !P0 ;  /* 0x000000ff22227207 */ /* 0x000fe40004000000 */
[----:B------:R1:W-:Y:S01]  /*20150*/  STL [R1+0x34], R44 ;  /* 0x0000342c01007387 */ /* 0x0003e20000100800 */
[----:B------:R-:W-:-:S03]  /*20160*/  MOV R35, R44 ;  /* 0x0000002c00237202 */ /* 0x000fc60000000f00 */
[----:B------:R2:W-:Y:S01]  /*20170*/  STL [R1+0x70], R38 ;  /* 0x0000702601007387 */ /* 0x0005e20000100800 */
[----:B------:R-:W-:Y:S01]  /*20180*/  ISETP.NE.U32.AND P1, PT, R34, RZ, PT ;  /* 0x000000ff2200720c */ /* 0x000fe20003f25070 */
[----:B------:R-:W-:Y:S02]  /*20190*/  IMAD.MOV.U32 R34, RZ, RZ, R42 ;  /* 0x000000ffff227224 */ /* 0x000fe400078e002a */
[----:B-1----:R-:W4:Y:S04]  /*201a0*/  LDL.LU R44, [R1+0xb4] ;  /* 0x0000b400012c7983 */ /* 0x002f280000300800 */
[----:B------:R-:W-:Y:S04]  /*201b0*/  STL [R1+0x6c], R45 ;  /* 0x00006c2d01007387 */ /* 0x000fe80000100800 */
[----:B------:R-:W4:Y:S01]  /*201c0*/  LDL.LU R42, [R1+0xec] ;  /* 0x0000ec00012a7983 */ /* 0x000f220000300800 */
[----:B------:R-:W-:-:S03]  /*201d0*/  IADD3 R40, P3, PT, R40, R5, RZ ;  /* 0x0000000528287210 */ /* 0x000fc60007f7e0ff */
[----:B------:R1:W-:Y:S01]  /*201e0*/  LDGSTS.E [R33+0x8300], desc[UR8][R34.64], P2 ;  /* 0x0830000022217fae */ /* 0x0003e200091a1008 */
[----:B------:R-:W-:Y:S02]  /*201f0*/  ISETP.GT.AND P2, PT, R32, 0x49, PT ;  /* 0x000000492000780c */ /* 0x000fe40003f44270 */
[----:B------:R-:W-:Y:S01]  /*20200*/  IADD3.X R41, PT, PT, R41, R4, RZ, P3, !PT ;  /* 0x0000000429297210 */ /* 0x000fe20001ffe4ff */
[----:B------:R-:W4:Y:S01]  /*20210*/  LDL.LU R46, [R1+0xf8] ;  /* 0x0000f800012e7983 */ /* 0x000f220000300800 */
[----:B------:R-:W-:Y:S01]  /*20220*/  IADD3 R36, P4, PT, R36, R5, RZ ;  /* 0x0000000524247210 */ /* 0x000fe20007f9e0ff */
[----:B-1----:R-:W-:Y:S02]  /*20230*/  IMAD.MOV.U32 R34, RZ, RZ, R38 ;  /* 0x000000ffff227224 */ /* 0x002fe400078e0026 */
[----:B------:R-:W-:Y:S01]  /*20240*/  IMAD.MOV.U32 R35, RZ, RZ, R45 ;  /* 0x000000ffff237224 */ /* 0x000fe200078e002d */
        /* <DEDUP_REMOVED lines=9> */
[----:B------:R-:W-:Y:S02]  /*202e0*/  MOV R35, R41 ;  /* 0x0000002900237202 */ /* 0x000fe40000000f00 */
[----:B------:R-:W-:Y:S01]  /*202f0*/  ISETP.NE.U32.AND P2, PT, R34, RZ, PT ;  /* 0x000000ff2200720c */ /* 0x000fe20003f45070 */
[----:B------:R-:W-:Y:S01]  /*20300*/  IMAD.MOV.U32 R34, RZ, RZ, R40 ;  /* 0x000000ffff227224 */ /* 0x000fe200078e0028 */
[----:B------:R1:W-:Y:S04]  /*20310*/  STL [R1+0xac], R39 ;  /* 0x0000ac2701007387 */ /* 0x0003e80000100800 */
[----:B------:R-:W2:Y:S04]  /*20320*/  LDL.LU R40, [R1+0x12c] ;  /* 0x00012c0001287983 */ /* 0x000ea80000300800 */
[----:B------:R1:W-:Y:S04]  /*20330*/  LDGSTS.E [R33+0x8b00], desc[UR8][R34.64], P1 ;  /* 0x08b0000022217fae */ /* 0x0003e800089a1008 */
[----:B------:R-:W2:Y:S01]  /*20340*/  LDL.LU R41, [R1+0x134] ;  /* 0x0001340001297983 */ /* 0x000ea20000300800 */
[----:B-1----:R-:W-:-:S03]  /*20350*/  IMAD.MOV.U32 R35, RZ, RZ, R39 ;  /* 0x000000ffff237224 */ /* 0x002fc600078e0027 */
        /* <DEDUP_REMOVED lines=9> */
[-C--:B---3--:R-:W-:Y:S02]  /*203f0*/  IADD3 R43, P3, PT, R43, R5.reuse, RZ ;  /* 0x000000052b2b7210 */ /* 0x088fe40007f7e0ff */
[----:B----4-:R-:W-:-:S03]  /*20400*/  IADD3 R37, P4, PT, R37, R5, RZ ;  /* 0x0000000525257210 */ /* 0x010fc60007f9e0ff */
[----:B------:R-:W-:Y:S01]  /*20410*/  IMAD.MOV.U32 R34, RZ, RZ, R43 ;  /* 0x000000ffff227224 */ /* 0x000fe200078e002b */
[----:B------:R-:W-:Y:S01]  /*20420*/  STL [R1+0xb8], R43 ;  /* 0x0000b82b01007387 */ /* 0x000fe20000100800 */
[----:B------:R-:W-:-:S04]  /*20430*/  IADD3.X R44, PT, PT, R44, R4, RZ, P3, !PT ;  /* 0x000000042c2c7210 */ /* 0x000fc80001ffe4ff */
[----:B------:R-:W-:Y:S01]  /*20440*/  MOV R35, R44 ;  /* 0x0000002c00237202 */ /* 0x000fe20000000f00 */
[----:B------:R1:W-:Y:S01]  /*20450*/  STL [R1+0xb4], R44 ;  /* 0x0000b42c01007387 */ /* 0x0003e20000100800 */
[----:B------:R-:W-:-:S03]  /*20460*/  IMAD.X R42, R42, 0x1, R4, P4 ;  /* 0x000000012a2a7824 */ /* 0x000fc600020e0604 */
[----:B------:R-:W-:Y:S04]  /*20470*/  STL [R1+0xf0], R37 ;  /* 0x0000f02501007387 */ /* 0x000fe80000100800 */
[----:B------:R3:W-:Y:S01]  /*20480*/  LDGSTS.E [R33+0x9300], desc[UR8][R34.64], P2 ;  /* 0x0930000022217fae */ /* 0x0007e200091a1008 */
[----:B------:R-:W-:-:S03]  /*20490*/  ISETP.GT.AND P2, PT, R32, 0x51, PT ;  /* 0x000000512000780c */ /* 0x000fc60003f44270 */
[----:B------:R4:W-:Y:S04]  /*204a0*/  STL [R1+0xec], R42 ;  /* 0x0000ec2a01007387 */ /* 0x0009e80000100800 */
[----:B-1----:R-:W2:Y:S01]  /*204b0*/  LDL.LU R44, [R1+0x174] ;  /* 0x00017400012c7983 */ /* 0x002ea20000300800 */
[----:B---3--:R-:W-:-:S03]  /*204c0*/  IMAD.MOV.U32 R34, RZ, RZ, R37 ;  /* 0x000000ffff227224 */ /* 0x008fc600078e0025 */
[----:B------:R-:W3:Y:S01]  /*204d0*/  LDL.LU R43, [R1+0x178] ;  /* 0x00017800012b7983 */ /* 0x000ee20000300800 */
[----:B------:R-:W-:Y:S01]  /*204e0*/  IMAD.MOV.U32 R35, RZ, RZ, R42 ;  /* 0x000000ffff237224 */ /* 0x000fe200078e002a */
[-C--:B------:R-:W-:Y:S02]  /*204f0*/  IADD3 R46, P3, PT, R46, R5.reuse, RZ ;  /* 0x000000052e2e7210 */ /* 0x080fe40007f7e0ff */
[----:B----4-:R-:W4:Y:S04]  /*20500*/  LDL.LU R42, [R1+0x1ac] ;  /* 0x0001ac00012a7983 */ /* 0x010f280000300800 */
[----:B------:R1:W-:Y:S04]  /*20510*/  LDGSTS.E [R33+0x9a00], desc[UR8][R34.64], P1 ;  /* 0x09a0000022217fae */ /* 0x0003e800089a1008 */
[----:B------:R-:W4:Y:S01]  /*20520*/  LDL.LU R37, [R1+0x1b0] ;  /* 0x0001b00001257983 */ /* 0x000f220000300800 */
[----:B--2---:R-:W-:-:S02]  /*20530*/  IADD3 R38, P4, PT, R38, R5, RZ ;  /* 0x0000000526267210 */ /* 0x004fc40007f9e0ff */
[----:B-1----:R-:W-:Y:S02]  /*20540*/  SEL R34, RZ, 0x4, !P2 ;  /* 0x00000004ff227807 */ /* 0x002fe40005000000 */
[----:B------:R-:W-:Y:S02]  /*20550*/  IADD3.X R48, PT, PT, R48, R4, RZ, P3, !PT ;  /* 0x0000000430307210 */ /* 0x000fe40001ffe4ff */
[----:B------:R-:W-:Y:S02]  /*20560*/  SEL R34, R34, RZ, !P0 ;  /* 0x000000ff22227207 */ /* 0x000fe40004000000 */
[----:B------:R-:W-:Y:S02]  /*20570*/  MOV R35, R48 ;  /* 0x0000003000237202 */ /* 0x000fe40000000f00 */
[----:B------:R-:W-:Y:S01]  /*20580*/  ISETP.NE.U32.AND P2, PT, R34, RZ, PT ;  /* 0x000000ff2200720c */ /* 0x000fe20003f45070 */
[----:B------:R-:W-:Y:S02]  /*20590*/  IMAD.MOV.U32 R34, RZ, RZ, R46 ;  /* 0x000000ffff227224 */ /* 0x000fe400078e002e */
[----:B------:R-:W-:-:S03]  /*205a0*/  IMAD.X R40, R40, 0x1, R4, P4 ;  /* 0x0000000128287824 */ /* 0x000fc600020e0604 */
        /* <DEDUP_REMOVED lines=9> */
[----:B------:R1:W-:Y:S01]  /*20640*/  LDGSTS.E [R33+0xa200], desc[UR8][R34.64], P2 ;  /* 0x0a20000022217fae */ /* 0x0003e200091a1008 */
[----:B------:R-:W-:-:S03]  /*20650*/  IADD3 R36, P4, PT, R36, R5, RZ ;  /* 0x0000000524247210 */ /* 0x000fc60007f9e0ff */
[----:B------:R2:W-:Y:S02]  /*20660*/  STL [R1+0x12c], R40 ;  /* 0x00012c2801007387 */ /* 0x0005e40000100800 */
[----:B------:R-:W-:Y:S01]  /*20670*/  IMAD.X R45, R45, 0x1, R4, P4 ;  /* 0x000000012d2d7824 */ /* 0x000fe200020e0604 */
[----:B-1----:R-:W-:Y:S01]  /*20680*/  SEL R34, RZ, 0x4, !P1 ;  /* 0x00000004ff227807 */ /* 0x002fe20004800000 */
[----:B--2---:R-:W2:Y:S01]  /*20690*/  LDL.LU R40, [R1+0x1b8] ;  /* 0x0001b80001287983 */ /* 0x004ea20000300800 */
[----:B------:R-:W-:-:S03]  /*206a0*/  MOV R35, R41 ;  /* 0x0000002900237202 */ /* 0x000fc60000000f00 */
[----:B------:R-:W2:Y:S01]  /*206b0*/  LDL.LU R38, [R1+0x1f0] ;  /* 0x0001f00001267983 */ /* 0x000ea20000300800 */
[----:B------:R-:W-:-:S03]  /*206c0*/  SEL R34, R34, RZ, !P0 ;  /* 0x000000ff22227207 */ /* 0x000fc60004000000 */
[----:B------:R-:W-:Y:S04]  /*206d0*/  STL [R1+0x138], R39 ;  /* 0x0001382701007387 */ /* 0x000fe80000100800 */
[----:B------:R1:W-:Y:S01]  /*206e0*/  STL [R1+0x134], R41 ;  /* 0x0001342901007387 */ /* 0x0003e20000100800 */
[----:B------:R-:W-:-:S03]  /*206f0*/  ISETP.NE.U32.AND P1, PT, R34, RZ, PT ;  /* 0x000000ff2200720c */ /* 0x000fc60003f25070 */
[----:B------:R1:W-:Y:S01]  /*20700*/  STL [R1+0x170], R36 ;  /* 0x0001702401007387 */ /* 0x0003e20000100800 */
[----:B------:R-:W-:-:S03]  /*20710*/  IMAD.MOV.U32 R34, RZ, RZ, R39 ;  /* 0x000000ffff227224 */ /* 0x000fc600078e0027 */
[----:B-1----:R-:W2:Y:S04]  /*20720*/  LDL.LU R41, [R1+0x1b4] ;  /* 0x0001b40001297983 */ /* 0x002ea80000300800 */
[----:B------:R-:W-:Y:S04]  /*20730*/  STL [R1+0x16c], R45 ;  /* 0x00016c2d01007387 */ /* 0x000fe80000100800 */
[----:B------:R-:W2:Y:S04]  /*20740*/  LDL.LU R39, [R1+0x1ec] ;  /* 0x0001ec0001277983 */ /* 0x000ea80000300800 */
[----:B------:R1:W-:Y:S01]  /*20750*/  LDGSTS.E [R33+0xa300], desc[UR8][R34.64], P2 ;  /* 0x0a30000022217fae */ /* 0x0003e200091a1008 */
[----:B------:R-:W-:-:S03]  /*20760*/  ISETP.GT.AND P2, PT, R32, 0x59, PT ;  /* 0x000000592000780c */ /* 0x000fc60003f44270 */
[----:B------:R-:W2:Y:S01]  /*20770*/  LDL.LU R46, [R1+0x1f8] ;  /* 0x0001f800012e7983 */ /* 0x000ea20000300800 */
[----:B-1----:R-:W-:Y:S02]  /*20780*/  IMAD.MOV.U32 R34, RZ, RZ, R36 ;  /* 0x000000ffff227224 */ /* 0x002fe400078e0024 */
[----:B------:R-:W-:Y:S01]  /*20790*/  IMAD.MOV.U32 R35, RZ, RZ, R45 ;  /* 0x000000ffff237224 */ /* 0x000fe200078e002d */
[----:B------:R-:W2:Y:S04]  /*207a0*/  LDL.LU R36, [R1+0x230] ;  /* 0x0002300001247983 */ /* 0x000ea80000300800 */
[----:B------:R1:W-:Y:S02]  /*207b0*/  LDGSTS.E [R33+0xaa00], desc[UR8][R34.64], P1 ;  /* 0x0aa0000022217fae */ /* 0x0003e400089a1008 */
[----:B-1----:R-:W-:-:S04]  /*207c0*/  SEL R34, RZ, 0x4, !P2 ;  /* 0x00000004ff227807 */ /* 0x002fc80005000000 */
[----:B------:R-:W-:-:S04]  /*207d0*/  SEL R34, R34, RZ, !P0 ;  /* 0x000000ff22227207 */ /* 0x000fc80004000000 */
[----:B------:R-:W-:Y:S02]  /*207e0*/  ISETP.NE.U32.AND P2, PT, R34, RZ, PT ;  /* 0x000000ff2200720c */ /* 0x000fe40003f45070 */
[----:B---3--:R-:W-:-:S04]  /*207f0*/  IADD3 R43, P3, PT, R43, R5, RZ ;  /* 0x000000052b2b7210 */ /* 0x008fc80007f7e0ff */
[----:B------:R-:W-:Y:S01]  /*20800*/  IADD3.X R44, PT, PT, R44, R4, RZ, P3, !PT ;  /* 0x000000042c2c7210 */ /* 0x000fe20001ffe4ff */
[----:B------:R-:W-:Y:S01]  /*20810*/  STL [R1+0x178], R43 ;  /* 0x0001782b01007387 */ /* 0x000fe20000100800 */
[----:B----4-:R-:W-:-:S03]  /*20820*/  IADD3 R37, P4, PT, R37, R5, RZ ;  /* 0x0000000525257210 */ /* 0x010fc60007f9e0ff */
[----:B------:R1:W-:Y:S04]  /*20830*/  STL [R1+0x174], R44 ;  /* 0x0001742c01007387 */ /* 0x0003e80000100800 */
[----:B------:R-:W-:Y:S01]  /*20840*/  STL [R1+0x1b0], R37 ;  /* 0x0001b02501007387 */ /* 0x000fe20000100800 */
[----:B------:R-:W-:-:S03]  /*20850*/  IMAD.X R42, R42, 0x1, R4, P4 ;  /* 0x000000012a2a7824 */ /* 0x000fc600020e0604 */
[----:B------:R-:W3:Y:S01]  /*20860*/  LDL.LU R48, [R1+0x1f4] ;  /* 0x0001f40001307983 */ /* 0x000ee20000300800 */
[----:B------:R-:W-:Y:S01]  /*20870*/  IMAD.MOV.U32 R34, RZ, RZ, R43 ;  /* 0x000000ffff227224 */ /* 0x000fe200078e002b */
[----:B------:R-:W-:Y:S02]  /*20880*/  MOV R35, R44 ;  /* 0x0000002c00237202 */ /* 0x000fe40000000f00 */
[----:B------:R4:W-:Y:S04]  /*20890*/  STL [R1+0x1ac], R42 ;  /* 0x0001ac2a01007387 */ /* 0x0009e80000100800 */
[----:B-1----:R-:W3:Y:S04]  /*208a0*/  LDL.LU R44, [R1+0x22c] ;  /* 0x00022c00012c7983 */ /* 0x002ee80000300800 */
[----:B------:R1:W-:Y:S01]  /*208b0*/  LDGSTS.E [R33+0xab00], desc[UR8][R34.64], P1 ;  /* 0x0ab0000022217fae */ /* 0x0003e200089a1008 */
[----:B------:R-:W-:-:S03]  /*208c0*/  ISETP.GT.AND P1, PT, R32, 0x5d, PT ;  /* 0x0000005d2000780c */ /* 0x000fc60003f24270 */
[----:B------:R-:W3:Y:S04]  /*208d0*/  LDL.LU R45, [R1+0x234] ;  /* 0x00023400012d7983 */ /* 0x000ee80000300800 */
[----:B------:R-:W3:Y:S01]  /*208e0*/  LDL.LU R43, [R1+0x238] ;  /* 0x00023800012b7983 */ /* 0x000ee20000300800 */
[----:B-1----:R-:W-:Y:S02]  /*208f0*/  IMAD.MOV.U32 R34, RZ, RZ, R37 ;  /* 0x000000ffff227224 */ /* 0x002fe400078e0025 */
[----:B------:R-:W-:Y:S02]  /*20900*/  IMAD.MOV.U32 R35, RZ, RZ, R42 ;  /* 0x000000ffff237224 */ /* 0x000fe400078e002a */
[----:B----4-:R-:W4:Y:S04]  /*20910*/  LDL.LU R42, [R1+0x26c] ;  /* 0x00026c00012a7983 */ /* 0x010f280000300800 */
[----:B------:R1:W-:Y:S04]  /*20920*/  LDGSTS.E [R33+0xb200], desc[UR8][R34.64], P2 ;  /* 0x0b20000022217fae */ /* 0x0003e800091a1008 */
[----:B------:R-:W4:Y:S01]  /*20930*/  LDL.LU R37, [R1+0x270] ;  /* 0x0002700001257983 */ /* 0x000f220000300800 */
[----:B-1----:R-:W-:-:S02]  /*20940*/  SEL R34, RZ, 0x4, !P1 ;  /* 0x00000004ff227807 */ /* 0x002fc40004800000 */
[-C--:B--2---:R-:W-:Y:S02]  /*20950*/  IADD3 R40, P3, PT, R40, R5.reuse, RZ ;  /* 0x0000000528287210 */ /* 0x084fe40007f7e0ff */
[----:B------:R-:W-:Y:S02]  /*20960*/  SEL R34, R34, RZ, !P0 ;  /* 0x000000ff22227207 */ /* 0x000fe40004000000 */
[----:B------:R-:W-:Y:S02]  /*20970*/  IADD3 R38, P4, PT, R38, R5, RZ ;  /* 0x0000000526267210 */ /* 0x000fe40007f9e0ff */
[----:B------:R-:W-:Y:S01]  /*20980*/  ISETP.NE.U32.AND P1, PT, R34, RZ, PT ;  /* 0x000000ff2200720c */ /* 0x000fe20003f25070 */
[----:B------:R-:W-:Y:S01]  /*20990*/  IMAD.MOV.U32 R34, RZ, RZ, R40 ;  /* 0x000000ffff227224 */ /* 0x000fe200078e0028 */
[----:B------:R-:W-:Y:S01]  /*209a0*/  STL [R1+0x1b8], R40 ;  /* 0x0001b82801007387 */ /* 0x000fe20000100800 */
[----:B------:R-:W-:-:S04]  /*209b0*/  IADD3.X R41, PT, PT, R41, R4, RZ, P3, !PT ;  /* 0x0000000429297210 */ /* 0x000fc80001ffe4ff */
[----:B------:R-:W-:Y:S01]  /*209c0*/  MOV R35, R41 ;  /* 0x0000002900237202 */ /* 0x000fe20000000f00 */
[----:B------:R1:W-:Y:S01]  /*209d0*/  STL [R1+0x1b4], R41 ;  /* 0x0001b42901007387 */ /* 0x0003e20000100800 */
[----:B------:R-:W-:-:S03]  /*209e0*/  IMAD.X R39, R39, 0x1, R4, P4 ;  /* 0x0000000127277824 */ /* 0x000fc600020e0604 */
[----:B------:R-:W-:Y:S04]  /*209f0*/  STL [R1+0x1f0], R38 ;  /* 0x0001f02601007387 */ /* 0x000fe80000100800 */
[----:B------:R2:W-:Y:S04]  /*20a00*/  LDGSTS.E [R33+0xb300], desc[UR8][R34.64], P2 ;  /* 0x0b30000022217fae */ /* 0x0005e800091a1008 */
[----:B------:R2:W-:Y:S04]  /*20a10*/  STL [R1+0x1ec], R39 ;  /* 0x0001ec2701007387 */ /* 0x0005e80000100800 */
[----:B-1----:R-:W4:Y:S01]  /*20a20*/  LDL.LU R41, [R1+0x274] ;  /* 0x0002740001297983 */ /* 0x002f220000300800 */
[----:B--2---:R-:W-:-:S03]  /*20a30*/  IMAD.MOV.U32 R35, RZ, RZ, R39 ;  /* 0x000000ffff237224 */ /* 0x004fc600078e0027 */
[----:B------:R-:W2:Y:S01]  /*20a40*/  LDL.LU R39, [R1+0x278] ;  /* 0x0002780001277983 */ /* 0x000ea20000300800 */
[----:B------:R-:W-:-:S03]  /*20a50*/  IMAD.MOV.U32 R34, RZ, RZ, R38 ;  /* 0x000000ffff227224 */ /* 0x000fc600078e0026 */
[----:B------:R-:W2:Y:S04]  /*20a60*/  LDL.LU R40, [R1+0x2ac] ;  /* 0x0002ac0001287983 */ /* 0x000ea80000300800 */
[----:B------:R-:W2:Y:S01]  /*20a70*/  LDL.LU R38, [R1+0x2b0] ;  /* 0x0002b00001267983 */ /* 0x000ea20000300800 */
[----:B------:R-:W-:-:S03]  /*20a80*/  ISETP.GT.AND P2, PT, R32, 0x61, PT ;  /* 0x000000612000780c */ /* 0x000fc60003f44270 */
[----:B------:R1:W-:Y:S01]  /*20a90*/  LDGSTS.E [R33+0xba00], desc[UR8][R34.64], P1 ;  /* 0x0ba0000022217fae */ /* 0x0003e200089a1008 */
[-C--:B------:R-:W-:Y:S02]  /*20aa0*/  IADD3 R46, P3, PT, R46, R5.reuse, RZ ;  /* 0x000000052e2e7210 */ /* 0x080fe40007f7e0ff */
[----:B------:R-:W-:Y:S02]  /*20ab0*/  IADD3 R36, P4, PT, R36, R5, RZ ;  /* 0x0000000524247210 */ /* 0x000fe40007f9e0ff */
[----:B-1----:R-:W-:-:S04]  /*20ac0*/  SEL R34, RZ, 0x4, !P2 ;  /* 0x00000004ff227807 */ /* 0x002fc80005000000 */
[----:B------:R-:W-:-:S04]  /*20ad0*/  SEL R34, R34, RZ, !P0 ;  /* 0x000000ff22227207 */ /* 0x000fc80004000000 */
[----:B------:R-:W-:Y:S01]  /*20ae0*/  ISETP.NE.U32.AND P2, PT, R34, RZ, PT ;  /* 0x000000ff2200720c */ /* 0x000fe20003f45070 */
        /* <DEDUP_REMOVED lines=8> */
[----:B------:R-:W-:Y:S01]  /*20b70*/  IADD3 R43, P3, PT, R43, R5, RZ ;  /* 0x000000052b2b7210 */ /* 0x000fe20007f7e0ff */
[----:B-1----:R-:W-:Y:S02]  /*20b80*/  IMAD.MOV.U32 R34, RZ, RZ, R36 ;  /* 0x000000ffff227224 */ /* 0x002fe400078e0024 */
[----:B------:R-:W-:Y:S01]  /*20b90*/  IMAD.MOV.U32 R35, RZ, RZ, R44 ;  /* 0x000000ffff237224 */ /* 0x000fe200078e002c */
[----:B------:R-:W-:Y:S01]  /*20ba0*/  STL [R1+0x230], R36 ;  /* 0x0002302401007387 */ /* 0x000fe20000100800 */
[----:B------:R-:W-:-:S03]  /*20bb0*/  IADD3.X R45, PT, PT, R45, R4, RZ, P3, !PT ;  /* 0x000000042d2d7210 */ /* 0x000fc60001ffe4ff */
[----:B------:R1:W-:Y:S04]  /*20bc0*/  LDGSTS.E [R33+0xc200], desc[UR8][R34.64], P2 ;  /* 0x0c20000022217fae */ /* 0x0003e800091a1008 */
[----:B------:R3:W-:Y:S01]  /*20bd0*/  STL [R1+0x22c], R44 ;  /* 0x00022c2c01007387 */ /* 0x0007e20000100800 */
[----:B----4-:R-:W-:Y:S02]  /*20be0*/  IADD3 R37, P4, PT, R37, R5, RZ ;  /* 0x0000000525257210 */ /* 0x010fe40007f9e0ff */
[----:B-1----:R-:W-:Y:S01]  /*20bf0*/  SEL R34, RZ, 0x4, !P1 ;  /* 0x00000004ff227807 */ /* 0x002fe20004800000 */
[----:B---3--:R-:W3:Y:S01]  /*20c00*/  LDL.LU R44, [R1+0x2b8] ;  /* 0x0002b800012c7983 */ /* 0x008ee20000300800 */
        /* <DEDUP_REMOVED lines=18> */
[----:B------:R1:W-:Y:S01]  /*20d30*/  LDGSTS.E [R33+0xca00], desc[UR8][R34.64], P1 ;  /* 0x0ca0000022217fae */ /* 0x0003e200089a1008 */
[----:B--2---:R-:W-:-:S04]  /*20d40*/  IADD3 R39, P3, PT, R39, R5, RZ ;  /* 0x0000000527277210 */ /* 0x004fc80007f7e0ff */
[----:B------:R-:W-:Y:S01]  /*20d50*/  IADD3.X R41, PT, PT, R41, R4, RZ, P3, !PT ;  /* 0x0000000429297210 */ /* 0x000fe20001ffe4ff */
[----:B------:R2:W-:Y:S01]  /*20d60*/  STL [R1+0x278], R39 ;  /* 0x0002782701007387 */ /* 0x0005e20000100800 */
[----:B------:R-:W-:Y:S02]  /*20d70*/  IADD3 R38, P4, PT, R38, R5, RZ ;  /* 0x0000000526267210 */ /* 0x000fe40007f9e0ff */
[----:B-1----:R-:W-:Y:S01]  /*20d80*/  SEL R34, RZ, 0x4, !P2 ;  /* 0x00000004ff227807 */ /* 0x002fe20005000000 */
[----:B------:R1:W-:Y:S02]  /*20d90*/  STL [R1+0x274], R41 ;  /* 0x0002742901007387 */ /* 0x0003e40000100800 */
[----:B------:R-:W-:Y:S01]  /*20da0*/  IMAD.X R40, R40, 0x1, R4, P4 ;  /* 0x0000000128287824 */ /* 0x000fe200020e0604 */
[----:B------:R-:W-:Y:S01]  /*20db0*/  SEL R34, R34, RZ, !P0 ;  /* 0x000000ff22227207 */ /* 0x000fe20004000000 */
[----:B------:R1:W-:Y:S04]  /*20dc0*/  STL [R1+0x2b0], R38 ;  /* 0x0002b02601007387 */ /* 0x0003e80000100800 */
[----:B------:R-:W4:Y:S01]  /*20dd0*/  LDL.LU R48, [R1+0x2f4] ;  /* 0x0002f40001307983 */ /* 0x000f220000300800 */
[----:B------:R-:W-:Y:S01]  /*20de0*/  ISETP.NE.U32.AND P2, PT, R34, RZ, PT ;  /* 0x000000ff2200720c */ /* 0x000fe20003f45070 */
[----:B------:R-:W-:-:S02]  /*20df0*/  IMAD.MOV.U32 R34, RZ, RZ, R39 ;  /* 0x000000ffff227224 */ /* 0x000fc400078e0027 */
[----:B------:R1:W-:Y:S04]  /*20e00*/  STL [R1+0x2ac], R40 ;  /* 0x0002ac2801007387 */ /* 0x0003e80000100800 */
[----:B--2---:R-:W2:Y:S01]  /*20e10*/  LDL.LU R39, [R1+0x32c] ;  /* 0x00032c0001277983 */ /* 0x004ea20000300800 */
[----:B------:R-:W-:-:S03]  /*20e20*/  MOV R35, R41 ;  /* 0x0000002900237202 */ /* 0x000fc60000000f00 */
[----:B-1----:R-:W2:Y:S04]  /*20e30*/  LDL.LU R41, [R1+0x334] ;  /* 0x0003340001297983 */ /* 0x002ea80000300800 */
[----:B------:R1:W-:Y:S01]  /*20e40*/  LDGSTS.E [R33+0xcb00], desc[UR8][R34.64], P1 ;  /* 0x0cb0000022217fae */ /* 0x0003e200089a1008 */
[----:B------:R-:W-:Y:S01]  /*20e50*/  ISETP.GT.AND P1, PT, R32, 0x6d, PT ;  /* 0x0000006d2000780c */ /* 0x000fe20003f24270 */
[----:B-1----:R-:W-:Y:S02]  /*20e60*/  IMAD.MOV.U32 R34, RZ, RZ, R38 ;  /* 0x000000ffff227224 */ /* 0x002fe400078e0026 */
[----:B------:R-:W-:Y:S01]  /*20e70*/  IMAD.MOV.U32 R35, RZ, RZ, R40 ;  /* 0x000000ffff237224 */ /* 0x000fe200078e0028 */
        /* <DEDUP_REMOVED lines=13> */
[----:B------:R-:W-:-:S04]  /*20f50*/  IMAD.X R43, R43, 0x1, R4, P4 ;  /* 0x000000012b2b7824 */ /* 0x000fc800020e0604 */
[----:B------:R1:W-:Y:S01]  /*20f60*/  LDGSTS.E [R33+0xd300], desc[UR8][R34.64], P2 ;  /* 0x0d30000022217fae */ /* 0x0003e200091a1008 */
[----:B------:R-:W-:-:S03]  /*20f70*/  ISETP.GT.AND P2, PT, R32, 0x71, PT ;  /* 0x000000712000780c */ /* 0x000fc60003f44270 */
[----:B------:R3:W-:Y:S01]  /*20f80*/  STL [R1+0x2b4], R45 ;  /* 0x0002b42d01007387 */ /* 0x0007e20000100800 */
[----:B-1----:R-:W-:Y:S02]  /*20f90*/  IMAD.MOV.U32 R34, RZ, RZ, R36 ;  /* 0x000000ffff227224 */ /* 0x002fe400078e0024 */
[----:B------:R-:W-:Y:S01]  /*20fa0*/  IMAD.MOV.U32 R35, RZ, RZ, R43 ;  /* 0x000000ffff237224 */ /* 0x000fe200078e002b */
[----:B------:R-:W-:Y:S01]  /*20fb0*/  STL [R1+0x2f0], R36 ;  /* 0x0002f02401007387 */ /* 0x000fe20000100800 */
[----:B------:R-:W-:-:S03]  /*20fc0*/  IADD3 R46, P3, PT, R46, R5, RZ ;  /* 0x000000052e2e7210 */ /* 0x000fc60007f7e0ff */
[----:B------:R1:W-:Y:S01]  /*20fd0*/  LDGSTS.E [R33+0xda00], desc[UR8][R34.64], P1 ;  /* 0x0da0000022217fae */ /* 0x0003e200089a1008 */
[----:B------:R-:W-:-:S03]  /*20fe0*/  IADD3 R37, P4, PT, R37, R5, RZ ;  /* 0x0000000525257210 */ /* 0x000fc60007f9e0ff */
[----:B------:R4:W-:Y:S04]  /*20ff0*/  STL [R1+0x2ec], R43 ;  /* 0x0002ec2b01007387 */ /* 0x0009e80000100800 */
[----:B---3--:R-:W3:Y:S01]  /*21000*/  LDL.LU R45, [R1+0x374] ;  /* 0x00037400012d7983 */ /* 0x008ee20000300800 */
[----:B-1----:R-:W-:-:S03]  /*21010*/  SEL R34, RZ, 0x4, !P2 ;  /* 0x00000004ff227807 */ /* 0x002fc60005000000 */
[----:B------:R-:W3:Y:S01]  /*21020*/  LDL.LU R44, [R1+0x378] ;  /* 0x00037800012c7983 */ /* 0x000ee20000300800 */
[----:B------:R-:W-:-:S03]  /*21030*/  SEL R34, R34, RZ, !P0 ;  /* 0x000000ff22227207 */ /* 0x000fc60004000000 */
[----:B----4-:R-:W4:Y:S01]  /*21040*/  LDL.LU R43, [R1+0x3ac] ;  /* 0x0003ac00012b7983 */ /* 0x010f220000300800 */
[----:B------:R-:W-:-:S03]  /*21050*/  ISETP.NE.U32.AND P2, PT, R34, RZ, PT ;  /* 0x000000ff2200720c */ /* 0x000fc60003f45070 */
[----:B------:R-:W4:Y:S01]  /*21060*/  LDL.LU R36, [R1+0x3b0] ;  /* 0x0003b00001247983 */ /* 0x000f220000300800 */
[----:B------:R-:W-:Y:S01]  /*21070*/  IADD3.X R48, PT, PT, R48, R4, RZ, P3, !PT ;  /* 0x0000000430307210 */ /* 0x000fe20001ffe4ff */
[----:B------:R-:W-:-:S03]  /*21080*/  IMAD.MOV.U32 R34, RZ, RZ, R46 ;  /* 0x000000ffff227224 */ /* 0x000fc600078e002e */
[----:B------:R-:W-:Y:S01]  /*21090*/  MOV R35, R48 ;  /* 0x0000003000237202 */ /* 0x000fe20000000f00 */
[----:B------:R-:W-:Y:S01]  /*210a0*/  STL [R1+0x2f8], R46 ;  /* 0x0002f82e01007387 */ /* 0x000fe20000100800 */
[----:B--2---:R-:W-:-:S03]  /*210b0*/  IMAD.X R39, R39, 0x1, R4, P4 ;  /* 0x0000000127277824 */ /* 0x004fc600020e0604 */
[----:B------:R-:W-:Y:S04]  /*210c0*/  STL [R1+0x2f4], R48 ;  /* 0x0002f43001007387 */ /* 0x000fe80000100800 */
[----:B------:R-:W-:Y:S04]  /*210d0*/  STL [R1+0x330], R37 ;  /* 0x0003302501007387 */ /* 0x000fe80000100800 */
[----:B------:R1:W-:Y:S04]  /*210e0*/  LDGSTS.E [R33+0xdb00], desc[UR8][R34.64], P1 ;  /* 0x0db0000022217fae */ /* 0x0003e800089a1008 */
[----:B------:R2:W-:Y:S01]  /*210f0*/  STL [R1+0x32c], R39 ;  /* 0x00032c2701007387 */ /* 0x0005e20000100800 */
[----:B-1----:R-:W-:-:S02]  /*21100*/  IMAD.MOV.U32 R35, RZ, RZ, R39 ;  /* 0x000000ffff237224 */ /* 0x002fc400078e0027 */
[----:B------:R-:W-:Y:S01]  /*21110*/  IMAD.MOV.U32 R34, RZ, RZ, R37 ;  /* 0x000000ffff227224 */ /* 0x000fe200078e0025 */
[----:B--2---:R-:W2:Y:S04]  /*21120*/  LDL.LU R39, [R1+0x3b4] ;  /* 0x0003b40001277983 */ /* 0x004ea80000300800 */
[----:B------:R-:W2:Y:S01]  /*21130*/  LDL.LU R37, [R1+0x3b8] ;  /* 0x0003b80001257983 */ /* 0x000ea20000300800 */
[----:B------:R-:W-:-:S03]  /*21140*/  ISETP.GT.AND P1, PT, R32, 0x75, PT ;  /* 0x000000752000780c */ /* 0x000fc60003f24270 */
[----:B------:R1:W-:Y:S01]  /*21150*/  LDGSTS.E [R33+0xe200], desc[UR8][R34.64], P2 ;  /* 0x0e20000022217fae */ /* 0x0003e200091a1008 */
[-C--:B------:R-:W-:Y:S02]  /*21160*/  IADD3 R38, P3, PT, R38, R5.reuse, RZ ;  /* 0x0000000526267210 */ /* 0x080fe40007f7e0ff */
[----:B------:R-:W-:Y:S02]  /*21170*/  IADD3 R40, P4, PT, R40, R5, RZ ;  /* 0x0000000528287210 */ /* 0x000fe40007f9e0ff */
[----:B------:R-:W-:Y:S02]  /*21180*/  IADD3.X R41, PT, PT, R41, R4, RZ, P3, !PT ;  /* 0x0000000429297210 */ /* 0x000fe40001ffe4ff */
[----:B-1----:R-:W-:-:S04]  /*21190*/  SEL R34, RZ, 0x4, !P1 ;  /* 0x00000004ff227807 */ /* 0x002fc80004800000 */
[----:B------:R-:W-:Y:S01]  /*211a0*/  SEL R34, R34, RZ, !P0 ;  /* 0x000000ff22227207 */ /* 0x000fe20004000000 */
[----:B------:R-:W-:Y:S01]  /*211b0*/  IMAD.X R42, R42, 0x1, R4, P4 ;  /* 0x000000012a2a7824 */ /* 0x000fe200020e0604 */
[----:B------:R-:W-:Y:S01]  /*211c0*/  STL [R1+0x338], R38 ;  /* 0x0003382601007387 */ /* 0x000fe20000100800 */
[----:B------:R-:W-:Y:S02]  /*211d0*/  MOV R35, R41 ;  /* 0x0000002900237202 */ /* 0x000fe40000000f00 */
[----:B------:R-:W-:Y:S01]  /*211e0*/  ISETP.NE.U32.AND P1, PT, R34, RZ, PT ;  /* 0x000000ff2200720c */ /* 0x000fe20003f25070 */
[----:B------:R-:W-:Y:S01]  /*211f0*/  IMAD.MOV.U32 R34, RZ, RZ, R38 ;  /* 0x000000ffff227224 */ /* 0x000fe200078e0026 */
[----:B------:R1:W-:Y:S04]  /*21200*/  STL [R1+0x334], R41 ;  /* 0x0003342901007387 */ /* 0x0003e80000100800 */
[----:B------:R-:W-:Y:S04]  /*21210*/  STL [R1+0x370], R40 ;  /* 0x0003702801007387 */ /* 0x000fe80000100800 */
[----:B------:R1:W-:Y:S04]  /*21220*/  LDGSTS.E [R33+0xe300], desc[UR8][R34.64], P2 ;  /* 0x0e30000022217fae */ /* 0x0003e800091a1008 */
[----:B-1----:R-:W2:Y:S04]  /*21230*/  LDL.LU R41, [R1+0x3f0] ;  /* 0x0003f00001297983 */ /* 0x002ea80000300800 */
[----:B------:R1:W-:Y:S04]  /*21240*/  STL [R1+0x36c], R42 ;  /* 0x00036c2a01007387 */ /* 0x0003e80000100800 */
[----:B------:R-:W2:Y:S01]  /*21250*/  LDL.LU R38, [R1+0x3f8] ;  /* 0x0003f80001267983 */ /* 0x000ea20000300800 */
[----:B------:R-:W-:-:S03]  /*21260*/  IMAD.MOV.U32 R35, RZ, RZ, R42 ;  /* 0x000000ffff237224 */ /* 0x000fc600078e002a */
[----:B-1----:R-:W2:Y:S01]  /*21270*/  LDL.LU R42, [R1+0x3ec] ;  /* 0x0003ec00012a7983 */ /* 0x002ea20000300800 */
[----:B------:R-:W-:Y:S01]  /*21280*/  IMAD.MOV.U32 R34, RZ, RZ, R40 ;  /* 0x000000ffff227224 */ /* 0x000fe200078e0028 */
[----:B------:R-:W-:Y:S02]  /*21290*/  ISETP.GT.AND P2, PT, R32, 0x79, PT ;  /* 0x000000792000780c */ /* 0x000fe40003f44270 */
[----:B------:R-:W2:Y:S04]  /*212a0*/  LDL.LU R40, [R1+0x3f4] ;  /* 0x0003f40001287983 */ /* 0x000ea80000300800 */
[----:B------:R1:W-:Y:S02]  /*212b0*/  LDGSTS.E [R33+0xea00], desc[UR8][R34.64], P1 ;  /* 0x0ea0000022217fae */ /* 0x0003e400089a1008 */
[----:B-1----:R-:W-:-:S04]  /*212c0*/  SEL R34, RZ, 0x4, !P2 ;  /* 0x00000004ff227807 */ /* 0x002fc80005000000 */
[----:B------:R-:W-:-:S04]  /*212d0*/  SEL R34, R34, RZ, !P0 ;  /* 0x000000ff22227207 */ /* 0x000fc80004000000 */
[----:B------:R-:W-:Y:S02]  /*212e0*/  ISETP.NE.U32.AND P2, PT, R34, RZ, PT ;  /* 0x000000ff2200720c */ /* 0x000fe40003f45070 */
[----:B---3--:R-:W-:-:S04]  /*212f0*/  IADD3 R44, P3, PT, R44, R5, RZ ;  /* 0x000000052c2c7210 */ /* 0x008fc80007f7e0ff */
[----:B------:R-:W-:Y:S02]  /*21300*/  IADD3.X R45, PT, PT, R45, R4, RZ, P3, !PT ;  /* 0x000000042d2d7210 */ /* 0x000fe40001ffe4ff */
[----:B----4-:R-:W-:Y:S01]  /*21310*/  IADD3 R36, P4, PT, R36, R5, RZ ;  /* 0x0000000524247210 */ /* 0x010fe20007f9e0ff */
[----:B------:R-:W-:Y:S01]  /*21320*/  IMAD.MOV.U32 R34, RZ, RZ, R44 ;  /* 0x000000ffff227224 */ /* 0x000fe200078e002c */
[----:B------:R-:W-:Y:S01]  /*21330*/  MOV R35, R45 ;  /* 0x0000002d00237202 */ /* 0x000fe20000000f00 */
[----:B------:R-:W-:Y:S02]  /*21340*/  STL [R1+0x378], R44 ;  /* 0x0003782c01007387 */ /* 0x000fe40000100800 */
[----:B------:R-:W-:Y:S02]  /*21350*/  IMAD.X R43, R43, 0x1, R4, P4 ;  /* 0x000000012b2b7824 */ /* 0x000fe400020e0604 */
[----:B------:R1:W-:Y:S04]  /*21360*/  STL [R1+0x374], R45 ;  /* 0x0003742d01007387 */ /* 0x0003e80000100800 */
[----:B------:R3:W-:Y:S04]  /*21370*/  STL [R1+0x3b0], R36 ;  /* 0x0003b02401007387 */ /* 0x0007e80000100800 */
[----:B------:R4:W-:Y:S01]  /*21380*/  LDGSTS.E [R33+0xeb00], desc[UR8][R34.64], P1 ;  /* 0x0eb0000022217fae */ /* 0x0009e200089a1008 */
[----:B------:R-:W-:-:S03]  /*21390*/  ISETP.GT.AND P1, PT, R32, 0x7d, PT ;  /* 0x0000007d2000780c */ /* 0x000fc60003f24270 */
[----:B------:R2:W-:Y:S04]  /*213a0*/  STL [R1+0x3ac], R43 ;  /* 0x0003ac2b01007387 */ /* 0x0005e80000100800 */
[----:B-1----:R-:W2:Y:S01]  /*213b0*/  LDL.LU R45, [R1+0xb64] ;  /* 0x000b6400012d7983 */ /* 0x002ea20000300800 */
[----:B----4-:R-:W-:Y:S02]  /*213c0*/  IMAD.MOV.U32 R34, RZ, RZ, R36 ;  /* 0x000000ffff227224 */ /* 0x010fe400078e0024 */
[----:B------:R-:W-:Y:S01]  /*213d0*/  IMAD.MOV.U32 R35, RZ, RZ, R43 ;  /* 0x000000ffff237224 */ /* 0x000fe200078e002b */
[----:B---3--:R-:W3:Y:S04]  /*213e0*/  LDL.LU R36, [R1+0xb70] ;  /* 0x000b700001247983 */ /* 0x008ee80000300800 */
[----:B------:R1:W-:Y:S01]  /*213f0*/  LDGSTS.E [R33+0xf200], desc[UR8][R34.64], P2 ;  /* 0x0f20000022217fae */ /* 0x0003e200091a1008 */
[----:B--2---:R-:W-:-:S04]  /*21400*/  IADD3 R37, P3, PT, R37, R5, RZ ;  /* 0x0000000525257210 */ /* 0x004fc80007f7e0ff */
[----:B------:R-:W-:Y:S01]  /*21410*/  IADD3.X R39, PT, PT, R39, R4, RZ, P3, !PT ;  /* 0x0000000427277210 */ /* 0x000fe20001ffe4ff */
[----:B------:R-:W-:Y:S01]  /*21420*/  STL [R1+0x3b8], R37 ;  /* 0x0003b82501007387 */ /* 0x000fe20000100800 */
[----:B-1----:R-:W-:-:S03]  /*21430*/  SEL R34, RZ, 0x4, !P1 ;  /* 0x00000004ff227807 */ /* 0x002fc60004800000 */
[----:B------:R1:W-:Y:S01]  /*21440*/  STL [R1+0x3b4], R39 ;  /* 0x0003b42701007387 */ /* 0x0003e20000100800 */
[----:B------:R-:W-:-:S03]  /*21450*/  SEL R34, R34, RZ, !P0 ;  /* 0x000000ff22227207 */ /* 0x000fc60004000000 */
[----:B------:R-:W2:Y:S04]  /*21460*/  LDL.LU R44, [R1+0xb5c] ;  /* 0x000b5c00012c7983 */ /* 0x000ea80000300800 */
[----:B------:R-:W4:Y:S01]  /*21470*/  LDL.LU R43, [R1+0xb68] ;  /* 0x000b6800012b7983 */ /* 0x000f220000300800 */
[----:B------:R-:W-:Y:S01]  /*21480*/  ISETP.NE.U32.AND P1, PT, R34, RZ, PT ;  /* 0x000000ff2200720c */ /* 0x000fe20003f25070 */
[----:B------:R-:W-:Y:S02]  /*21490*/  IMAD.MOV.U32 R35, RZ, RZ, R39 ;  /* 0x000000ffff237224 */ /* 0x000fe400078e0027 */
[----:B------:R-:W-:Y:S01]  /*214a0*/  IMAD.MOV.U32 R34, RZ, RZ, R37 ;  /* 0x000000ffff227224 */ /* 0x000fe200078e0025 */
[----:B-1----:R-:W2:Y:S04]  /*214b0*/  LDL.LU R39, [R1+0xb24] ;  /* 0x000b240001277983 */ /* 0x002ea80000300800 */
[----:B------:R-:W2:Y:S04]  /*214c0*/  LDL.LU R37, [R1+0xb30] ;  /* 0x000b300001257983 */ /* 0x000ea80000300800 */
[----:B------:R1:W-:Y:S01]  /*214d0*/  LDGSTS.E [R33+0xf300], desc[UR8][R34.64], P2 ;  /* 0x0f30000022217fae */ /* 0x0003e200091a1008 */
[----:B------:R-:W-:-:S05]  /*214e0*/  IADD3 R41, P2, PT, R41, R5, RZ ;  /* 0x0000000529297210 */ /* 0x000fca0007f5e0ff */
[----:B-1----:R-:W-:Y:S01]  /*214f0*/  IMAD.MOV.U32 R34, RZ, RZ, R41 ;  /* 0x000000ffff227224 */ /* 0x002fe200078e0029 */
[----:B------:R-:W-:Y:S02]  /*21500*/  IADD3 R38, P3, PT, R38, R5, RZ ;  /* 0x0000000526267210 */ /* 0x000fe40007f7e0ff */
[----:B------:R-:W-:-:S04]  /*21510*/  IADD3.X R42, PT, PT, R42, R4, RZ, P2, !PT ;  /* 0x000000042a2a7210 */ /* 0x000fc800017fe4ff */
[----:B------:R-:W-:Y:S01]  /*21520*/  MOV R35, R42 ;  /* 0x0000002a00237202 */ /* 0x000fe20000000f00 */
[----:B------:R-:W-:-:S04]  /*21530*/  IMAD.X R40, R40, 0x1, R4, P3 ;  /* 0x0000000128287824 */ /* 0x000fc800018e0604 */
[----:B------:R1:W-:Y:S04]  /*21540*/  LDGSTS.E [R33+0xfa00], desc[UR8][R34.64], P1 ;  /* 0x0fa0000022217fae */ /* 0x0003e800089a1008 */
[----:B------:R-:W-:Y:S01]  /*21550*/  STL [R1+0x3f0], R41 ;  /* 0x0003f02901007387 */ /* 0x000fe20000100800 */
[----:B-1----:R-:W-:Y:S02]  /*21560*/  IMAD.MOV.U32 R34, RZ, RZ, R38 ;  /* 0x000000ffff227224 */ /* 0x002fe400078e0026 */
[----:B------:R-:W-:Y:S01]  /*21570*/  IMAD.MOV.U32 R35, RZ, RZ, R40 ;  /* 0x000000ffff237224 */ /* 0x000fe200078e0028 */
[----:B------:R1:W-:Y:S04]  /*21580*/  STL [R1+0x3ec], R42 ;  /* 0x0003ec2a01007387 */ /* 0x0003e80000100800 */
[----:B------:R1:W-:Y:S01]  /*21590*/  LDGSTS.E [R33+0xfb00], desc[UR8][R34.64], P1 ;  /* 0x0fb0000022217fae */ /* 0x0003e200089a1008 */
[----:B------:R-:W-:-:S03]  /*215a0*/  ISETP.GT.AND P1, PT, R32, 0x2, PT ;  /* 0x000000022000780c */ /* 0x000fc60003f24270 */
[----:B------:R-:W-:Y:S04]  /*215b0*/  STL [R1+0x3f8], R38 ;  /* 0x0003f82601007387 */ /* 0x000fe80000100800 */
[----:B------:R1:W-:Y:S02]  /*215c0*/  STL [R1+0x3f4], R40 ;  /* 0x0003f42801007387 */ /* 0x0003e40000100800 */
[----:B-1----:R-:W-:Y:S02]  /*215d0*/  SEL R33, RZ, 0x4, !P1 ;  /* 0x00000004ff217807 */ /* 0x002fe40004800000 */
[----:B------:R-:W2:Y:S04]  /*215e0*/  LDL.LU R42, [R1+0xb1c] ;  /* 0x000b1c00012a7983 */ /* 0x000ea80000300800 */
[----:B------:R-:W2:Y:S01]  /*215f0*/  LDL.LU R41, [R1+0xb28] ;  /* 0x000b280001297983 */ /* 0x000ea20000300800 */
[----:B------:R-:W-:-:S03]  /*21600*/  SEL R33, R33, RZ, !P0 ;  /* 0x000000ff21217207 */ /* 0x000fc60004000000 */
[----:B------:R-:W2:Y:S01]  /*21610*/  LDL.LU R40, [R1+0xae4] ;  /* 0x000ae40001287983 */ /* 0x000ea20000300800 */
[----:B------:R-:W-:-:S03]  /*21620*/  ISETP.NE.U32.AND P2, PT, R33, RZ, PT ;  /* 0x000000ff2100720c */ /* 0x000fc60003f45070 */
[----:B------:R-:W2:Y:S01]  /*21630*/  LDL.LU R38, [R1+0xaf0] ;  /* 0x000af00001267983 */ /* 0x000ea20000300800 */
[----:B------:R-:W-:-:S05]  /*21640*/  LOP3.LUT R49, R218, 0x40, RZ, 0x3c, !PT ;  /* 0x00000040da317812 */ /* 0x000fca00078e3cff */
[----:B------:R-:W-:Y:S01]  /*21650*/  VIADD R33, R49, UR7 ;  /* 0x0000000731217c36 */ /* 0x000fe20008000000 */
[----:B---3--:R-:W-:-:S04]  /*21660*/  IADD3 R36, P1, PT, R36, R5, RZ ;  /* 0x0000000524247210 */ /* 0x008fc80007f3e0ff */
[----:B------:R-:W-:Y:S01]  /*21670*/  IADD3.X R45, PT, PT, R45, R4, RZ, P1, !PT ;  /* 0x000000042d2d7210 */ /* 0x000fe20000ffe4ff */
[----:B------:R-:W-:Y:S01]  /*21680*/  IMAD.MOV.U32 R34, RZ, RZ, R36 ;  /* 0x000000ffff227224 */ /* 0x000fe200078e0024 */
[----:B------:R-:W-:Y:S02]  /*21690*/  ISETP.GT.AND P1, PT, R32, 0x6, PT ;  /* 0x000000062000780c */ /* 0x000fe40003f24270 */
[----:B------:R-:W-:Y:S01]  /*216a0*/  MOV R35, R45 ;  /* 0x0000002d00237202 */ /* 0x000fe20000000f00 */
[----:B------:R1:W-:Y:S04]  /*216b0*/  STL [R1+0xb70], R36 ;  /* 0x000b702401007387 */ /* 0x0003e80000100800 */
[----:B------:R3:W-:Y:S04]  /*216c0*/  LDGSTS.E [R33+0x400], desc[UR8][R34.64], P2 ;  /* 0x0040000022217fae */ /* 0x0007e800091a1008 */
[----:B------:R-:W-:Y:S04]  /*216d0*/  STL [R1+0xb64], R45 ;  /* 0x000b642d01007387 */ /* 0x000fe80000100800 */
[----:B------:R-:W2:Y:S01]  /*216e0*/  LDL.LU R46, [R1+0xae8] ;  /* 0x000ae800012e7983 */ /* 0x000ea20000300800 */
[----:B----4-:R-:W-:-:S03]  /*216f0*/  IADD3 R43, P3, PT, R43, R5, RZ ;  /* 0x000000052b2b7210 */ /* 0x010fc60007f7e0ff */
[----:B-1----:R-:W4:Y:S01]  /*21700*/  LDL.LU R36, [R1+0xab0] ;  /* 0x000ab00001247983 */ /* 0x002f220000300800 */
[----:B---3--:R-:W-:Y:S01]  /*21710*/  SEL R34, RZ, 0x4, !P1 ;  /* 0x00000004ff227807 */ /* 0x008fe20004800000 */
[----:B--2---:R-:W-:Y:S02]  /*21720*/  IMAD.X R44, R44, 0x1, R4, P3 ;  /* 0x000000012c2c7824 */ /* 0x004fe400018e0604 */
[----:B------:R1:W-:Y:S01]  /*21730*/  STL [R1+0xb68], R43 ;  /* 0x000b682b01007387 */ /* 0x0003e20000100800 */
[----:B------:R-:W-:-:S03]  /*21740*/  IADD3 R37, P4, PT, R37, R5, RZ ;  /* 0x0000000525257210 */ /* 0x000fc60007f9e0ff */
[----:B------:R2:W-:Y:S01]  /*21750*/  STL [R1+0xb5c], R44 ;  /* 0x000b5c2c01007387 */ /* 0x0005e20000100800 */
[----:B------:R-:W-:Y:S01]  /*21760*/  SEL R34, R34, RZ, !P0 ;  /* 0x000000ff22227207 */ /* 0x000fe20004000000 */
[----:B------:R-:W-:Y:S02]  /*21770*/  IMAD.X R39, R39, 0x1, R4, P4 ;  /* 0x0000000127277824 */ /* 0x000fe400020e0604 */
[----:B------:R-:W-:Y:S01]  /*21780*/  STL [R1+0xb30], R37 ;  /* 0x000b302501007387 */ /* 0x000fe20000100800 */
[----:B------:R-:W-:-:S03]  /*21790*/  ISETP.NE.U32.AND P1, PT, R34, RZ, PT ;  /* 0x000000ff2200720c */ /* 0x000fc60003f25070 */
[----:B------:R-:W3:Y:S01]  /*217a0*/  LDL.LU R48, [R1+0xadc] ;  /* 0x000adc0001307983 */ /* 0x000ee20000300800 */
[----:B------:R-:W-:Y:S01]  /*217b0*/  MOV R34, R43 ;  /* 0x0000002b00227202 */ /* 0x000fe20000000f00 */
[----:B------:R-:W-:Y:S02]  /*217c0*/  IMAD.MOV.U32 R35, RZ, RZ, R44 ;  /* 0x000000ffff237224 */ /* 0x000fe400078e002c */
[----:B------:R2:W-:Y:S04]  /*217d0*/  STL [R1+0xb24], R39 ;  /* 0x000b242701007387 */ /* 0x0005e80000100800 */
[----:B-1----:R-:W3:Y:S04]  /*217e0*/  LDL.LU R43, [R1+0xaa4] ;  /* 0x000aa400012b7983 */ /* 0x002ee80000300800 */
[----:B------:R1:W-:Y:S04]  /*217f0*/  LDGSTS.E [R33+0x500], desc[UR8][R34.64], P2 ;  /* 0x0050000022217fae */ /* 0x0003e800091a1008 */
[----:B--2---:R-:W2:Y:S01]  /*21800*/  LDL.LU R44, [R1+0xa9c] ;  /* 0x000a9c00012c7983 */ /* 0x004ea20000300800 */
        /* <DEDUP_REMOVED lines=8> */
[----:B------:R-:W-:Y:S02]  /*21890*/  SEL R34, R34, RZ, !P0 ;  /* 0x000000ff22227207 */ /* 0x000fe40004000000 */
[----:B------:R-:W-:Y:S02]  /*218a0*/  IADD3 R41, P3, PT, R41, R5, RZ ;  /* 0x0000000529297210 */ /* 0x000fe40007f7e0ff */
[----:B------:R-:W-:-:S03]  /*218b0*/  ISETP.NE.U32.AND P2, PT, R34, RZ, PT ;  /* 0x000000ff2200720c */ /* 0x000fc60003f45070 */
[----:B------:R-:W-:Y:S01]  /*218c0*/  IMAD.X R42, R42, 0x1, R4, P3 ;  /* 0x000000012a2a7824 */ /* 0x000fe200018e0604 */
[----:B------:R-:W-:-:S03]  /*218d0*/  IADD3 R38, P4, PT, R38, R5, RZ ;  /* 0x0000000526267210 */ /* 0x000fc60007f9e0ff */
[----:B------:R-:W-:Y:S01]  /*218e0*/  IMAD.MOV.U32 R35, RZ, RZ, R42 ;  /* 0x000000ffff237224 */ /* 0x000fe200078e002a */
[----:B------:R-:W-:Y:S01]  /*218f0*/  MOV R34, R41 ;  /* 0x0000002900227202 */ /* 0x000fe20000000f00 */
[----:B------:R-:W-:Y:S01]  /*21900*/  STL [R1+0xb28], R41 ;  /* 0x000b282901007387 */ /* 0x000fe20000100800 */
[----:B------:R-:W-:-:S03]  /*21910*/  IMAD.X R40, R40, 0x1, R4, P4 ;  /* 0x0000000128287824 */ /* 0x000fc600020e0604 */
[----:B------:R1:W-:Y:S04]  /*21920*/  STL [R1+0xb1c], R42 ;  /* 0x000b1c2a01007387 */ /* 0x0003e80000100800 */
[----:B------:R-:W-:Y:S04]  /*21930*/  STL [R1+0xaf0], R38 ;  /* 0x000af02601007387 */ /* 0x000fe80000100800 */
[----:B------:R1:W-:Y:S01]  /*21940*/  LDGSTS.E [R33+0xd00], desc[UR8][R34.64], P1 ;  /* 0x00d0000022217fae */ /* 0x0003e200089a1008 */
[----:B------:R-:W-:-:S03]  /*21950*/  ISETP.GT.AND P1, PT, R32, 0xe, PT ;  /* 0x0000000e2000780c */ /* 0x000fc60003f24270 */
[----:B------:R1:W-:Y:S04]  /*21960*/  STL [R1+0xae4], R40 ;  /* 0x000ae42801007387 */ /* 0x0003e80000100800 */
        /* <DEDUP_REMOVED lines=11> */
[----:B----4-:R-:W-:Y:S02]  /*21a20*/  IADD3 R36, P4, PT, R36, R5, RZ ;  /* 0x0000000524247210 */ /* 0x010fe40007f9e0ff */
[----:B------:R-:W-:Y:S01]  /*21a30*/  MOV R34, R46 ;  /* 0x0000002e00227202 */ /* 0x000fe20000000f00 */
[----:B------:R-:W-:Y:S01]  /*21a40*/  STL [R1+0xae8], R46 ;  /* 0x000ae82e01007387 */ /* 0x000fe20000100800 */
[----:B---3--:R-:W-:-:S04]  /*21a50*/  IMAD.X R48, R48, 0x1, R4, P3 ;  /* 0x0000000130307824 */ /* 0x008fc800018e0604 */
[----:B------:R-:W-:Y:S02]  /*21a60*/  IMAD.MOV.U32 R35, RZ, RZ, R48 ;  /* 0x000000ffff237224 */ /* 0x000fe400078e0030 */
[----:B------:R-:W-:-:S03]  /*21a70*/  IMAD.X R43, R43, 0x1, R4, P4 ;  /* 0x000000012b2b7824 */ /* 0x000fc600020e0604 */
[----:B------:R1:W-:Y:S01]  /*21a80*/  LDGSTS.E [R33+0x1500], desc[UR8][R34.64], P2 ;  /* 0x0150000022217fae */ /* 0x0003e200091a1008 */
[----:B------:R-:W-:-:S03]  /*21a90*/  ISETP.GT.AND P2, PT, R32, 0x12, PT ;  /* 0x000000122000780c */ /* 0x000fc60003f44270 */
[----:B------:R-:W-:Y:S01]  /*21aa0*/  STL [R1+0xadc], R48 ;  /* 0x000adc3001007387 */ /* 0x000fe20000100800 */
[----:B-1----:R-:W-:Y:S01]  /*21ab0*/  IMAD.MOV.U32 R34, RZ, RZ, R36 ;  /* 0x000000ffff227224 */ /* 0x002fe200078e0024 */
[----:B------:R-:W-:Y:S02]  /*21ac0*/  MOV R35, R43 ;  /* 0x0000002b00237202 */ /* 0x000fe40000000f00 */
[-C--:B--2---:R-:W-:Y:S01]  /*21ad0*/  IADD3 R39, P3, PT, R39, R5.reuse, RZ ;  /* 0x0000000527277210 */ /* 0x084fe20007f7e0ff */
[----:B------:R-:W-:Y:S04]  /*21ae0*/  STL [R1+0xab0], R36 ;  /* 0x000ab02401007387 */ /* 0x000fe80000100800 */
[----:B------:R1:W-:Y:S01]  /*21af0*/  LDGSTS.E [R33+0x1c00], desc[UR8][R34.64], P1 ;  /* 0x01c0000022217fae */ /* 0x0003e200089a1008 */
[----:B------:R-:W-:Y:S01]  /*21b00*/  IMAD.X R44, R44, 0x1, R4, P3 ;  /* 0x000000012c2c7824 */ /* 0x000fe200018e0604 */
[----:B------:R-:W-:-:S02]  /*21b10*/  IADD3 R37, P4, PT, R37, R5, RZ ;  /* 0x0000000525257210 */ /* 0x000fc40007f9e0ff */
[----:B------:R2:W-:Y:S03]  /*21b20*/  STL [R1+0xaa4], R43 ;  /* 0x000aa42b01007387 */ /* 0x0005e60000100800 */
[----:B------:R-:W-:Y:S01]  /*21b30*/  IMAD.X R45, R45, 0x1, R4, P4 ;  /* 0x000000012d2d7824 */ /* 0x000fe200020e0604 */
[----:B-1----:R-:W-:Y:S01]  /*21b40*/  SEL R34, RZ, 0x4, !P2 ;  /* 0x00000004ff227807 */ /* 0x002fe20005000000 */
[----:B--2---:R-:W2:Y:S01]  /*21b50*/  LDL.LU R43, [R1+0xa28] ;  /* 0x000a2800012b7983 */ /* 0x004ea20000300800 */
[----:B------:R-:W-:Y:S02]  /*21b60*/  IMAD.MOV.U32 R35, RZ, RZ, R44 ;  /* 0x000000ffff237224 */ /* 0x000fe400078e002c */
[----:B------:R-:W-:Y:S01]  /*21b70*/  SEL R34, R34, RZ, !P0 ;  /* 0x000000ff22227207 */ /* 0x000fe20004000000 */
[----:B------:R-:W3:Y:S04]  /*21b80*/  LDL.LU R36, [R1+0xa10] ;  /* 0x000a100001247983 */ /* 0x000ee80000300800 */
[----:B------:R-:W-:Y:S04]  /*21b90*/  STL [R1+0xaa8], R39 ;  /* 0x000aa82701007387 */ /* 0x000fe80000100800 */
[----:B------:R1:W-:Y:S01]  /*21ba0*/  STL [R1+0xa9c], R44 ;  /* 0x000a9c2c01007387 */ /* 0x0003e20000100800 */
[----:B------:R-:W-:-:S03]  /*21bb0*/  ISETP.NE.U32.AND P2, PT, R34, RZ, PT ;  /* 0x000000ff2200720c */ /* 0x000fc60003f45070 */
[----:B------:R4:W-:Y:S01]  /*21bc0*/  STL [R1+0xa70], R37 ;  /* 0x000a702501007387 */ /* 0x0009e20000100800 */
[----:B------:R-:W-:-:S03]  /*21bd0*/  MOV R34, R39 ;  /* 0x0000002700227202 */ /* 0x000fc60000000f00 */
[----:B-1----:R-:W3:Y:S04]  /*21be0*/  LDL.LU R44, [R1+0xa1c] ;  /* 0x000a1c00012c7983 */ /* 0x002ee80000300800 */
[----:B------:R-:W-:Y:S04]  /*21bf0*/  STL [R1+0xa64], R45 ;  /* 0x000a642d01007387 */ /* 0x000fe80000100800 */
[----:B------:R-:W3:Y:S04]  /*21c00*/  LDL.LU R39, [R1+0x9e4] ;  /* 0x0009e40001277983 */ /* 0x000ee80000300800 */
[----:B------:R1:W-:Y:S01]  /*21c10*/  LDGSTS.E [R33+0x1d00], desc[UR8][R34.64], P1 ;  /* 0x01d0000022217fae */ /* 0x0003e200089a1008 */
[----:B------:R-:W-:-:S03]  /*21c20*/  ISETP.GT.AND P1, PT, R32, 0x16, PT ;  /* 0x000000162000780c */ /* 0x000fc60003f24270 */
[----:B------:R-:W3:Y:S01]  /*21c30*/  LDL.LU R46, [R1+0x9e8] ;  /* 0x0009e800012e7983 */ /* 0x000ee20000300800 */
[----:B-1----:R-:W-:Y:S01]  /*21c40*/  IMAD.MOV.U32 R34, RZ, RZ, R37 ;  /* 0x000000ffff227224 */ /* 0x002fe200078e0025 */
[----:B------:R-:W-:Y:S02]  /*21c50*/  MOV R35, R45 ;  /* 0x0000002d00237202 */ /* 0x000fe40000000f00 */
[----:B----4-:R-:W4:Y:S04]  /*21c60*/  LDL.LU R37, [R1+0x9d0] ;  /* 0x0009d00001257983 */ /* 0x010f280000300800 */
[----:B------:R1:W-:Y:S01]  /*21c70*/  LDGSTS.E [R33+0x2400], desc[UR8][R34.64], P2 ;  /* 0x0240000022217fae */ /* 0x0003e200091a1008 */
[----:B------:R-:W-:-:S05]  /*21c80*/  IADD3 R41, P3, PT, R41, R5, RZ ;  /* 0x0000000529297210 */ /* 0x000fca0007f7e0ff */
[----:B------:R-:W-:Y:S01]  /*21c90*/  IMAD.X R42, R42, 0x1, R4, P3 ;  /* 0x000000012a2a7824 */ /* 0x000fe200018e0604 */
[----:B------:R1:W-:Y:S02]  /*21ca0*/  STL [R1+0xa68], R41 ;  /* 0x000a682901007387 */ /* 0x0003e40000100800 */
[----:B-1----:R-:W-:Y:S02]  /*21cb0*/  SEL R34, RZ, 0x4, !P1 ;  /* 0x00000004ff227807 */ /* 0x002fe40004800000 */
[----:B------:R-:W-:Y:S01]  /*21cc0*/  IADD3 R38, P4, PT, R38, R5, RZ ;  /* 0x0000000526267210 */ /* 0x000fe20007f9e0ff */
[----:B------:R1:W-:Y:S01]  /*21cd0*/  STL [R1+0xa5c], R42 ;  /* 0x000a5c2a01007387 */ /* 0x0003e20000100800 */
[----:B------:R-:W-:-:S03]  /*21ce0*/  SEL R34, R34, RZ, !P0 ;  /* 0x000000ff22227207 */ /* 0x000fc60004000000 */
[----:B------:R-:W-:Y:S01]  /*21cf0*/  IMAD.X R40, R40, 0x1, R4, P4 ;  /* 0x0000000128287824 */ /* 0x000fe200020e0604 */
[----:B------:R-:W-:Y:S01]  /*21d00*/  STL [R1+0xa30], R38 ;  /* 0x000a302601007387 */ /* 0x000fe20000100800 */
[----:B------:R-:W-:-:S03]  /*21d10*/  ISETP.NE.U32.AND P1, PT, R34, RZ, PT ;  /* 0x000000ff2200720c */ /* 0x000fc60003f25070 */
[----:B------:R-:W4:Y:S01]  /*21d20*/  LDL.LU R48, [R1+0x9dc] ;  /* 0x0009dc0001307983 */ /* 0x000f220000300800 */
[----:B------:R-:W-:Y:S01]  /*21d30*/  MOV R34, R41 ;  /* 0x0000002900227202 */ /* 0x000fe20000000f00 */
[----:B------:R-:W-:Y:S02]  /*21d40*/  IMAD.MOV.U32 R35, RZ, RZ, R42 ;  /* 0x000000ffff237224 */ /* 0x000fe400078e002a */
[----:B------:R1:W-:Y:S04]  /*21d50*/  STL [R1+0xa24], R40 ;  /* 0x000a242801007387 */ /* 0x0003e80000100800 */
[----:B------:R-:W4:Y:S04]  /*21d60*/  LDL.LU R41, [R1+0x9a4] ;  /* 0x0009a40001297983 */ /* 0x000f280000300800 */
[----:B------:R1:W-:Y:S01]  /*21d70*/  LDGSTS.E [R33+0x2500], desc[UR8][R34.64], P2 ;  /* 0x0250000022217fae */ /* 0x0003e200091a1008 */
[----:B------:R-:W-:-:S03]  /*21d80*/  ISETP.GT.AND P2, PT, R32, 0x1a, PT ;  /* 0x0000001a2000780c */ /* 0x000fc60003f44270 */
[----:B-1----:R-:W4:Y:S01]  /*21d90*/  LDL.LU R42, [R1+0x99c] ;  /* 0x00099c00012a7983 */ /* 0x002f220000300800 */
[----:B------:R-:W-:Y:S01]  /*21da0*/  IMAD.MOV.U32 R34, RZ, RZ, R38 ;  /* 0x000000ffff227224 */ /* 0x000fe200078e0026 */
[----:B------:R-:W-:Y:S02]  /*21db0*/  MOV R35, R40 ;  /* 0x0000002800237202 */ /* 0x000fe40000000f00 */
[----:B------:R-:W4:Y:S04]  /*21dc0*/  LDL.LU R40, [R1+0x9a8] ;  /* 0x0009a80001287983 */ /* 0x000f280000300800 */
[----:B------:R1:W-:Y:S04]  /*21dd0*/  LDGSTS.E [R33+0x2c00], desc[UR8][R34.64], P1 ;  /* 0x02c0000022217fae */ /* 0x0003e800089a1008 */
[----:B------:R-:W4:Y:S04]  /*21de0*/  LDL.LU R45, [R1+0x964] ;  /* 0x00096400012d7983 */ /* 0x000f280000300800 */
[----:B------:R-:W4:Y:S01]  /*21df0*/  LDL.LU R38, [R1+0x990] ;  /* 0x0009900001267983 */ /* 0x000f220000300800 */
[----:B-1----:R-:W-:-:S04]  /*21e00*/  SEL R34, RZ, 0x4, !P2 ;  /* 0x00000004ff227807 */ /* 0x002fc80005000000 */
[----:B------:R-:W-:-:S04]  /*21e10*/  SEL R34, R34, RZ, !P0 ;  /* 0x000000ff22227207 */ /* 0x000fc80004000000 */
[----:B------:R-:W-:Y:S02]  /*21e20*/  ISETP.NE.U32.AND P2, PT, R34, RZ, PT ;  /* 0x000000ff2200720c */ /* 0x000fe40003f45070 */
[-C--:B--2---:R-:W-:Y:S02]  /*21e30*/  IADD3 R43, P3, PT, R43, R5.reuse, RZ ;  /* 0x000000052b2b7210 */ /* 0x084fe40007f7e0ff */
[----:B---3--:R-:W-:Y:S02]  /*21e40*/  IADD3 R36, P4, PT, R36, R5, RZ ;  /* 0x0000000524247210 */ /* 0x008fe40007f9e0ff */
[----:B------:R-:W-:Y:S01]  /*21e50*/  MOV R34, R43 ;  /* 0x0000002b00227202 */ /* 0x000fe20000000f00 */
[----:B------:R-:W-:Y:S01]  /*21e60*/  STL [R1+0xa28], R43 ;  /* 0x000a282b01007387 */ /* 0x000fe20000100800 */
[----:B------:R-:W-:-:S04]  /*21e70*/  IMAD.X R44, R44, 0x1, R4, P3 ;  /* 0x000000012c2c7824 */ /* 0x000fc800018e0604 */
[----:B------:R-:W-:Y:S01]  /*21e80*/  IMAD.MOV.U32 R35, RZ, RZ, R44 ;  /* 0x000000ffff237224 */ /* 0x000fe200078e002c */
[----:B------:R1:W-:Y:S01]  /*21e90*/  STL [R1+0xa1c], R44 ;  /* 0x000a1c2c01007387 */ /* 0x0003e20000100800 */
[----:B------:R-:W-:-:S03]  /*21ea0*/  IMAD.X R39, R39, 0x1, R4, P4 ;  /* 0x0000000127277824 */ /* 0x000fc600020e0604 */
[----:B------:R-:W-:Y:S04]  /*21eb0*/  STL [R1+0xa10], R36 ;  /* 0x000a102401007387 */ /* 0x000fe80000100800 */
[----:B------:R2:W-:Y:S04]  /*21ec0*/  LDGSTS.E [R33+0x2d00], desc[UR8][R34.64], P1 ;  /* 0x02d0000022217fae */ /* 0x0005e800089a1008 */
[----:B------:R3:W-:Y:S04]  /*21ed0*/  STL [R1+0x9e4], R39 ;  /* 0x0009e42701007387 */ /* 0x0007e80000100800 */
[----:B-1----:R-:W4:Y:S01]  /*21ee0*/  LDL.LU R44, [R1+0x95c] ;  /* 0x00095c00012c7983 */ /* 0x002f220000300800 */
[----:B--2---:R-:W-:-:S03]  /*21ef0*/  MOV R35, R39 ;  /* 0x0000002700237202 */ /* 0x004fc60000000f00 */
[----:B---3--:R-:W2:Y:S01]  /*21f00*/  LDL.LU R39, [R1+0x968] ;  /* 0x0009680001277983 */ /* 0x008ea20000300800 */
        /* <DEDUP_REMOVED lines=8> */
[----:B------:R-:W-:Y:S01]  /*21f90*/  SEL R34, R34, RZ, !P0 ;  /* 0x000000ff22227207 */ /* 0x000fe20004000000 */
[----:B------:R-:W-:-:S03]  /*21fa0*/  IMAD.X R48, R48, 0x1, R4, P3 ;  /* 0x0000000130307824 */ /* 0x000fc600018e0604 */
        /* <DEDUP_REMOVED lines=17> */
[----:B----4-:R-:W4:Y:S02]  /*220c0*/  LDL.LU R41, [R1+0x928] ;  /* 0x0009280001297983 */ /* 0x010f240000300800 */
[----:B------:R-:W-:Y:S01]  /*220d0*/  IMAD.X R45, R45, 0x1, R4, P4 ;  /* 0x000000012d2d7824 */ /* 0x000fe200020e0604 */
[----:B------:R-:W-:Y:S01]  /*220e0*/  SEL R34, R34, RZ, !P0 ;  /* 0x000000ff22227207 */ /* 0x000fe20004000000 */
[----:B------:R-:W4:Y:S01]  /*220f0*/  LDL.LU R37, [R1+0x904] ;  /* 0x0009040001257983 */ /* 0x000f220000300800 */
[----:B------:R-:W-:-:S03]  /*22100*/  IMAD.MOV.U32 R35, RZ, RZ, R42 ;  /* 0x000000ffff237224 */ /* 0x000fc600078e002a */
        /* <DEDUP_REMOVED lines=11> */
[----:B-1----:R-:W-:Y:S01]  /*221c0*/  IMAD.MOV.U32 R34, RZ, RZ, R38 ;  /* 0x000000ffff227224 */ /* 0x002fe200078e0026 */
[----:B------:R-:W-:Y:S02]  /*221d0*/  MOV R35, R45 ;  /* 0x0000002d00237202 */ /* 0x000fe40000000f00 */
[----:B------:R-:W4:Y:S04]  /*221e0*/  LDL.LU R38, [R1+0x8c4] ;  /* 0x0008c40001267983 */ /* 0x000f280000300800 */
[----:B------:R1:W-:Y:S02]  /*221f0*/  LDGSTS.E [R33+0x4400], desc[UR8][R34.64], P2 ;  /* 0x0440000022217fae */ /* 0x0003e400091a1008 */
[----:B-1----:R-:W-:-:S04]  /*22200*/  SEL R34, RZ, 0x4, !P1 ;  /* 0x00000004ff227807 */ /* 0x002fc80004800000 */
[----:B------:R-:W-:-:S04]  /*22210*/  SEL R34, R34, RZ, !P0 ;  /* 0x000000ff22227207 */ /* 0x000fc80004000000 */
[----:B------:R-:W-:Y:S02]  /*22220*/  ISETP.NE.U32.AND P1, PT, R34, RZ, PT ;  /* 0x000000ff2200720c */ /* 0x000fe40003f25070 */
[----:B--2---:R-:W-:-:S05]  /*22230*/  IADD3 R39, P3, PT, R39, R5, RZ ;  /* 0x0000000527277210 */ /* 0x004fca0007f7e0ff */
[--C-:B------:R-:W-:Y:S01]  /*22240*/  IMAD.X R44, R44, 0x1, R4.reuse, P3 ;  /* 0x000000012c2c7824 */ /* 0x100fe200018e0604 */
[----:B---3--:R-:W-:Y:S01]  /*22250*/  IADD3 R36, P4, PT, R36, R5, RZ ;  /* 0x0000000524247210 */ /* 0x008fe20007f9e0ff */
[----:B------:R1:W-:Y:S04]  /*22260*/  STL [R1+0x968], R39 ;  /* 0x0009682701007387 */ /* 0x0003e80000100800 */
[----:B------:R2:W-:Y:S01]  /*22270*/  STL [R1+0x95c], R44 ;  /* 0x00095c2c01007387 */ /* 0x0005e20000100800 */
[----:B------:R-:W-:-:S03]  /*22280*/  IMAD.X R43, R43, 0x1, R4, P4 ;  /* 0x000000012b2b7824 */ /* 0x000fc600020e0604 */
[----:B------:R-:W-:Y:S04]  /*22290*/  STL [R1+0x950], R36 ;  /* 0x0009502401007387 */ /* 0x000fe80000100800 */
[----:B------:R-:W3:Y:S01]  /*222a0*/  LDL.LU R48, [R1+0x908] ;  /* 0x0009080001307983 */ /* 0x000ee20000300800 */
[----:B------:R-:W-:-:S03]  /*222b0*/  MOV R34, R39 ;  /* 0x0000002700227202 */ /* 0x000fc60000000f00 */
[----:B------:R2:W-:Y:S04]  /*222c0*/  STL [R1+0x924], R43 ;  /* 0x0009242b01007387 */ /* 0x0005e80000100800 */
[----:B-1----:R-:W3:Y:S01]  /*222d0*/  LDL.LU R39, [R1+0x8c0] ;  /* 0x0008c00001277983 */ /* 0x002ee20000300800 */
[----:B------:R-:W-:-:S03]  /*222e0*/  IMAD.MOV.U32 R35, RZ, RZ, R44 ;  /* 0x000000ffff237224 */ /* 0x000fc600078e002c */
[----:B------:R-:W3:Y:S04]  /*222f0*/  LDL.LU R45, [R1+0x8c8] ;  /* 0x0008c800012d7983 */ /* 0x000ee80000300800 */
[----:B--2---:R-:W2:Y:S04]  /*22300*/  LDL.LU R44, [R1+0x8cc] ;  /* 0x0008cc00012c7983 */ /* 0x004ea80000300800 */
[----:B------:R1:W-:Y:S02]  /*22310*/  LDGSTS.E [R33+0x4500], desc[UR8][R34.64], P2 ;  /* 0x0450000022217fae */ /* 0x0003e400091a1008 */
[----:B-1----:R-:W-:Y:S01]  /*22320*/  MOV R35, R43 ;  /* 0x0000002b00237202 */ /* 0x002fe20000000f00 */
[----:B------:R-:W-:Y:S01]  /*22330*/  IMAD.MOV.U32 R34, RZ, RZ, R36 ;  /* 0x000000ffff227224 */ /* 0x000fe200078e0024 */
[----:B------:R-:W2:Y:S04]  /*22340*/  LDL.LU R43, [R1+0x880] ;  /* 0x00088000012b7983 */ /* 0x000ea80000300800 */
[----:B------:R-:W2:Y:S01]  /*22350*/  LDL.LU R36, [R1+0x884] ;  /* 0x0008840001247983 */ /* 0x000ea20000300800 */
[----:B------:R-:W-:-:S03]  /*22360*/  ISETP.GT.AND P2, PT, R32, 0x2a, PT ;  /* 0x0000002a2000780c */ /* 0x000fc60003f44270 */
[----:B------:R1:W-:Y:S01]  /*22370*/  LDGSTS.E [R33+0x4c00], desc[UR8][R34.64], P1 ;  /* 0x04c0000022217fae */ /* 0x0003e200089a1008 */
[-C--:B----4-:R-:W-:Y:S02]  /*22380*/  IADD3 R41, P3, PT, R41, R5.reuse, RZ ;  /* 0x0000000529297210 */ /* 0x090fe40007f7e0ff */
[----:B-1----:R-:W-:Y:S02]  /*22390*/  SEL R34, RZ, 0x4, !P2 ;  /* 0x00000004ff227807 */ /* 0x002fe40005000000 */
[----:B------:R-:W-:Y:S02]  /*223a0*/  IADD3 R37, P4, PT, R37, R5, RZ ;  /* 0x0000000525257210 */ /* 0x000fe40007f9e0ff */
[----:B------:R-:W-:-:S04]  /*223b0*/  SEL R34, R34, RZ, !P0 ;  /* 0x000000ff22227207 */ /* 0x000fc80004000000 */
        /* <DEDUP_REMOVED lines=18> */
[----:B----4-:R-:W4:Y:S04]  /*224e0*/  LDL.LU R42, [R1+0x888] ;  /* 0x00088800012a7983 */ /* 0x010f280000300800 */
[----:B------:R-:W4:Y:S01]  /*224f0*/  LDL.LU R41, [R1+0x88c] ;  /* 0x00088c0001297983 */ /* 0x000f220000300800 */
[----:B------:R-:W-:Y:S02]  /*22500*/  ISETP.NE.U32.AND P1, PT, R34, RZ, PT ;  /* 0x000000ff2200720c */ /* 0x000fe40003f25070 */
[----:B------:R-:W-:Y:S01]  /*22510*/  MOV R34, R46 ;  /* 0x0000002e00227202 */ /* 0x000fe20000000f00 */
[----:B-1----:R-:W4:Y:S04]  /*22520*/  LDL.LU R40, [R1+0x840] ;  /* 0x0008400001287983 */ /* 0x002f280000300800 */
[----:B------:R-:W4:Y:S04]  /*22530*/  LDL.LU R37, [R1+0x844] ;  /* 0x0008440001257983 */ /* 0x000f280000300800 */
[----:B------:R-:W-:Y:S01]  /*22540*/  STL [R1+0x90c], R46 ;  /* 0x00090c2e01007387 */ /* 0x000fe20000100800 */
[----:B---3--:R-:W-:-:S04]  /*22550*/  IMAD.X R48, R48, 0x1, R4, P3 ;  /* 0x0000000130307824 */ /* 0x008fc800018e0604 */
        /* <DEDUP_REMOVED lines=8> */
[----:B---3--:R-:W3:Y:S04]  /*225e0*/  LDL.LU R39, [R1+0x848] ;  /* 0x0008480001277983 */ /* 0x008ee80000300800 */
[----:B------:R-:W3:Y:S01]  /*225f0*/  LDL.LU R38, [R1+0x84c] ;  /* 0x00084c0001267983 */ /* 0x000ee20000300800 */
[----:B------:R-:W-:Y:S02]  /*22600*/  ISETP.GT.AND P2, PT, R32, 0x32, PT ;  /* 0x000000322000780c */ /* 0x000fe40003f44270 */
[-C--:B--2---:R-:W-:Y:S01]  /*22610*/  IADD3 R44, P3, PT, R44, R5.reuse, RZ ;  /* 0x000000052c2c7210 */ /* 0x084fe20007f7e0ff */
[----:B------:R1:W-:Y:S01]  /*22620*/  LDGSTS.E [R33+0x5c00], desc[UR8][R34.64], P1 ;  /* 0x05c0000022217fae */ /* 0x0003e200089a1008 */
[----:B------:R-:W-:-:S03]  /*22630*/  IADD3 R36, P4, PT, R36, R5, RZ ;  /* 0x0000000524247210 */ /* 0x000fc60007f9e0ff */
        /* <DEDUP_REMOVED lines=8> */
[----:B------:R-:W-:Y:S04]  /*226c0*/  STL [R1+0x8c8], R45 ;  /* 0x0008c82d01007387 */ /* 0x000fe80000100800 */
[----:B------:R1:W-:Y:S04]  /*226d0*/  STL [R1+0x884], R36 ;  /* 0x0008842401007387 */ /* 0x0003e80000100800 */
[----:B------:R2:W-:Y:S04]  /*226e0*/  LDGSTS.E [R33+0x5d00], desc[UR8][R34.64], P1 ;  /* 0x05d0000022217fae */ /* 0x0005e800089a1008 */
[----:B------:R-:W-:Y:S01]  /*226f0*/  STL [R1+0x880], R43 ;  /* 0x0008802b01007387 */ /* 0x000fe20000100800 */
[----:B--2---:R-:W-:-:S03]  /*22700*/  IMAD.MOV.U32 R34, RZ, RZ, R36 ;  /* 0x000000ffff227224 */ /* 0x004fc600078e0024 */
[----:B-1----:R-:W2:Y:S01]  /*22710*/  LDL.LU R36, [R1] ;  /* 0x0000000001247983 */ /* 0x002ea20000300800 */
[----:B------:R-:W-:Y:S02]  /*22720*/  MOV R35, R43 ;  /* 0x0000002b00237202 */ /* 0x000fe40000000f00 */
[----:B------:R-:W-:-:S03]  /*22730*/  ISETP.GT.AND P1, PT, R32, 0x36, PT ;  /* 0x000000362000780c */ /* 0x000fc60003f24270 */
[----:B------:R1:W-:Y:S02]  /*22740*/  LDGSTS.E [R33+0x6400], desc[UR8][R34.64], P2 ;  /* 0x0640000022217fae */ /* 0x0003e400091a1008 */
[----:B-1----:R-:W-:-:S04]  /*22750*/  SEL R34, RZ, 0x4, !P1 ;  /* 0x00000004ff227807 */ /* 0x002fc80004800000 */
[----:B------:R-:W-:-:S04]  /*22760*/  SEL R34, R34, RZ, !P0 ;  /* 0x000000ff22227207 */ /* 0x000fc80004000000 */
[----:B------:R-:W-:Y:S02]  /*22770*/  ISETP.NE.U32.AND P1, PT, R34, RZ, PT ;  /* 0x000000ff2200720c */ /* 0x000fe40003f25070 */
[----:B----4-:R-:W-:-:S05]  /*22780*/  IADD3 R41, P3, PT, R41, R5, RZ ;  /* 0x0000000529297210 */ /* 0x010fca0007f7e0ff */
[----:B------:R-:W-:Y:S01]  /*22790*/  IMAD.X R42, R42, 0x1, R4, P3 ;  /* 0x000000012a2a7824 */ /* 0x000fe200018e0604 */
[----:B------:R-:W-:-:S03]  /*227a0*/  IADD3 R37, P4, PT, R37, R5, RZ ;  /* 0x0000000525257210 */ /* 0x000fc60007f9e0ff */
[----:B------:R-:W-:Y:S01]  /*227b0*/  IMAD.MOV.U32 R35, RZ, RZ, R42 ;  /* 0x000000ffff237224 */ /* 0x000fe200078e002a */
[----:B------:R-:W-:Y:S01]  /*227c0*/  MOV R34, R41 ;  /* 0x0000002900227202 */ /* 0x000fe20000000f00 */
[----:B------:R-:W-:Y:S01]  /*227d0*/  IMAD.X R40, R40, 0x1, R4, P4 ;  /* 0x0000000128287824 */ /* 0x000fe200020e0604 */
[----:B------:R-:W-:Y:S04]  /*227e0*/  STL [R1+0x88c], R41 ;  /* 0x00088c2901007387 */ /* 0x000fe80000100800 */
[----:B------:R-:W-:Y:S04]  /*227f0*/  STL [R1+0x888], R42 ;  /* 0x0008882a01007387 */ /* 0x000fe80000100800 */
[----:B------:R1:W-:Y:S01]  /*22800*/  LDGSTS.E [R33+0x6500], desc[UR8][R34.64], P2 ;  /* 0x0650000022217fae */ /* 0x0003e200091a1008 */
[----:B------:R-:W-:-:S03]  /*22810*/  ISETP.GT.AND P2, PT, R32, 0x3a, PT ;  /* 0x0000003a2000780c */ /* 0x000fc60003f44270 */
[----:B------:R4:W-:Y:S04]  /*22820*/  STL [R1+0x844], R37 ;  /* 0x0008442501007387 */ /* 0x0009e80000100800 */
[----:B------:R-:W-:Y:S01]  /*22830*/  STL [R1+0x840], R40 ;  /* 0x0008402801007387 */ /* 0x000fe20000100800 */
[----:B-1----:R-:W-:Y:S01]  /*22840*/  IMAD.MOV.U32 R34, RZ, RZ, R37 ;  /* 0x000000ffff227224 */ /* 0x002fe200078e0025 */
[----:B------:R-:W-:Y:S02]  /*22850*/  MOV R35, R40 ;  /* 0x0000002800237202 */ /* 0x000fe40000000f00 */
[----:B------:R-:W2:Y:S04]  /*22860*/  LDL.LU R46, [R1+0x8] ;  /* 0x00000800012e7983 */ /* 0x000ea80000300800 */
[----:B----4-:R-:W4:Y:S04]  /*22870*/  LDL.LU R37, [R1+0x40] ;  /* 0x0000400001257983 */ /* 0x010f280000300800 */
[----:B------:R1:W-:Y:S01]  /*22880*/  LDGSTS.E [R33+0x6c00], desc[UR8][R34.64], P1 ;  /* 0x06c0000022217fae */ /* 0x0003e200089a1008 */
[----:B------:R-:W-:-:S02]  /*22890*/  IADD3 R236, P4, PT, R236, R5, RZ ;  /* 0x00000005ecec7210 */ /* 0x000fc40007f9e0ff */
[----:B-1----:R-:W-:-:S04]  /*228a0*/  SEL R34, RZ, 0x4, !P2 ;  /* 0x00000004ff227807 */ /* 0x002fc80005000000 */
[----:B------:R-:W-:Y:S01]  /*228b0*/  SEL R34, R34, RZ, !P0 ;  /* 0x000000ff22227207 */ /* 0x000fe20004000000 */
[----:B------:R-:W-:-:S03]  /*228c0*/  IMAD.X R235, R235, 0x1, R4, P4 ;  /* 0x00000001ebeb7824 */ /* 0x000fc600020e0604 */
[----:B------:R-:W-:Y:S02]  /*228d0*/  ISETP.NE.U32.AND P2, PT, R34, RZ, PT ;  /* 0x000000ff2200720c */ /* 0x000fe40003f45070 */
[----:B---3--:R-:W-:-:S05]  /*228e0*/  IADD3 R38, P3, PT, R38, R5, RZ ;  /* 0x0000000526267210 */ /* 0x008fca0007f7e0ff */
[----:B------:R-:W-:Y:S01]  /*228f0*/  IMAD.X R39, R39, 0x1, R4, P3 ;  /* 0x0000000127277824 */ /* 0x000fe200018e0604 */
[----:B------:R1:W-:Y:S04]  /*22900*/  STL [R1+0x84c], R38 ;  /* 0x00084c2601007387 */ /* 0x0003e80000100800 */
[----:B------:R3:W-:Y:S04]  /*22910*/  STL [R1+0x848], R39 ;  /* 0x0008482701007387 */ /* 0x0007e80000100800 */
[----:B------:R-:W4:Y:S01]  /*22920*/  LDL.LU R48, [R1+0x4] ;  /* 0x0000040001307983 */ /* 0x000f220000300800 */
[----:B------:R-:W-:-:S03]  /*22930*/  MOV R34, R38 ;  /* 0x0000002600227202 */ /* 0x000fc60000000f00 */
[----:B------:R-:W4:Y:S01]  /*22940*/  LDL.LU R43, [R1+0x3c] ;  /* 0x00003c00012b7983 */ /* 0x000f220000300800 */
[----:B------:R-:W-:-:S03]  /*22950*/  IMAD.MOV.U32 R35, RZ, RZ, R39 ;  /* 0x000000ffff237224 */ /* 0x000fc600078e0027 */
[----:B------:R-:W4:Y:S04]  /*22960*/  LDL.LU R44, [R1+0x44] ;  /* 0x00004400012c7983 */ /* 0x000f280000300800 */
[----:B-1----:R-:W4:Y:S04]  /*22970*/  LDL.LU R38, [R1+0x48] ;  /* 0x0000480001267983 */ /* 0x002f280000300800 */
[----:B------:R-:W4:Y:S04]  /*22980*/  LDL.LU R45, [R1+0x7c] ;  /* 0x00007c00012d7983 */ /* 0x000f280000300800 */
[----:B------:R1:W-:Y:S01]  /*22990*/  LDGSTS.E [R33+0x6d00], desc[UR8][R34.64], P1 ;  /* 0x06d0000022217fae */ /* 0x0003e200089a1008 */
[----:B------:R-:W-:-:S03]  /*229a0*/  ISETP.GT.AND P1, PT, R32, 0x3e, PT ;  /* 0x0000003e2000780c */ /* 0x000fc60003f24270 */
[----:B---3--:R-:W3:Y:S01]  /*229b0*/  LDL.LU R39, [R1+0x80] ;  /* 0x0000800001277983 */ /* 0x008ee20000300800 */
[----:B------:R-:W-:Y:S01]  /*229c0*/  IADD3 R238, P3, PT, R238, R5, RZ ;  /* 0x00000005eeee7210 */ /* 0x000fe20007f7e0ff */
[----:B-1----:R-:W-:Y:S01]  /*229d0*/  IMAD.MOV.U32 R34, RZ, RZ, R236 ;  /* 0x000000ffff227224 */ /* 0x002fe200078e00ec */
[----:B------:R-:W-:-:S05]  /*229e0*/  MOV R35, R235 ;  /* 0x000000eb00237202 */ /* 0x000fca0000000f00 */
[----:B------:R1:W-:Y:S01]  /*229f0*/  LDGSTS.E [R33+0x7400], desc[UR8][R34.64], P2 ;  /* 0x0740000022217fae */ /* 0x0003e200091a1008 */
[----:B--2---:R-:W-:Y:S01]  /*22a00*/  IADD3 R36, P4, PT, R36, R5, RZ ;  /* 0x0000000524247210 */ /* 0x004fe20007f9e0ff */
[----:B------:R-:W-:Y:S01]  /*22a10*/  IMAD.X R237, R237, 0x1, R4, P3 ;  /* 0x00000001eded7824 */ /* 0x000fe200018e0604 */
[----:B-1----:R-:W-:-:S04]  /*22a20*/  SEL R34, RZ, 0x4, !P1 ;  /* 0x00000004ff227807 */ /* 0x002fc80004800000 */
[----:B------:R-:W-:Y:S01]  /*22a30*/  SEL R34, R34, RZ, !P0 ;  /* 0x000000ff22227207 */ /* 0x000fe20004000000 */
[----:B------:R1:W-:Y:S01]  /*22a40*/  STL [R1], R36 ;  /* 0x0000002401007387 */ /* 0x0003e20000100800 */
[----:B------:R-:W-:Y:S02]  /*22a50*/  IMAD.MOV.U32 R35, RZ, RZ, R237 ;  /* 0x000000ffff237224 */ /* 0x000fe400078e00ed */
[----:B------:R-:W-:Y:S01]  /*22a60*/  ISETP.NE.U32.AND P1, PT, R34, RZ, PT ;  /* 0x000000ff2200720c */ /* 0x000fe20003f25070 */
[----:B------:R-:W2:Y:S01]  /*22a70*/  LDL.LU R42, [R1+0x84] ;  /* 0x00008400012a7983 */ /* 0x000ea20000300800 */
[----:B------:R-:W-:-:S03]  /*22a80*/  MOV R34, R238 ;  /* 0x000000ee00227202 */ /* 0x000fc60000000f00 */
[----:B------:R-:W2:Y:S04]  /*22a90*/  LDL.LU R41, [R1+0x88] ;  /* 0x0000880001297983 */ /* 0x000ea80000300800 */
[----:B------:R1:W-:Y:S04]  /*22aa0*/  LDGSTS.E [R33+0x7500], desc[UR8][R34.64], P2 ;  /* 0x0750000022217fae */ /* 0x0003e800091a1008 */
[----:B------:R-:W2:Y:S01]  /*22ab0*/  LDL.LU R40, [R1+0xbc] ;  /* 0x0000bc0001287983 */ /* 0x000ea20000300800 */
[----:B-1----:R-:W-:-:S03]  /*22ac0*/  IMAD.MOV.U32 R34, RZ, RZ, R36 ;  /* 0x000000ffff227224 */ /* 0x002fc600078e0024 */
[----:B------:R-:W2:Y:S01]  /*22ad0*/  LDL.LU R36, [R1+0xc0] ;  /* 0x0000c00001247983 */ /* 0x000ea20000300800 */
[----:B------:R-:W-:Y:S01]  /*22ae0*/  IMAD.X R252, R252, 0x1, R4, P4 ;  /* 0x00000001fcfc7824 */ /* 0x000fe200020e0604 */
[----:B------:R-:W-:-:S04]  /*22af0*/  ISETP.GT.AND P2, PT, R32, 0x42, PT ;  /* 0x000000422000780c */ /* 0x000fc80003f44270 */
[----:B------:R-:W-:-:S05]  /*22b00*/  MOV R35, R252 ;  /* 0x000000fc00237202 */ /* 0x000fca0000000f00 */
[----:B------:R1:W-:Y:S02]  /*22b10*/  LDGSTS.E [R33+0x7c00], desc[UR8][R34.64], P1 ;  /* 0x07c0000022217fae */ /* 0x0003e400089a1008 */
[----:B-1----:R-:W-:-:S04]  /*22b20*/  SEL R34, RZ, 0x4, !P2 ;  /* 0x00000004ff227807 */ /* 0x002fc80005000000 */
[----:B------:R-:W-:Y:S02]  /*22b30*/  SEL R34, R34, RZ, !P0 ;  /* 0x000000ff22227207 */ /* 0x000fe40004000000 */
[-C--:B------:R-:W-:Y:S02]  /*22b40*/  IADD3 R46, P3, PT, R46, R5.reuse, RZ ;  /* 0x000000052e2e7210 */ /* 0x080fe40007f7e0ff */
[----:B------:R-:W-:Y:S02]  /*22b50*/  ISETP.NE.U32.AND P2, PT, R34, RZ, PT ;  /* 0x000000ff2200720c */ /* 0x000fe40003f45070 */
[----:B----4-:R-:W-:Y:S02]  /*22b60*/  IADD3 R37, P4, PT, R37, R5, RZ ;  /* 0x0000000525257210 */ /* 0x010fe40007f9e0ff */
[----:B------:R-:W-:Y:S01]  /*22b70*/  MOV R34, R46 ;  /* 0x0000002e00227202 */ /* 0x000fe20000000f00 */
[----:B------:R-:W-:Y:S01]  /*22b80*/  STL [R1+0x8], R46 ;  /* 0x0000082e01007387 */ /* 0x000fe20000100800 */
[----:B------:R-:W-:-:S04]  /*22b90*/  IMAD.X R48, R48, 0x1, R4, P3 ;  /* 0x0000000130307824 */ /* 0x000fc800018e0604 */
[----:B------:R-:W-:Y:S02]  /*22ba0*/  IMAD.MOV.U32 R35, RZ, RZ, R48 ;  /* 0x000000ffff237224 */ /* 0x000fe400078e0030 */
[----:B------:R-:W-:-:S03]  /*22bb0*/  IMAD.X R43, R43, 0x1, R4, P4 ;  /* 0x000000012b2b7824 */ /* 0x000fc600020e0604 */
[----:B------:R1:W-:Y:S01]  /*22bc0*/  LDGSTS.E [R33+0x7d00], desc[UR8][R34.64], P1 ;  /* 0x07d0000022217fae */ /* 0x0003e200089a1008 */
[----:B------:R-:W-:-:S03]  /*22bd0*/  IADD3 R38, P3, PT, R38, R5, RZ ;  /* 0x0000000526267210 */ /* 0x000fc60007f7e0ff */
[----:B------:R-:W-:Y:S01]  /*22be0*/  STL [R1+0x4], R48 ;  /* 0x0000043001007387 */ /* 0x000fe20000100800 */
[----:B------:R-:W-:-:S03]  /*22bf0*/  ISETP.GT.AND P1, PT, R32, 0x46, PT ;  /* 0x000000462000780c */ /* 0x000fc60003f24270 */
[----:B------:R-:W-:Y:S01]  /*22c00*/  STL [R1+0x40], R37 ;  /* 0x0000402501007387 */ /* 0x000fe20000100800 */
[----:B-1----:R-:W-:Y:S01]  /*22c10*/  IMAD.MOV.U32 R34, RZ, RZ, R37 ;  /* 0x000000ffff227224 */ /* 0x002fe200078e0025 */
[----:B------:R-:W-:Y:S01]  /*22c20*/  MOV R35, R43 ;  /* 0x0000002b00237202 */ /* 0x000fe20000000f00 */
[----:B------:R-:W-:Y:S01]  /*22c30*/  IMAD.X R44, R44, 0x1, R4, P3 ;  /* 0x000000012c2c7824 */ /* 0x000fe200018e0604 */
[----:B------:R1:W-:Y:S01]  /*22c40*/  STL [R1+0x3c], R43 ;  /* 0x00003c2b01007387 */ /* 0x0003e20000100800 */
[----:B---3--:R-:W-:-:S03]  /*22c50*/  IADD3 R39, P4, PT, R39, R5, RZ ;  /* 0x0000000527277210 */ /* 0x008fc60007f9e0ff */
[----:B------:R3:W-:Y:S02]  /*22c60*/  LDGSTS.E [R33+0x8400], desc[UR8][R34.64], P2 ;  /* 0x0840000022217fae */ /* 0x0007e400091a1008 */
[----:B------:R-:W-:Y:S02]  /*22c70*/  IMAD.X R45, R45, 0x1, R4, P4 ;  /* 0x000000012d2d7824 */ /* 0x000fe400020e0604 */
[----:B-1----:R-:W4:Y:S04]  /*22c80*/  LDL.LU R43, [R1+0xc8] ;  /* 0x0000c800012b7983 */ /* 0x002f280000300800 */
[----:B------:R-:W4:Y:S01]  /*22c90*/  LDL.LU R37, [R1+0x100] ;  /* 0x0001000001257983 */ /* 0x000f220000300800 */
[----:B---3--:R-:W-:-:S03]  /*22ca0*/  SEL R34, RZ, 0x4, !P1 ;  /* 0x00000004ff227807 */ /* 0x008fc60004800000 */
[----:B------:R-:W-:Y:S01]  /*22cb0*/  STL [R1+0x48], R38 ;  /* 0x0000482601007387 */ /* 0x000fe20000100800 */
[----:B------:R-:W-:Y:S01]  /*22cc0*/  IMAD.MOV.U32 R35, RZ, RZ, R44 ;  /* 0x000000ffff237224 */ /* 0x000fe200078e002c */
[----:B------:R-:W-:Y:S02]  /*22cd0*/  SEL R34, R34, RZ, !P0 ;  /* 0x000000ff22227207 */ /* 0x000fe40004000000 */
[----:B------:R1:W-:Y:S04]  /*22ce0*/  STL [R1+0x44], R44 ;  /* 0x0000442c01007387 */ /* 0x0003e80000100800 */
[----:B------:R3:W-:Y:S01]  /*22cf0*/  STL [R1+0x80], R39 ;  /* 0x0000802701007387 */ /* 0x0007e20000100800 */
[----:B------:R-:W-:-:S03]  /*22d00*/  ISETP.NE.U32.AND P1, PT, R34, RZ, PT ;  /* 0x000000ff2200720c */ /* 0x000fc60003f25070 */
[----:B-1----:R-:W4:Y:S01]  /*22d10*/  LDL.LU R44, [R1+0xc4] ;  /* 0x0000c400012c7983 */ /* 0x002f220000300800 */
[----:B------:R-:W-:-:S03]  /*22d20*/  MOV R34, R38 ;  /* 0x0000002600227202 */ /* 0x000fc60000000f00 */
[----:B------:R-:W-:Y:S04]  /*22d30*/  STL [R1+0x7c], R45 ;  /* 0x00007c2d01007387 */ /* 0x000fe80000100800 */
[----:B------:R-:W4:Y:S01]  /*22d40*/  LDL.LU R38, [R1+0xfc] ;  /* 0x0000fc0001267983 */ /* 0x000f220000300800 */
[----:B--2---:R-:W-:-:S03]  /*22d50*/  IADD3 R41, P3, PT, R41, R5, RZ ;  /* 0x0000000529297210 */ /* 0x004fc60007f7e0ff */
[----:B------:R1:W-:Y:S01]  /*22d60*/  LDGSTS.E [R33+0x8500], desc[UR8][R34.64], P2 ;  /* 0x0850000022217fae */ /* 0x0003e200091a1008 */
[----:B------:R-:W-:Y:S01]  /*22d70*/  ISETP.GT.AND P2, PT, R32, 0x4a, PT ;  /* 0x0000004a2000780c */ /* 0x000fe20003f44270 */
[----:B------:R-:W-:Y:S02]  /*22d80*/  IMAD.X R42, R42, 0x1, R4, P3 ;  /* 0x000000012a2a7824 */ /* 0x000fe400018e0604 */
[----:B------:R-:W2:Y:S01]  /*22d90*/  LDL.LU R46, [R1+0x108] ;  /* 0x00010800012e7983 */ /* 0x000ea20000300800 */
[----:B-1----:R-:W-:Y:S01]  /*22da0*/  IMAD.MOV.U32 R34, RZ, RZ, R39 ;  /* 0x000000ffff227224 */ /* 0x002fe200078e0027 */
[----:B------:R-:W-:Y:S02]  /*22db0*/  MOV R35, R45 ;  /* 0x0000002d00237202 */ /* 0x000fe40000000f00 */
[----:B---3--:R-:W3:Y:S01]  /*22dc0*/  LDL.LU R39, [R1+0x140] ;  /* 0x0001400001277983 */ /* 0x008ee20000300800 */
[----:B------:R-:W-:-:S03]  /*22dd0*/  IADD3 R36, P4, PT, R36, R5, RZ ;  /* 0x0000000524247210 */ /* 0x000fc60007f9e0ff */
[----:B------:R1:W-:Y:S02]  /*22de0*/  LDGSTS.E [R33+0x8c00], desc[UR8][R34.64], P1 ;  /* 0x08c0000022217fae */ /* 0x0003e400089a1008 */
[----:B------:R-:W-:Y:S02]  /*22df0*/  IMAD.X R40, R40, 0x1, R4, P4 ;  /* 0x0000000128287824 */ /* 0x000fe400020e0604 */
[----:B------:R1:W-:Y:S04]  /*22e00*/  STL [R1+0x88], R41 ;  /* 0x0000882901007387 */ /* 0x0003e80000100800 */
[----:B------:R1:W-:Y:S02]  /*22e10*/  STL [R1+0x84], R42 ;  /* 0x0000842a01007387 */ /* 0x0003e40000100800 */
[----:B-1----:R-:W-:-:S02]  /*22e20*/  SEL R34, RZ, 0x4, !P2 ;  /* 0x00000004ff227807 */ /* 0x002fc40005000000 */
[----:B------:R-:W-:Y:S02]  /*22e30*/  STL [R1+0xc0], R36 ;  /* 0x0000c02401007387 */ /* 0x000fe40000100800 */
[----:B------:R-:W-:Y:S02]  /*22e40*/  SEL R34, R34, RZ, !P0 ;  /* 0x000000ff22227207 */ /* 0x000fe40004000000 */
[----:B------:R-:W3:Y:S01]  /*22e50*/  LDL.LU R48, [R1+0x104] ;  /* 0x0001040001307983 */ /* 0x000ee20000300800 */
[----:B------:R-:W-:Y:S01]  /*22e60*/  IMAD.MOV.U32 R35, RZ, RZ, R42 ;  /* 0x000000ffff237224 */ /* 0x000fe200078e002a */
[----:B------:R-:W-:Y:S02]  /*22e70*/  ISETP.NE.U32.AND P2, PT, R34, RZ, PT ;  /* 0x000000ff2200720c */ /* 0x000fe40003f45070 */
[----:B------:R1:W-:Y:S01]  /*22e80*/  STL [R1+0xbc], R40 ;  /* 0x0000bc2801007387 */ /* 0x0003e20000100800 */
[----:B------:R-:W-:-:S03]  /*22e90*/  MOV R34, R41 ;  /* 0x0000002900227202 */ /* 0x000fc60000000f00 */
[----:B------:R-:W3:Y:S04]  /*22ea0*/  LDL.LU R41, [R1+0x13c] ;  /* 0x00013c0001297983 */ /* 0x000ee80000300800 */
[----:B------:R1:W-:Y:S04]  /*22eb0*/  LDGSTS.E [R33+0x8d00], desc[UR8][R34.64], P1 ;  /* 0x08d0000022217fae */ /* 0x0003e800089a1008 */
[----:B------:R-:W3:Y:S01]  /*22ec0*/  LDL.LU R42, [R1+0x144] ;  /* 0x00014400012a7983 */ /* 0x000ee20000300800 */
[----:B-1----:R-:W-:-:S03]  /*22ed0*/  MOV R35, R40 ;  /* 0x0000002800237202 */ /* 0x002fc60000000f00 */
[----:B------:R-:W3:Y:S01]  /*22ee0*/  LDL.LU R40, [R1+0x148] ;  /* 0x0001480001287983 */ /* 0x000ee20000300800 */
[----:B------:R-:W-:-:S03]  /*22ef0*/  IMAD.MOV.U32 R34, RZ, RZ, R36 ;  /* 0x000000ffff227224 */ /* 0x000fc600078e0024 */
[----:B------:R-:W3:Y:S04]  /*22f00*/  LDL.LU R45, [R1+0x17c] ;  /* 0x00017c00012d7983 */ /* 0x000ee80000300800 */
[----:B------:R-:W3:Y:S01]  /*22f10*/  LDL.LU R36, [R1+0x180] ;  /* 0x0001800001247983 */ /* 0x000ee20000300800 */
        /* <DEDUP_REMOVED lines=21> */
[----:B--2---:R-:W-:-:S03]  /*23070*/  IADD3 R46, P3, PT, R46, R5, RZ ;  /* 0x000000052e2e7210 */ /* 0x004fc60007f7e0ff */
[----:B------:R1:W-:Y:S04]  /*23080*/  LDGSTS.E [R33+0x9c00], desc[UR8][R34.64], P1 ;  /* 0x09c0000022217fae */ /* 0x0003e800089a1008 */
[----:B------:R-:W2:Y:S01]  /*23090*/  LDL.LU R38, [R1+0x1bc] ;  /* 0x0001bc0001267983 */ /* 0x000ea20000300800 */
[----:B---3--:R-:W-:-:S03]  /*230a0*/  IADD3 R39, P4, PT, R39, R5, RZ ;  /* 0x0000000527277210 */ /* 0x008fc60007f9e0ff */
[----:B------:R-:W3:Y:S01]  /*230b0*/  LDL.LU R37, [R1+0x1c0] ;  /* 0x0001c00001257983 */ /* 0x000ee20000300800 */
        /* <DEDUP_REMOVED lines=23> */
[----:B------:R-:W2:Y:S04]  /*23230*/  LDL.LU R41, [R1+0x1c8] ;  /* 0x0001c80001297983 */ /* 0x000ea80000300800 */
[----:B------:R-:W2:Y:S01]  /*23240*/  LDL.LU R39, [R1+0x200] ;  /* 0x0002000001277983 */ /* 0x000ea20000300800 */
[----:B------:R-:W-:-:S03]  /*23250*/  ISETP.NE.U32.AND P1, PT, R34, RZ, PT ;  /* 0x000000ff2200720c */ /* 0x000fc60003f25070 */
[----:B------:R-:W-:Y:S01]  /*23260*/  STL [R1+0x148], R40 ;  /* 0x0001482801007387 */ /* 0x000fe20000100800 */
[----:B------:R-:W-:-:S03]  /*23270*/  MOV R34, R40 ;  /* 0x0000002800227202 */ /* 0x000fc60000000f00 */
[----:B------:R1:W-:Y:S04]  /*23280*/  STL [R1+0x144], R42 ;  /* 0x0001442a01007387 */ /* 0x0003e80000100800 */
[----:B------:R1:W-:Y:S04]  /*23290*/  STL [R1+0x180], R36 ;  /* 0x0001802401007387 */ /* 0x0003e80000100800 */
[----:B------:R1:W-:Y:S04]  /*232a0*/  LDGSTS.E [R33+0xa500], desc[UR8][R34.64], P2 ;  /* 0x0a50000022217fae */ /* 0x0003e800091a1008 */
[----:B-1----:R-:W2:Y:S04]  /*232b0*/  LDL.LU R42, [R1+0x1c4] ;  /* 0x0001c400012a7983 */ /* 0x002ea80000300800 */
[----:B------:R-:W-:Y:S04]  /*232c0*/  STL [R1+0x17c], R45 ;  /* 0x00017c2d01007387 */ /* 0x000fe80000100800 */
[----:B------:R-:W2:Y:S01]  /*232d0*/  LDL.LU R40, [R1+0x1fc] ;  /* 0x0001fc0001287983 */ /* 0x000ea20000300800 */
[----:B------:R-:W-:Y:S01]  /*232e0*/  IMAD.MOV.U32 R34, RZ, RZ, R36 ;  /* 0x000000ffff227224 */ /* 0x000fe200078e0024 */
[----:B------:R-:W-:-:S02]  /*232f0*/  MOV R35, R45 ;  /* 0x0000002d00237202 */ /* 0x000fc40000000f00 */
[----:B------:R-:W-:Y:S01]  /*23300*/  ISETP.GT.AND P2, PT, R32, 0x5a, PT ;  /* 0x0000005a2000780c */ /* 0x000fe20003f44270 */
[----:B------:R-:W2:Y:S04]  /*23310*/  LDL.LU R46, [R1+0x208] ;  /* 0x00020800012e7983 */ /* 0x000ea80000300800 */
[----:B------:R1:W-:Y:S04]  /*23320*/  LDGSTS.E [R33+0xac00], desc[UR8][R34.64], P1 ;  /* 0x0ac0000022217fae */ /* 0x0003e800089a1008 */
[----:B------:R-:W2:Y:S01]  /*23330*/  LDL.LU R36, [R1+0x240] ;  /* 0x0002400001247983 */ /* 0x000ea20000300800 */
[----:B-1----:R-:W-:-:S04]  /*23340*/  SEL R34, RZ, 0x4, !P2 ;  /* 0x00000004ff227807 */ /* 0x002fc80005000000 */
[----:B------:R-:W-:-:S04]  /*23350*/  SEL R34, R34, RZ, !P0 ;  /* 0x000000ff22227207 */ /* 0x000fc80004000000 */
[----:B------:R-:W-:Y:S02]  /*23360*/  ISETP.NE.U32.AND P2, PT, R34, RZ, PT ;  /* 0x000000ff2200720c */ /* 0x000fe40003f45070 */
[----:B----4-:R-:W-:-:S05]  /*23370*/  IADD3 R43, P3, PT, R43, R5, RZ ;  /* 0x000000052b2b7210 */ /* 0x010fca0007f7e0ff */
[----:B------:R-:W-:Y:S01]  /*23380*/  IMAD.X R44, R44, 0x1, R4, P3 ;  /* 0x000000012c2c7824 */ /* 0x000fe200018e0604 */
[----:B------:R1:W-:Y:S01]  /*23390*/  STL [R1+0x188], R43 ;  /* 0x0001882b01007387 */ /* 0x0003e20000100800 */
[----:B---3--:R-:W-:-:S03]  /*233a0*/  IADD3 R37, P4, PT, R37, R5, RZ ;  /* 0x0000000525257210 */ /* 0x008fc60007f9e0ff */
[----:B------:R3:W-:Y:S01]  /*233b0*/  STL [R1+0x184], R44 ;  /* 0x0001842c01007387 */ /* 0x0007e20000100800 */
[----:B------:R-:W-:Y:S01]  /*233c0*/  MOV R34, R43 ;  /* 0x0000002b00227202 */ /* 0x000fe20000000f00 */
[----:B--2---:R-:W-:Y:S02]  /*233d0*/  IMAD.X R38, R38, 0x1, R4, P4 ;  /* 0x0000000126267824 */ /* 0x004fe400020e0604 */
[----:B------:R2:W-:Y:S01]  /*233e0*/  STL [R1+0x1c0], R37 ;  /* 0x0001c02501007387 */ /* 0x0005e20000100800 */
[----:B------:R-:W-:-:S03]  /*233f0*/  IMAD.MOV.U32 R35, RZ, RZ, R44 ;  /* 0x000000ffff237224 */ /* 0x000fc600078e002c */
[----:B------:R-:W4:Y:S04]  /*23400*/  LDL.LU R48, [R1+0x204] ;  /* 0x0002040001307983 */ /* 0x000f280000300800 */
[----:B------:R2:W-:Y:S04]  /*23410*/  STL [R1+0x1bc], R38 ;  /* 0x0001bc2601007387 */ /* 0x0005e80000100800 */
[----:B-1----:R-:W4:Y:S04]  /*23420*/  LDL.LU R43, [R1+0x23c] ;  /* 0x00023c00012b7983 */ /* 0x002f280000300800 */
[----:B------:R1:W-:Y:S04]  /*23430*/  LDGSTS.E [R33+0xad00], desc[UR8][R34.64], P1 ;  /* 0x0ad0000022217fae */ /* 0x0003e800089a1008 */
[----:B---3--:R-:W3:Y:S01]  /*23440*/  LDL.LU R44, [R1+0x244] ;  /* 0x00024400012c7983 */ /* 0x008ee20000300800 */
[----:B------:R-:W-:Y:S01]  /*23450*/  ISETP.GT.AND P1, PT, R32, 0x5e, PT ;  /* 0x0000005e2000780c */ /* 0x000fe20003f24270 */
[----:B-1----:R-:W-:-:S02]  /*23460*/  IMAD.MOV.U32 R34, RZ, RZ, R37 ;  /* 0x000000ffff227224 */ /* 0x002fc400078e0025 */
[----:B--2---:R-:W2:Y:S01]  /*23470*/  LDL.LU R37, [R1+0x248] ;  /* 0x0002480001257983 */ /* 0x004ea20000300800 */
[----:B------:R-:W-:-:S03]  /*23480*/  MOV R35, R38 ;  /* 0x0000002600237202 */ /* 0x000fc60000000f00 */
[----:B------:R-:W3:Y:S04]  /*23490*/  LDL.LU R45, [R1+0x27c] ;  /* 0x00027c00012d7983 */ /* 0x000ee80000300800 */
[----:B------:R-:W3:Y:S04]  /*234a0*/  LDL.LU R38, [R1+0x280] ;  /* 0x0002800001267983 */ /* 0x000ee80000300800 */
[----:B------:R1:W-:Y:S01]  /*234b0*/  LDGSTS.E [R33+0xb400], desc[UR8][R34.64], P2 ;  /* 0x0b40000022217fae */ /* 0x0003e200091a1008 */
[----:B------:R-:W-:Y:S02]  /*234c0*/  IADD3 R41, P3, PT, R41, R5, RZ ;  /* 0x0000000529297210 */ /* 0x000fe40007f7e0ff */
[----:B-1----:R-:W-:-:S02]  /*234d0*/  SEL R34, RZ, 0x4, !P1 ;  /* 0x00000004ff227807 */ /* 0x002fc40004800000 */
[----:B------:R-:W-:Y:S02]  /*234e0*/  IADD3 R39, P4, PT, R39, R5, RZ ;  /* 0x0000000527277210 */ /* 0x000fe40007f9e0ff */
[----:B------:R-:W-:Y:S01]  /*234f0*/  SEL R34, R34, RZ, !P0 ;  /* 0x000000ff22227207 */ /* 0x000fe20004000000 */
[----:B------:R-:W-:Y:S03]  /*23500*/  STL [R1+0x1c8], R41 ;  /* 0x0001c82901007387 */ /* 0x000fe60000100800 */
[----:B------:R-:W-:Y:S02]  /*23510*/  ISETP.NE.U32.AND P1, PT, R34, RZ, PT ;  /* 0x000000ff2200720c */ /* 0x000fe40003f25070 */
[----:B------:R-:W-:Y:S01]  /*23520*/  MOV R34, R41 ;  /* 0x0000002900227202 */ /* 0x000fe20000000f00 */
[----:B------:R-:W-:-:S05]  /*23530*/  IMAD.X R42, R42, 0x1, R4, P3 ;  /* 0x000000012a2a7824 */ /* 0x000fca00018e0604 */
        /* <DEDUP_REMOVED lines=21> */
[----:B----4-:R-:W-:-:S04]  /*23690*/  IMAD.X R48, R48, 0x1, R4, P3 ;  /* 0x0000000130307824 */ /* 0x010fc800018e0604 */
[----:B------:R-:W-:Y:S02]  /*236a0*/  IMAD.MOV.U32 R35, RZ, RZ, R48 ;  /* 0x000000ffff237224 */ /* 0x000fe400078e0030 */
[----:B------:R-:W-:-:S03]  /*236b0*/  IMAD.X R43, R43, 0x1, R4, P4 ;  /* 0x000000012b2b7824 */ /* 0x000fc600020e0604 */
[----:B------:R1:W-:Y:S01]  /*236c0*/  LDGSTS.E [R33+0xbd00], desc[UR8][R34.64], P1 ;  /* 0x0bd0000022217fae */ /* 0x0003e200089a1008 */
[----:B------:R-:W-:-:S03]  /*236d0*/  ISETP.GT.AND P1, PT, R32, 0x66, PT ;  /* 0x000000662000780c */ /* 0x000fc60003f24270 */
[----:B------:R-:W-:Y:S04]  /*236e0*/  STL [R1+0x204], R48 ;  /* 0x0002043001007387 */ /* 0x000fe80000100800 */
[----:B------:R-:W-:Y:S01]  /*236f0*/  STL [R1+0x240], R36 ;  /* 0x0002402401007387 */ /* 0x000fe20000100800 */
[----:B-1----:R-:W-:Y:S01]  /*23700*/  IMAD.MOV.U32 R34, RZ, RZ, R36 ;  /* 0x000000ffff227224 */ /* 0x002fe200078e0024 */
[----:B------:R-:W-:Y:S02]  /*23710*/  MOV R35, R43 ;  /* 0x0000002b00237202 */ /* 0x000fe40000000f00 */
[-C--:B--2---:R-:W-:Y:S01]  /*23720*/  IADD3 R37, P3, PT, R37, R5.reuse, RZ ;  /* 0x0000000525257210 */ /* 0x084fe20007f7e0ff */
[----:B------:R1:W-:Y:S04]  /*23730*/  STL [R1+0x23c], R43 ;  /* 0x00023c2b01007387 */ /* 0x0003e80000100800 */
[----:B---3--:R-:W-:Y:S01]  /*23740*/  IMAD.X R44, R44, 0x1, R4, P3 ;  /* 0x000000012c2c7824 */ /* 0x008fe200018e0604 */
        /* <DEDUP_REMOVED lines=15> */
[----:B------:R-:W4:Y:S04]  /*23840*/  LDL.LU R37, [R1+0x2fc] ;  /* 0x0002fc0001257983 */ /* 0x000f280000300800 */
[----:B------:R1:W-:Y:S04]  /*23850*/  LDGSTS.E [R33+0xc500], desc[UR8][R34.64], P2 ;  /* 0x0c50000022217fae */ /* 0x0003e800091a1008 */
[----:B------:R-:W4:Y:S01]  /*23860*/  LDL.LU R46, [R1+0x308] ;  /* 0x00030800012e7983 */ /* 0x000f220000300800 */
[----:B------:R-:W-:Y:S01]  /*23870*/  ISETP.GT.AND P2, PT, R32, 0x6a, PT ;  /* 0x0000006a2000780c */ /* 0x000fe20003f44270 */
[----:B-1----:R-:W-:-:S02]  /*23880*/  IMAD.MOV.U32 R34, RZ, RZ, R38 ;  /* 0x000000ffff227224 */ /* 0x002fc400078e0026 */
[----:B--2---:R-:W2:Y:S01]  /*23890*/  LDL.LU R38, [R1+0x340] ;  /* 0x0003400001267983 */ /* 0x004ea20000300800 */
[----:B------:R-:W-:-:S05]  /*238a0*/  IADD3 R41, P3, PT, R41, R5, RZ ;  /* 0x0000000529297210 */ /* 0x000fca0007f7e0ff */
[----:B------:R-:W-:Y:S01]  /*238b0*/  IMAD.X R42, R42, 0x1, R4, P3 ;  /* 0x000000012a2a7824 */ /* 0x000fe200018e0604 */
[----:B------:R-:W-:Y:S01]  /*238c0*/  STL [R1+0x288], R41 ;  /* 0x0002882901007387 */ /* 0x000fe20000100800 */
[----:B------:R-:W-:-:S03]  /*238d0*/  MOV R35, R45 ;  /* 0x0000002d00237202 */ /* 0x000fc60000000f00 */
[----:B------:R1:W-:Y:S04]  /*238e0*/  STL [R1+0x284], R42 ;  /* 0x0002842a01007387 */ /* 0x0003e80000100800 */
[----:B------:R1:W-:Y:S01]  /*238f0*/  LDGSTS.E [R33+0xcc00], desc[UR8][R34.64], P1 ;  /* 0x0cc0000022217fae */ /* 0x0003e200089a1008 */
[----:B------:R-:W-:-:S05]  /*23900*/  IADD3 R39, P4, PT, R39, R5, RZ ;  /* 0x0000000527277210 */ /* 0x000fca0007f9e0ff */
[----:B------:R-:W-:Y:S01]  /*23910*/  IMAD.X R40, R40, 0x1, R4, P4 ;  /* 0x0000000128287824 */ /* 0x000fe200020e0604 */
[----:B------:R1:W-:Y:S04]  /*23920*/  STL [R1+0x2c0], R39 ;  /* 0x0002c02701007387 */ /* 0x0003e80000100800 */
[----:B------:R-:W2:Y:S01]  /*23930*/  LDL.LU R48, [R1+0x304] ;  /* 0x0003040001307983 */ /* 0x000ea20000300800 */
[----:B-1----:R-:W-:Y:S01]  /*23940*/  IMAD.MOV.U32 R35, RZ, RZ, R42 ;  /* 0x000000ffff237224 */ /* 0x002fe200078e002a */
[----:B------:R-:W-:Y:S02]  /*23950*/  SEL R34, RZ, 0x4, !P2 ;  /* 0x00000004ff227807 */ /* 0x000fe40005000000 */
[----:B------:R1:W-:Y:S04]  /*23960*/  STL [R1+0x2bc], R40 ;  /* 0x0002bc2801007387 */ /* 0x0003e80000100800 */
[----:B------:R-:W2:Y:S01]  /*23970*/  LDL.LU R42, [R1+0x33c] ;  /* 0x00033c00012a7983 */ /* 0x000ea20000300800 */
[----:B------:R-:W-:-:S04]  /*23980*/  SEL R34, R34, RZ, !P0 ;  /* 0x000000ff22227207 */ /* 0x000fc80004000000 */
[----:B------:R-:W-:Y:S02]  /*23990*/  ISETP.NE.U32.AND P2, PT, R34, RZ, PT ;  /* 0x000000ff2200720c */ /* 0x000fe40003f45070 */
[----:B------:R-:W-:Y:S02]  /*239a0*/  MOV R34, R41 ;  /* 0x0000002900227202 */ /* 0x000fe40000000f00 */
[----:B------:R-:W2:Y:S04]  /*239b0*/  LDL.LU R41, [R1+0x344] ;  /* 0x0003440001297983 */ /* 0x000ea80000300800 */
[----:B------:R1:W-:Y:S02]  /*239c0*/  LDGSTS.E [R33+0xcd00], desc[UR8][R34.64], P1 ;  /* 0x0cd0000022217fae */ /* 0x0003e400089a1008 */
[----:B-1----:R-:W-:-:S02]  /*239d0*/  IMAD.MOV.U32 R34, RZ, RZ, R39 ;  /* 0x000000ffff227224 */ /* 0x002fc400078e0027 */
[----:B------:R-:W2:Y:S01]  /*239e0*/  LDL.LU R39, [R1+0x348] ;  /* 0x0003480001277983 */ /* 0x000ea20000300800 */
[----:B------:R-:W-:-:S03]  /*239f0*/  MOV R35, R40 ;  /* 0x0000002800237202 */ /* 0x000fc60000000f00 */
        /* <DEDUP_REMOVED lines=22> */
[----:B------:R4:W-:Y:S04]  /*23b60*/  STL [R1+0x2fc], R37 ;  /* 0x0002fc2501007387 */ /* 0x0009e80000100800 */
[----:B---3--:R-:W3:Y:S01]  /*23b70*/  LDL.LU R44, [R1+0x384] ;  /* 0x00038400012c7983 */ /* 0x008ee20000300800 */
[----:B-1----:R-:W-:-:S03]  /*23b80*/  SEL R34, RZ, 0x4, !P2 ;  /* 0x00000004ff227807 */ /* 0x002fc60005000000 */
[----:B------:R-:W3:Y:S01]  /*23b90*/  LDL.LU R43, [R1+0x388] ;  /* 0x00038800012b7983 */ /* 0x000ee20000300800 */
[----:B--2---:R-:W-:Y:S02]  /*23ba0*/  IADD3 R38, P4, PT, R38, R5, RZ ;  /* 0x0000000526267210 */ /* 0x004fe40007f9e0ff */
[----:B------:R-:W-:Y:S01]  /*23bb0*/  SEL R34, R34, RZ, !P0 ;  /* 0x000000ff22227207 */ /* 0x000fe20004000000 */
[----:B----4-:R-:W2:Y:S03]  /*23bc0*/  LDL.LU R37, [R1+0x3bc] ;  /* 0x0003bc0001257983 */ /* 0x010ea60000300800 */
[----:B------:R-:W-:Y:S01]  /*23bd0*/  ISETP.NE.U32.AND P2, PT, R34, RZ, PT ;  /* 0x000000ff2200720c */ /* 0x000fe20003f45070 */
        /* <DEDUP_REMOVED lines=12> */
[----:B------:R-:W2:Y:S04]  /*23ca0*/  LDL.LU R42, [R1+0x3c4] ;  /* 0x0003c400012a7983 */ /* 0x000ea80000300800 */
[----:B------:R-:W2:Y:S01]  /*23cb0*/  LDL.LU R38, [R1+0x3c8] ;  /* 0x0003c80001267983 */ /* 0x000ea20000300800 */
[----:B------:R-:W-:-:S03]  /*23cc0*/  ISETP.GT.AND P1, PT, R32, 0x76, PT ;  /* 0x000000762000780c */ /* 0x000fc60003f24270 */
[----:B------:R1:W-:Y:S01]  /*23cd0*/  LDGSTS.E [R33+0xe400], desc[UR8][R34.64], P2 ;  /* 0x0e40000022217fae */ /* 0x0003e200091a1008 */
[----:B------:R-:W-:-:S05]  /*23ce0*/  IADD3 R39, P3, PT, R39, R5, RZ ;  /* 0x0000000527277210 */ /* 0x000fca0007f7e0ff */
[----:B------:R-:W-:Y:S01]  /*23cf0*/  IMAD.X R41, R41, 0x1, R4, P3 ;  /* 0x0000000129297824 */ /* 0x000fe200018e0604 */
[----:B------:R-:W-:Y:S02]  /*23d00*/  IADD3 R40, P4, PT, R40, R5, RZ ;  /* 0x0000000528287210 */ /* 0x000fe40007f9e0ff */
[----:B-1----:R-:W-:-:S03]  /*23d10*/  SEL R34, RZ, 0x4, !P1 ;  /* 0x00000004ff227807 */ /* 0x002fc60004800000 */
[----:B------:R-:W-:Y:S01]  /*23d20*/  IMAD.X R45, R45, 0x1, R4, P4 ;  /* 0x000000012d2d7824 */ /* 0x000fe200020e0604 */
[----:B------:R-:W-:Y:S01]  /*23d30*/  SEL R34, R34, RZ, !P0 ;  /* 0x000000ff22227207 */ /* 0x000fe20004000000 */
[----:B------:R-:W-:Y:S01]  /*23d40*/  STL [R1+0x348], R39 ;  /* 0x0003482701007387 */ /* 0x000fe20000100800 */
[----:B------:R-:W-:Y:S02]  /*23d50*/  IMAD.MOV.U32 R35, RZ, RZ, R41 ;  /* 0x000000ffff237224 */ /* 0x000fe400078e0029 */
[----:B------:R-:W-:Y:S01]  /*23d60*/  ISETP.NE.U32.AND P1, PT, R34, RZ, PT ;  /* 0x000000ff2200720c */ /* 0x000fe20003f25070 */
[----:B------:R1:W-:Y:S01]  /*23d70*/  STL [R1+0x344], R41 ;  /* 0x0003442901007387 */ /* 0x0003e20000100800 */
[----:B------:R-:W-:-:S03]  /*23d80*/  MOV R34, R39 ;  /* 0x0000002700227202 */ /* 0x000fc60000000f00 */
[----:B------:R-:W-:Y:S04]  /*23d90*/  STL [R1+0x380], R40 ;  /* 0x0003802801007387 */ /* 0x000fe80000100800 */
[----:B------:R1:W-:Y:S04]  /*23da0*/  LDGSTS.E [R33+0xe500], desc[UR8][R34.64], P2 ;  /* 0x0e50000022217fae */ /* 0x0003e800091a1008 */
[----:B-1----:R-:W2:Y:S04]  /*23db0*/  LDL.LU R41, [R1+0x400] ;  /* 0x0004000001297983 */ /* 0x002ea80000300800 */
[----:B------:R1:W-:Y:S04]  /*23dc0*/  STL [R1+0x37c], R45 ;  /* 0x00037c2d01007387 */ /* 0x0003e80000100800 */
[----:B------:R-:W2:Y:S01]  /*23dd0*/  LDL.LU R39, [R1+0x408] ;  /* 0x0004080001277983 */ /* 0x000ea20000300800 */
[----:B------:R-:W-:Y:S01]  /*23de0*/  MOV R35, R45 ;  /* 0x0000002d00237202 */ /* 0x000fe20000000f00 */
[----:B------:R-:W-:-:S02]  /*23df0*/  IMAD.MOV.U32 R34, RZ, RZ, R40 ;  /* 0x000000ffff227224 */ /* 0x000fc400078e0028 */
[----:B-1----:R-:W2:Y:S04]  /*23e00*/  LDL.LU R45, [R1+0x3fc] ;  /* 0x0003fc00012d7983 */ /* 0x002ea80000300800 */
[----:B------:R-:W2:Y:S01]  /*23e10*/  LDL.LU R40, [R1+0x404] ;  /* 0x0004040001287983 */ /* 0x000ea20000300800 */
[----:B------:R-:W-:-:S03]  /*23e20*/  ISETP.GT.AND P2, PT, R32, 0x7a, PT ;  /* 0x0000007a2000780c */ /* 0x000fc60003f44270 */
[----:B------:R1:W-:Y:S02]  /*23e30*/  LDGSTS.E [R33+0xec00], desc[UR8][R34.64], P1 ;  /* 0x0ec0000022217fae */ /* 0x0003e400089a1008 */
[----:B-1----:R-:W-:-:S04]  /*23e40*/  SEL R34, RZ, 0x4, !P2 ;  /* 0x00000004ff227807 */ /* 0x002fc80005000000 */
[----:B------:R-:W-:-:S04]  /*23e50*/  SEL R34, R34, RZ, !P0 ;  /* 0x000000ff22227207 */ /* 0x000fc80004000000 */
[----:B------:R-:W-:Y:S02]  /*23e60*/  ISETP.NE.U32.AND P2, PT, R34, RZ, PT ;  /* 0x000000ff2200720c */ /* 0x000fe40003f45070 */
[----:B---3--:R-:W-:-:S05]  /*23e70*/  IADD3 R43, P3, PT, R43, R5, RZ ;  /* 0x000000052b2b7210 */ /* 0x008fca0007f7e0ff */
[----:B------:R-:W-:Y:S01]  /*23e80*/  IMAD.X R44, R44, 0x1, R4, P3 ;  /* 0x000000012c2c7824 */ /* 0x000fe200018e0604 */
[----:B----4-:R-:W-:-:S03]  /*23e90*/  IADD3 R36, P4, PT, R36, R5, RZ ;  /* 0x0000000524247210 */ /* 0x010fc60007f9e0ff */
[----:B------:R-:W-:Y:S01]  /*23ea0*/  IMAD.MOV.U32 R35, RZ, RZ, R44 ;  /* 0x000000ffff237224 */ /* 0x000fe200078e002c */
[----:B------:R-:W-:Y:S01]  /*23eb0*/  MOV R34, R43 ;  /* 0x0000002b00227202 */ /* 0x000fe20000000f00 */
[----:B--2---:R-:W-:-:S04]  /*23ec0*/  IMAD.X R37, R37, 0x1, R4, P4 ;  /* 0x0000000125257824 */ /* 0x004fc800020e0604 */
[----:B------:R1:W-:Y:S01]  /*23ed0*/  LDGSTS.E [R33+0xed00], desc[UR8][R34.64], P1 ;  /* 0x0ed0000022217fae */ /* 0x0003e200089a1008 */
[----:B------:R-:W-:-:S03]  /*23ee0*/  ISETP.GT.AND P1, PT, R32, 0x7e, PT ;  /* 0x0000007e2000780c */ /* 0x000fc60003f24270 */
[----:B------:R-:W-:Y:S04]  /*23ef0*/  STL [R1+0x388], R43 ;  /* 0x0003882b01007387 */ /* 0x000fe80000100800 */
[----:B------:R-:W-:Y:S01]  /*23f00*/  STL [R1+0x384], R44 ;  /* 0x0003842c01007387 */ /* 0x000fe20000100800 */
[----:B-1----:R-:W-:Y:S01]  /*23f10*/  IMAD.MOV.U32 R34, RZ, RZ, R36 ;  /* 0x000000ffff227224 */ /* 0x002fe200078e0024 */
[----:B------:R-:W-:Y:S02]  /*23f20*/  MOV R35, R37 ;  /* 0x0000002500237202 */ /* 0x000fe40000000f00 */
[----:B------:R-:W-:Y:S04]  /*23f30*/  STL [R1+0x3c0], R36 ;  /* 0x0003c02401007387 */ /* 0x000fe80000100800 */
[----:B------:R1:W-:Y:S04]  /*23f40*/  STL [R1+0x3bc], R37 ;  /* 0x0003bc2501007387 */ /* 0x0003e80000100800 */
[----:B------:R2:W-:Y:S04]  /*23f50*/  LDGSTS.E [R33+0xf400], desc[UR8][R34.64], P2 ;  /* 0x0f40000022217fae */ /* 0x0005e800091a1008 */
[----:B-1----:R-:W3:Y:S04]  /*23f60*/  LDL.LU R37, [R1+0xb54] ;  /* 0x000b540001257983 */ /* 0x002ee80000300800 */
[----:B------:R-:W4:Y:S01]  /*23f70*/  LDL.LU R36, [R1+0xb60] ;  /* 0x000b600001247983 */ /* 0x000f220000300800 */
[----:B--2---:R-:W-:-:S02]  /*23f80*/  SEL R34, RZ, 0x4, !P1 ;  /* 0x00000004ff227807 */ /* 0x004fc40004800000 */
[----:B------:R-:W-:-:S05]  /*23f90*/  IADD3 R38, P3, PT, R38, R5, RZ ;  /* 0x0000000526267210 */ /* 0x000fca0007f7e0ff */
[----:B------:R-:W-:Y:S01]  /*23fa0*/  IMAD.X R42, R42, 0x1, R4, P3 ;  /* 0x000000012a2a7824 */ /* 0x000fe200018e0604 */
[----:B------:R-:W-:Y:S01]  /*23fb0*/  STL [R1+0x3c8], R38 ;  /* 0x0003c82601007387 */ /* 0x000fe20000100800 */
[----:B------:R-:W-:-:S03]  /*23fc0*/  SEL R34, R34, RZ, !P0 ;  /* 0x000000ff22227207 */ /* 0x000fc60004000000 */
[----:B------:R1:W-:Y:S01]  /*23fd0*/  STL [R1+0x3c4], R42 ;  /* 0x0003c42a01007387 */ /* 0x0003e20000100800 */
[----:B------:R-:W-:-:S03]  /*23fe0*/  ISETP.NE.U32.AND P1, PT, R34, RZ, PT ;  /* 0x000000ff2200720c */ /* 0x000fc60003f25070 */
[----:B------:R-:W2:Y:S01]  /*23ff0*/  LDL.LU R44, [R1+0xb4c] ;  /* 0x000b4c00012c7983 */ /* 0x000ea20000300800 */
[----:B------:R-:W-:-:S03]  /*24000*/  IMAD.MOV.U32 R34, RZ, RZ, R38 ;  /* 0x000000ffff227224 */ /* 0x000fc600078e0026 */
[----:B------:R-:W2:Y:S01]  /*24010*/  LDL.LU R43, [R1+0xb58] ;  /* 0x000b5800012b7983 */ /* 0x000ea20000300800 */
[----:B------:R-:W-:-:S03]  /*24020*/  MOV R35, R42 ;  /* 0x0000002a00237202 */ /* 0x000fc60000000f00 */
[----:B-1----:R-:W2:Y:S04]  /*24030*/  LDL.LU R42, [R1+0xb14] ;  /* 0x000b1400012a7983 */ /* 0x002ea80000300800 */
[----:B------:R-:W2:Y:S04]  /*24040*/  LDL.LU R38, [R1+0xb20] ;  /* 0x000b200001267983 */ /* 0x000ea80000300800 */
[----:B------:R1:W-:Y:S01]  /*24050*/  LDGSTS.E [R33+0xf500], desc[UR8][R34.64], P2 ;  /* 0x0f50000022217fae */ /* 0x0003e200091a1008 */
[-C--:B------:R-:W-:Y:S02]  /*24060*/  IADD3 R41, P2, PT, R41, R5.reuse, RZ ;  /* 0x0000000529297210 */ /* 0x080fe40007f5e0ff */
[----:B------:R-:W-:-:S03]  /*24070*/  IADD3 R39, P3, PT, R39, R5, RZ ;  /* 0x0000000527277210 */ /* 0x000fc60007f7e0ff */
[----:B------:R-:W-:Y:S01]  /*24080*/  STL [R1+0x400], R41 ;  /* 0x0004002901007387 */ /* 0x000fe20000100800 */
[----:B-1----:R-:W-:Y:S01]  /*24090*/  MOV R34, R41 ;  /* 0x0000002900227202 */ /* 0x002fe20000000f00 */
[--C-:B------:R-:W-:Y:S02]  /*240a0*/  IMAD.X R45, R45, 0x1, R4.reuse, P2 ;  /* 0x000000012d2d7824 */ /* 0x100fe400010e0604 */
[----:B------:R-:W-:-:S03]  /*240b0*/  IMAD.X R40, R40, 0x1, R4, P3 ;  /* 0x0000000128287824 */ /* 0x000fc600018e0604 */
[----:B------:R1:W-:Y:S01]  /*240c0*/  STL [R1+0x3fc], R45 ;  /* 0x0003fc2d01007387 */ /* 0x0003e20000100800 */
[----:B------:R-:W-:-:S03]  /*240d0*/  IMAD.MOV.U32 R35, RZ, RZ, R45 ;  /* 0x000000ffff237224 */ /* 0x000fc600078e002d */
[----:B------:R-:W-:Y:S04]  /*240e0*/  STL [R1+0x408], R39 ;  /* 0x0004082701007387 */ /* 0x000fe80000100800 */
[----:B------:R1:W-:Y:S04]  /*240f0*/  STL [R1+0x404], R40 ;  /* 0x0004042801007387 */ /* 0x0003e80000100800 */
[----:B------:R-:W2:Y:S04]  /*24100*/  LDL.LU R46, [R1+0xafc] ;  /* 0x000afc00012e7983 */ /* 0x000ea80000300800 */
[----:B------:R1:W-:Y:S04]  /*24110*/  LDGSTS.E [R33+0xfc00], desc[UR8][R34.64], P1 ;  /* 0x0fc0000022217fae */ /* 0x0003e800089a1008 */
[----:B-1----:R-:W2:Y:S01]  /*24120*/  LDL.LU R45, [R1+0xb18] ;  /* 0x000b1800012d7983 */ /* 0x002ea20000300800 */
[----:B------:R-:W-:Y:S01]  /*24130*/  MOV R35, R40 ;  /* 0x0000002800237202 */ /* 0x000fe20000000f00 */
[----:B------:R-:W-:-:S02]  /*24140*/  IMAD.MOV.U32 R34, RZ, RZ, R39 ;  /* 0x000000ffff227224 */ /* 0x000fc400078e0027 */
[----:B------:R-:W2:Y:S04]  /*24150*/  LDL.LU R40, [R1+0xad4] ;  /* 0x000ad40001287983 */ /* 0x000ea80000300800 */
[----:B------:R-:W2:Y:S04]  /*24160*/  LDL.LU R39, [R1+0xae0] ;  /* 0x000ae00001277983 */ /* 0x000ea80000300800 */
[----:B------:R1:W-:Y:S01]  /*24170*/  LDGSTS.E [R33+0xfd00], desc[UR8][R34.64], P1 ;  /* 0x0fd0000022217fae */ /* 0x0003e200089a1008 */
[----:B------:R-:W-:-:S04]  /*24180*/  ISETP.GT.AND P1, PT, R32, 0x3, PT ;  /* 0x000000032000780c */ /* 0x000fc80003f24270 */
[----:B-1----:R-:W-:-:S04]  /*24190*/  SEL R33, RZ, 0x4, !P1 ;  /* 0x00000004ff217807 */ /* 0x002fc80004800000 */
[----:B------:R-:W-:-:S04]  /*241a0*/  SEL R33, R33, RZ, !P0 ;  /* 0x000000ff21217207 */ /* 0x000fc80004000000 */
[----:B------:R-:W-:Y:S02]  /*241b0*/  ISETP.NE.U32.AND P2, PT, R33, RZ, PT ;  /* 0x000000ff2100720c */ /* 0x000fe40003f45070 */
[----:B------:R-:W-:-:S05]  /*241c0*/  LOP3.LUT R34, R47, 0x60, RZ, 0x3c, !PT ;  /* 0x000000602f227812 */ /* 0x000fca00078e3cff */
[----:B------:R-:W-:Y:S01]  /*241d0*/  VIADD R33, R34, UR7 ;  /* 0x0000000722217c36 */ /* 0x000fe20008000000 */
[----:B----4-:R-:W-:-:S05]  /*241e0*/  IADD3 R36, P1, PT, R36, R5, RZ ;  /* 0x0000000524247210 */ /* 0x010fca0007f3e0ff */
[----:B---3--:R-:W-:Y:S01]  /*241f0*/  IMAD.X R37, R37, 0x1, R4, P1 ;  /* 0x0000000125257824 */ /* 0x008fe200008e0604 */
[----:B------:R-:W-:Y:S01]  /*24200*/  STL [R1+0xb60], R36 ;  /* 0x000b602401007387 */ /* 0x000fe20000100800 */
[----:B------:R-:W-:-:S03]  /*24210*/  ISETP.GT.AND P1, PT, R32, 0x7, PT ;  /* 0x000000072000780c */ /* 0x000fc60003f24270 */
[----:B------:R1:W-:Y:S01]  /*24220*/  STL [R1+0xb54], R37 ;  /* 0x000b542501007387 */ /* 0x0003e20000100800 */
[----:B------:R-:W-:-:S03]  /*24230*/  SEL R35, RZ, 0x4, !P1 ;  /* 0x00000004ff237807 */ /* 0x000fc60004800000 */
[----:B------:R-:W3:Y:S04]  /*24240*/  LDL.LU R51, [R1+0xad8] ;  /* 0x000ad80001337983 */ /* 0x000ee80000300800 */
[----:B------:R-:W4:Y:S01]  /*24250*/  LDL.LU R41, [R1+0xaa0] ;  /* 0x000aa00001297983 */ /* 0x000f220000300800 */
[----:B--2---:R-:W-:-:S03]  /*24260*/  IADD3 R43, P3, PT, R43, R5, RZ ;  /* 0x000000052b2b7210 */ /* 0x004fc60007f7e0ff */
[----:B------:R1:W-:Y:S01]  /*24270*/  LDGSTS.E [R33+0x600], desc[UR8][R36.64], P2 ;  /* 0x0060000024217fae */ /* 0x0003e200091a1008 */
[----:B------:R-:W-:-:S03]  /*24280*/  IADD3.X R44, PT, PT, R44, R4, RZ, P3, !PT ;  /* 0x000000042c2c7210 */ /* 0x000fc60001ffe4ff */
[----:B------:R2:W-:Y:S01]  /*24290*/  STL [R1+0xb58], R43 ;  /* 0x000b582b01007387 */ /* 0x0005e20000100800 */
[----:B------:R-:W-:-:S03]  /*242a0*/  IADD3 R38, P4, PT, R38, R5, RZ ;  /* 0x0000000526267210 */ /* 0x000fc60007f9e0ff */
[----:B------:R2:W-:Y:S01]  /*242b0*/  STL [R1+0xb4c], R44 ;  /* 0x000b4c2c01007387 */ /* 0x0005e20000100800 */
[----:B------:R-:W-:-:S03]  /*242c0*/  SEL R35, R35, RZ, !P0 ;  /* 0x000000ff23237207 */ /* 0x000fc60004000000 */
[----:B------:R-:W-:Y:S01]  /*242d0*/  STL [R1+0xb20], R38 ;  /* 0x000b202601007387 */ /* 0x000fe20000100800 */
[----:B------:R-:W-:Y:S01]  /*242e0*/  IMAD.X R42, R42, 0x1, R4, P4 ;  /* 0x000000012a2a7824 */ /* 0x000fe200020e0604 */
[----:B-1----:R-:W-:Y:S01]  /*242f0*/  MOV R37, R44 ;  /* 0x0000002c00257202 */ /* 0x002fe20000000f00 */
[----:B------:R-:W-:Y:S01]  /*24300*/  IMAD.MOV.U32 R36, RZ, RZ, R43 ;  /* 0x000000ffff247224 */ /* 0x000fe200078e002b */
[----:B------:R-:W4:Y:S01]  /*24310*/  LDL.LU R52, [R1+0xabc] ;  /* 0x000abc0001347983 */ /* 0x000f220000300800 */
[----:B------:R-:W-:-:S03]  /*24320*/  ISETP.NE.U32.AND P1, PT, R35, RZ, PT ;  /* 0x000000ff2300720c */ /* 0x000fc60003f25070 */
[----:B------:R1:W-:Y:S04]  /*24330*/  STL [R1+0xb14], R42 ;  /* 0x000b142a01007387 */ /* 0x0003e80000100800 */
[----:B--2---:R-:W2:Y:S04]  /*24340*/  LDL.LU R43, [R1+0xa94] ;  /* 0x000a9400012b7983 */ /* 0x004ea80000300800 */
[----:B------:R1:W-:Y:S04]  /*24350*/  LDGSTS.E [R33+0x700], desc[UR8][R36.64], P2 ;  /* 0x0070000024217fae */ /* 0x0003e800091a1008 */
[----:B------:R-:W2:Y:S01]  /*24360*/  LDL.LU R44, [R1+0xa7c] ;  /* 0x000a7c00012c7983 */ /* 0x000ea20000300800 */
[----:B-1----:R-:W-:-:S03]  /*24370*/  IMAD.MOV.U32 R37, RZ, RZ, R42 ;  /* 0x000000ffff257224 */ /* 0x002fc600078e002a */
[----:B------:R-:W2:Y:S01]  /*24380*/  LDL.LU R42, [R1+0xa98] ;  /* 0x000a9800012a7983 */ /* 0x000ea20000300800 */
[----:B------:R-:W-:-:S03]  /*24390*/  IMAD.MOV.U32 R36, RZ, RZ, R38 ;  /* 0x000000ffff247224 */ /* 0x000fc600078e0026 */
[----:B------:R-:W2:Y:S04]  /*243a0*/  LDL.LU R48, [R1+0xa54] ;  /* 0x000a540001307983 */ /* 0x000ea80000300800 */
[----:B------:R-:W2:Y:S04]  /*243b0*/  LDL.LU R38, [R1+0xa60] ;  /* 0x000a600001267983 */ /* 0x000ea80000300800 */
[----:B------:R1:W-:Y:S01]  /*243c0*/  LDGSTS.E [R33+0xe00], desc[UR8][R36.64], P1 ;  /* 0x00e0000024217fae */ /* 0x0003e200089a1008 */
[----:B------:R-:W-:-:S04]  /*243d0*/  IADD3 R45, P3, PT, R45, R5, RZ ;  /* 0x000000052d2d7210 */ /* 0x000fc80007f7e0ff */
[----:B------:R-:W-:Y:S01]  /*243e0*/  IADD3.X R46, PT, PT, R46, R4, RZ, P3, !PT ;  /* 0x000000042e2e7210 */ /* 0x000fe20001ffe4ff */
[----:B------:R-:W-:Y:S01]  /*243f0*/  STL [R1+0xb18], R45 ;  /* 0x000b182d01007387 */ /* 0x000fe20000100800 */
[----:B-1----:R-:W-:Y:S01]  /*24400*/  IMAD.MOV.U32 R36, RZ, RZ, R45 ;  /* 0x000000ffff247224 */ /* 0x002fe200078e002d */
[----:B------:R-:W-:Y:S02]  /*24410*/  IADD3 R39, P4, PT, R39, R5, RZ ;  /* 0x0000000527277210 */ /* 0x000fe40007f9e0ff */
[----:B------:R-:W-:-:S03]  /*24420*/  MOV R37, R46 ;  /* 0x0000002e00257202 */ /* 0x000fc60000000f00 */
[----:B------:R-:W-:Y:S01]  /*24430*/  IMAD.X R40, R40, 0x1, R4, P4 ;  /* 0x0000000128287824 */ /* 0x000fe200020e0604 */
[----:B------:R1:W-:Y:S04]  /*24440*/  STL [R1+0xafc], R46 ;  /* 0x000afc2e01007387 */ /* 0x0003e80000100800 */
[----:B------:R-:W-:Y:S04]  /*24450*/  STL [R1+0xae0], R39 ;  /* 0x000ae02701007387 */ /* 0x000fe80000100800 */
[----:B------:R1:W-:Y:S04]  /*24460*/  LDGSTS.E [R33+0xf00], desc[UR8][R36.64], P1 ;  /* 0x00f0000024217fae */ /* 0x0003e800089a1008 */
[----:B------:R1:W-:Y:S04]  /*24470*/  STL [R1+0xad4], R40 ;  /* 0x000ad42801007387 */ /* 0x0003e80000100800 */
[----:B-1----:R-:W2:Y:S01]  /*24480*/  LDL.LU R46, [R1+0xa3c] ;  /* 0x000a3c00012e7983 */ /* 0x002ea20000300800 */
[----:B------:R-:W-:-:S03]  /*24490*/  IMAD.MOV.U32 R37, RZ, RZ, R40 ;  /* 0x000000ffff257224 */ /* 0x000fc600078e0028 */
[----:B------:R-:W2:Y:S01]  /*244a0*/  LDL.LU R40, [R1+0xa58] ;  /* 0x000a580001287983 */ /* 0x000ea20000300800 */
[----:B------:R-:W-:-:S03]  /*244b0*/  IMAD.MOV.U32 R36, RZ, RZ, R39 ;  /* 0x000000ffff247224 */ /* 0x000fc600078e0027 */
[----:B------:R-:W2:Y:S04]  /*244c0*/  LDL.LU R45, [R1+0xa14] ;  /* 0x000a1400012d7983 */ /* 0x000ea80000300800 */
[----:B------:R-:W2:Y:S01]  /*244d0*/  LDL.LU R39, [R1+0xa20] ;  /* 0x000a200001277983 */ /* 0x000ea20000300800 */
[----:B------:R-:W-:-:S04]  /*244e0*/  ISETP.GT.AND P2, PT, R32, 0xb, PT ;  /* 0x0000000b2000780c */ /* 0x000fc80003f44270 */
[----:B------:R-:W-:-:S04]  /*244f0*/  SEL R35, RZ, 0x4, !P2 ;  /* 0x00000004ff237807 */ /* 0x000fc80005000000 */
[----:B------:R-:W-:Y:S02]  /*24500*/  SEL R35, R35, RZ, !P0 ;  /* 0x000000ff23237207 */ /* 0x000fe40004000000 */
[----:B------:R-:W-:Y:S02]  /*24510*/  ISETP.GT.AND P1, PT, R32, 0xf, PT ;  /* 0x0000000f2000780c */ /* 0x000fe40003f24270 */
[----:B------:R-:W-:Y:S02]  /*24520*/  ISETP.NE.U32.AND P2, PT, R35, RZ, PT ;  /* 0x000000ff2300720c */ /* 0x000fe40003f45070 */
[----:B------:R-:W-:-:S04]  /*24530*/  SEL R35, RZ, 0x4, !P1 ;  /* 0x00000004ff237807 */ /* 0x000fc80004800000 */
[----:B------:R-:W-:-:S04]  /*24540*/  SEL R35, R35, RZ, !P0 ;  /* 0x000000ff23237207 */ /* 0x000fc80004000000 */
[----:B------:R-:W-:-:S03]  /*24550*/  ISETP.NE.U32.AND P1, PT, R35, RZ, PT ;  /* 0x000000ff2300720c */ /* 0x000fc60003f25070 */
[----:B------:R1:W-:Y:S01]  /*24560*/  LDGSTS.E [R33+0x1600], desc[UR8][R36.64], P2 ;  /* 0x0160000024217fae */ /* 0x0003e200091a1008 */
[-C--:B---3--:R-:W-:Y:S02]  /*24570*/  IADD3 R51, P3, PT, R51, R5.reuse, RZ ;  /* 0x0000000533337210 */ /* 0x088fe40007f7e0ff */
[----:B----4-:R-:W-:-:S03]  /*24580*/  IADD3 R41, P4, PT, R41, R5, RZ ;  /* 0x0000000529297210 */ /* 0x010fc60007f9e0ff */
[----:B-1----:R-:W-:Y:S01]  /*24590*/  IMAD.MOV.U32 R36, RZ, RZ, R51 ;  /* 0x000000ffff247224 */ /* 0x002fe200078e0033 */
[----:B------:R-:W-:Y:S01]  /*245a0*/  STL [R1+0xad8], R51 ;  /* 0x000ad83301007387 */ /* 0x000fe20000100800 */
[----:B------:R-:W-:-:S04]  /*245b0*/  IADD3.X R52, PT, PT, R52, R4, RZ, P3, !PT ;  /* 0x0000000434347210 */ /* 0x000fc80001ffe4ff */
[----:B------:R-:W-:Y:S01]  /*245c0*/  MOV R37, R52 ;  /* 0x0000003400257202 */ /* 0x000fe20000000f00 */
[----:B------:R-:W-:Y:S01]  /*245d0*/  STL [R1+0xabc], R52 ;  /* 0x000abc3401007387 */ /* 0x000fe20000100800 */
[----:B--2---:R-:W-:-:S03]  /*245e0*/  IMAD.X R43, R43, 0x1, R4, P4 ;  /* 0x000000012b2b7824 */ /* 0x004fc600020e0604 */
[----:B------:R1:W-:Y:S01]  /*245f0*/  LDGSTS.E [R33+0x1700], desc[UR8][R36.64], P2 ;  /* 0x0170000024217fae */ /* 0x0003e200091a1008 */
[----:B------:R-:W-:-:S03]  /*24600*/  ISETP.GT.AND P2, PT, R32, 0x13, PT ;  /* 0x000000132000780c */ /* 0x000fc60003f44270 */
[----:B------:R-:W-:Y:S01]  /*24610*/  STL [R1+0xaa0], R41 ;  /* 0x000aa02901007387 */ /* 0x000fe20000100800 */
[----:B------:R-:W-:-:S03]  /*24620*/  SEL R35, RZ, 0x4, !P2 ;  /* 0x00000004ff237807 */ /* 0x000fc60005000000 */
[----:B------:R2:W-:Y:S01]  /*24630*/  STL [R1+0xa94], R43 ;  /* 0x000a942b01007387 */ /* 0x0005e20000100800 */
[----:B-1----:R-:W-:Y:S01]  /*24640*/  IMAD.MOV.U32 R36, RZ, RZ, R41 ;  /* 0x000000ffff247224 */ /* 0x002fe200078e0029 */
[----:B------:R-:W-:Y:S01]  /*24650*/  IADD3 R42, P3, PT, R42, R5, RZ ;  /* 0x000000052a2a7210 */ /* 0x000fe20007f7e0ff */
[----:B------:R-:W-:Y:S02]  /*24660*/  IMAD.MOV.U32 R37, RZ, RZ, R43 ;  /* 0x000000ffff257224 */ /* 0x000fe400078e002b */
[----:B--2---:R-:W2:Y:S01]  /*24670*/  LDL.LU R43, [R1+0xa18] ;  /* 0x000a1800012b7983 */ /* 0x004ea20000300800 */
[----:B------:R-:W-:-:S03]  /*24680*/  IADD3.X R44, PT, PT, R44, R4, RZ, P3, !PT ;  /* 0x000000042c2c7210 */ /* 0x000fc60001ffe4ff */
[----:B------:R-:W3:Y:S01]  /*24690*/  LDL.LU R41, [R1+0x9e0] ;  /* 0x0009e00001297983 */ /* 0x000ee20000300800 */
[----:B------:R-:W-:-:S03]  /*246a0*/  IADD3 R38, P4, PT, R38, R5, RZ ;  /* 0x0000000526267210 */ /* 0x000fc60007f9e0ff */
[----:B------:R-:W-:Y:S02]  /*246b0*/  STL [R1+0xa98], R42 ;  /* 0x000a982a01007387 */ /* 0x000fe40000100800 */
[----:B------:R-:W-:Y:S01]  /*246c0*/  IMAD.X R48, R48, 0x1, R4, P4 ;  /* 0x0000000130307824 */ /* 0x000fe200020e0604 */
[----:B------:R-:W-:Y:S01]  /*246d0*/  SEL R35, R35, RZ, !P0 ;  /* 0x000000ff23237207 */ /* 0x000fe20004000000 */
[----:B------:R1:W-:Y:S04]  /*246e0*/  LDGSTS.E [R33+0x1e00], desc[UR8][R36.64], P1 ;  /* 0x01e0000024217fae */ /* 0x0003e800089a1008 */
[----:B------:R4:W-:Y:S04]  /*246f0*/  STL [R1+0xa7c], R44 ;  /* 0x000a7c2c01007387 */ /* 0x0009e80000100800 */
[----:B------:R4:W-:Y:S01]  /*24700*/  STL [R1+0xa60], R38 ;  /* 0x000a602601007387 */ /* 0x0009e20000100800 */
[----:B-1----:R-:W-:Y:S01]  /*24710*/  MOV R37, R44 ;  /* 0x0000002c00257202 */ /* 0x002fe20000000f00 */
[----:B------:R-:W-:-:S02]  /*24720*/  IMAD.MOV.U32 R36, RZ, RZ, R42 ;  /* 0x000000ffff247224 */ /* 0x000fc400078e002a */
[----:B----4-:R-:W4:Y:S01]  /*24730*/  LDL.LU R44, [R1+0x9ec] ;  /* 0x0009ec00012c7983 */ /* 0x010f220000300800 */
[----:B------:R-:W-:-:S03]  /*24740*/  ISETP.NE.U32.AND P2, PT, R35, RZ, PT ;  /* 0x000000ff2300720c */ /* 0x000fc60003f45070 */
[----:B------:R-:W-:Y:S04]  /*24750*/  STL [R1+0xa54], R48 ;  /* 0x000a543001007387 */ /* 0x000fe80000100800 */
[----:B------:R-:W4:Y:S04]  /*24760*/  LDL.LU R42, [R1+0x9d4] ;  /* 0x0009d400012a7983 */ /* 0x000f280000300800 */
[----:B------:R1:W-:Y:S04]  /*24770*/  LDGSTS.E [R33+0x1f00], desc[UR8][R36.64], P1 ;  /* 0x01f0000024217fae */ /* 0x0003e800089a1008 */
[----:B------:R-:W4:Y:S01]  /*24780*/  LDL.LU R51, [R1+0x9d8] ;  /* 0x0009d80001337983 */ /* 0x000f220000300800 */
[----:B-1----:R-:W-:Y:S01]  /*24790*/  IMAD.MOV.U32 R36, RZ, RZ, R38 ;  /* 0x000000ffff247224 */ /* 0x002fe200078e0026 */
[----:B------:R-:W-:Y:S01]  /*247a0*/  IADD3 R40, P3, PT, R40, R5, RZ ;  /* 0x0000000528287210 */ /* 0x000fe20007f7e0ff */
[----:B------:R-:W-:Y:S01]  /*247b0*/  IMAD.MOV.U32 R37, RZ, RZ, R48 ;  /* 0x000000ffff257224 */ /* 0x000fe200078e0030 */
[----:B------:R-:W4:Y:S02]  /*247c0*/  LDL.LU R38, [R1+0x9a0] ;  /* 0x0009a00001267983 */ /* 0x000f240000300800 */
[----:B------:R-:W-:-:S02]  /*247d0*/  IADD3.X R46, PT, PT, R46, R4, RZ, P3, !PT ;  /* 0x000000042e2e7210 */ /* 0x000fc40001ffe4ff */
[----:B------:R1:W-:Y:S01]  /*247e0*/  LDGSTS.E [R33+0x2600], desc[UR8][R36.64], P2 ;  /* 0x0260000024217fae */ /* 0x0003e200091a1008 */
[----:B------:R-:W-:-:S03]  /*247f0*/  IADD3 R39, P4, PT, R39, R5, RZ ;  /* 0x0000000527277210 */ /* 0x000fc60007f9e0ff */
[----:B------:R1:W-:Y:S02]  /*24800*/  STL [R1+0xa58], R40 ;  /* 0x000a582801007387 */ /* 0x0003e40000100800 */
[----:B------:R-:W-:Y:S02]  /*24810*/  IMAD.X R45, R45, 0x1, R4, P4 ;  /* 0x000000012d2d7824 */ /* 0x000fe400020e0604 */
[----:B------:R-:W-:Y:S01]  /*24820*/  STL [R1+0xa3c], R46 ;  /* 0x000a3c2e01007387 */ /* 0x000fe20000100800 */
[----:B-1----:R-:W-:Y:S01]  /*24830*/  IMAD.MOV.U32 R36, RZ, RZ, R40 ;  /* 0x000000ffff247224 */ /* 0x002fe200078e0028 */
[----:B------:R-:W-:Y:S02]  /*24840*/  MOV R37, R46 ;  /* 0x0000002e00257202 */ /* 0x000fe40000000f00 */
[----:B------:R1:W-:Y:S04]  /*24850*/  STL [R1+0xa20], R39 ;  /* 0x000a202701007387 */ /* 0x0003e80000100800 */
[----:B------:R-:W4:Y:S04]  /*24860*/  LDL.LU R52, [R1+0x9ac] ;  /* 0x0009ac0001347983 */ /* 0x000f280000300800 */
[----:B------:R1:W-:Y:S04]  /*24870*/  STL [R1+0xa14], R45 ;  /* 0x000a142d01007387 */ /* 0x0003e80000100800 */
[----:B------:R-:W4:Y:S04]  /*24880*/  LDL.LU R40, [R1+0x994] ;  /* 0x0009940001287983 */ /* 0x000f280000300800 */
[----:B------:R1:W-:Y:S04]  /*24890*/  LDGSTS.E [R33+0x2700], desc[UR8][R36.64], P2 ;  /* 0x0270000024217fae */ /* 0x0003e800091a1008 */
[----:B------:R-:W4:Y:S01]  /*248a0*/  LDL.LU R48, [R1+0x96c] ;  /* 0x00096c0001307983 */ /* 0x000f220000300800 */
[----:B-1----:R-:W-:-:S03]  /*248b0*/  IMAD.MOV.U32 R36, RZ, RZ, R39 ;  /* 0x000000ffff247224 */ /* 0x002fc600078e0027 */
[----:B------:R-:W4:Y:S01]  /*248c0*/  LDL.LU R39, [R1+0x998] ;  /* 0x0009980001277983 */ /* 0x000f220000300800 */
[----:B------:R-:W-:-:S03]  /*248d0*/  IMAD.MOV.U32 R37, RZ, RZ, R45 ;  /* 0x000000ffff257224 */ /* 0x000fc600078e002d */
[----:B------:R-:W4:Y:S04]  /*248e0*/  LDL.LU R46, [R1+0x954] ;  /* 0x00095400012e7983 */ /* 0x000f280000300800 */
[----:B------:R-:W4:Y:S01]  /*248f0*/  LDL.LU R45, [R1+0x960] ;  /* 0x00096000012d7983 */ /* 0x000f220000300800 */
[----:B------:R-:W-:-:S04]  /*24900*/  ISETP.GT.AND P1, PT, R32, 0x17, PT ;  /* 0x000000172000780c */ /* 0x000fc80003f24270 */
[----:B------:R-:W-:-:S04]  /*24910*/  SEL R35, RZ, 0x4, !P1 ;  /* 0x00000004ff237807 */ /* 0x000fc80004800000 */
[----:B------:R-:W-:-:S04]  /*24920*/  SEL R35, R35, RZ, !P0 ;  /* 0x000000ff23237207 */ /* 0x000fc80004000000 */
[----:B------:R-:W-:Y:S02]  /*24930*/  ISETP.NE.U32.AND P1, PT, R35, RZ, PT ;  /* 0x000000ff2300720c */ /* 0x000fe40003f25070 */
[----:B------:R-:W-:-:S04]  /*24940*/  ISETP.GT.AND P2, PT, R32, 0x1b, PT ;  /* 0x0000001b2000780c */ /* 0x000fc80003f44270 */
[----:B------:R-:W-:-:S04]  /*24950*/  SEL R35, RZ, 0x4, !P2 ;  /* 0x00000004ff237807 */ /* 0x000fc80005000000 */
[----:B------:R-:W-:-:S03]  /*24960*/  SEL R35, R35, RZ, !P0 ;  /* 0x000000ff23237207 */ /* 0x000fc60004000000 */
[----:B------:R1:W-:Y:S01]  /*24970*/  LDGSTS.E [R33+0x2e00], desc[UR8][R36.64], P1 ;  /* 0x02e0000024217fae */ /* 0x0003e200089a1008 */
[----:B------:R-:W-:Y:S02]  /*24980*/  ISETP.NE.U32.AND P2, PT, R35, RZ, PT ;  /* 0x000000ff2300720c */ /* 0x000fe40003f45070 */
[-C--:B--2---:R-:W-:Y:S02]  /*24990*/  IADD3 R43, P3, PT, R43, R5.reuse, RZ ;  /* 0x000000052b2b7210 */ /* 0x084fe40007f7e0ff */
[----:B---3--:R-:W-:-:S03]  /*249a0*/  IADD3 R41, P4, PT, R41, R5, RZ ;  /* 0x0000000529297210 */ /* 0x008fc60007f9e0ff */
[----:B------:R-:W-:Y:S01]  /*249b0*/  STL [R1+0xa18], R43 ;  /* 0x000a182b01007387 */ /* 0x000fe20000100800 */
[----:B-1----:R-:W-:Y:S01]  /*249c0*/  IMAD.MOV.U32 R36, RZ, RZ, R43 ;  /* 0x000000ffff247224 */ /* 0x002fe200078e002b */
[----:B----4-:R-:W-:-:S04]  /*249d0*/  IADD3.X R44, PT, PT, R44, R4, RZ, P3, !PT ;  /* 0x000000042c2c7210 */ /* 0x010fc80001ffe4ff */
[----:B------:R-:W-:Y:S01]  /*249e0*/  MOV R37, R44 ;  /* 0x0000002c00257202 */ /* 0x000fe20000000f00 */
[----:B------:R1:W-:Y:S01]  /*249f0*/  STL [R1+0x9ec], R44 ;  /* 0x0009ec2c01007387 */ /* 0x0003e20000100800 */
[----:B------:R-:W-:-:S03]  /*24a00*/  IMAD.X R42, R42, 0x1, R4, P4 ;  /* 0x000000012a2a7824 */ /* 0x000fc600020e0604 */
[----:B------:R-:W-:Y:S04]  /*24a10*/  STL [R1+0x9e0], R41 ;  /* 0x0009e02901007387 */ /* 0x000fe80000100800 */
[----:B------:R2:W-:Y:S04]  /*24a20*/  STL [R1+0x9d4], R42 ;  /* 0x0009d42a01007387 */ /* 0x0005e80000100800 */
[----:B-1----:R-:W3:Y:S04]  /*24a30*/  LDL.LU R44, [R1+0x92c] ;  /* 0x00092c00012c7983 */ /* 0x002ee80000300800 */
[----:B------:R-:W4:Y:S04]  /*24a40*/  LDL.LU R43, [R1+0x958] ;  /* 0x00095800012b7983 */ /* 0x000f280000300800 */
[----:B------:R1:W-:Y:S01]  /*24a50*/  LDGSTS.E [R33+0x2f00], desc[UR8][R36.64], P1 ;  /* 0x02f0000024217fae */ /* 0x0003e200089a1008 */
[----:B------:R-:W-:-:S02]  /*24a60*/  ISETP.GT.AND P1, PT, R32, 0x1f, PT ;  /* 0x0000001f2000780c */ /* 0x000fc40003f24270 */
[-C--:B------:R-:W-:Y:S02]  /*24a70*/  IADD3 R51, P3, PT, R51, R5.reuse, RZ ;  /* 0x0000000533337210 */ /* 0x080fe40007f7e0ff */
[----:B------:R-:W-:Y:S01]  /*24a80*/  SEL R35, RZ, 0x4, !P1 ;  /* 0x00000004ff237807 */ /* 0x000fe20004800000 */
[----:B-1----:R-:W-:Y:S02]  /*24a90*/  IMAD.MOV.U32 R37, RZ, RZ, R42 ;  /* 0x000000ffff257224 */ /* 0x002fe400078e002a */
[----:B------:R-:W-:Y:S01]  /*24aa0*/  IMAD.MOV.U32 R36, RZ, RZ, R41 ;  /* 0x000000ffff247224 */ /* 0x000fe200078e0029 */
[----:B--2---:R-:W2:Y:S04]  /*24ab0*/  LDL.LU R42, [R1+0x914] ;  /* 0x00091400012a7983 */ /* 0x004ea80000300800 */
[----:B------:R-:W2:Y:S01]  /*24ac0*/  LDL.LU R41, [R1+0x920] ;  /* 0x0009200001297983 */ /* 0x000ea20000300800 */
[----:B------:R-:W-:-:S02]  /*24ad0*/  IADD3 R38, P4, PT, R38, R5, RZ ;  /* 0x0000000526267210 */ /* 0x000fc40007f9e0ff */
[----:B------:R-:W-:Y:S01]  /*24ae0*/  SEL R35, R35, RZ, !P0 ;  /* 0x000000ff23237207 */ /* 0x000fe20004000000 */
[----:B------:R1:W-:Y:S01]  /*24af0*/  LDGSTS.E [R33+0x3600], desc[UR8][R36.64], P2 ;  /* 0x0360000024217fae */ /* 0x0003e200091a1008 */
[----:B------:R-:W-:Y:S02]  /*24b00*/  IADD3.X R52, PT, PT, R52, R4, RZ, P3, !PT ;  /* 0x0000000434347210 */ /* 0x000fe40001ffe4ff */
[----:B------:R-:W-:Y:S01]  /*24b10*/  ISETP.NE.U32.AND P1, PT, R35, RZ, PT ;  /* 0x000000ff2300720c */ /* 0x000fe20003f25070 */
[----:B------:R-:W-:Y:S01]  /*24b20*/  STL [R1+0x9d8], R51 ;  /* 0x0009d83301007387 */ /* 0x000fe20000100800 */
[----:B-1----:R-:W-:Y:S01]  /*24b30*/  IMAD.MOV.U32 R36, RZ, RZ, R51 ;  /* 0x000000ffff247224 */ /* 0x002fe200078e0033 */
[----:B------:R-:W-:Y:S01]  /*24b40*/  MOV R37, R52 ;  /* 0x0000003400257202 */ /* 0x000fe20000000f00 */
[----:B------:R-:W-:Y:S01]  /*24b50*/  IMAD.X R40, R40, 0x1, R4, P4 ;  /* 0x0000000128287824 */ /* 0x000fe200020e0604 */
[----:B------:R-:W-:Y:S04]  /*24b60*/  STL [R1+0x9ac], R52 ;  /* 0x0009ac3401007387 */ /* 0x000fe80000100800 */
[----:B------:R-:W-:Y:S04]  /*24b70*/  STL [R1+0x9a0], R38 ;  /* 0x0009a02601007387 */ /* 0x000fe80000100800 */
[----:B------:R1:W-:Y:S01]  /*24b80*/  LDGSTS.E [R33+0x3700], desc[UR8][R36.64], P2 ;  /* 0x0370000024217fae */ /* 0x0003e200091a1008 */
[----:B------:R-:W-:-:S03]  /*24b90*/  IADD3 R39, P3, PT, R39, R5, RZ ;  /* 0x0000000527277210 */ /* 0x000fc60007f7e0ff */
[----:B------:R1:W-:Y:S01]  /*24ba0*/  STL [R1+0x994], R40 ;  /* 0x0009942801007387 */ /* 0x0003e20000100800 */
[----:B------:R-:W-:Y:S01]  /*24bb0*/  IADD3.X R48, PT, PT, R48, R4, RZ, P3, !PT ;  /* 0x0000000430307210 */ /* 0x000fe20001ffe4ff */
[----:B-1----:R-:W-:Y:S01]  /*24bc0*/  IMAD.MOV.U32 R37, RZ, RZ, R40 ;  /* 0x000000ffff257224 */ /* 0x002fe200078e0028 */
[----:B------:R-:W-:Y:S01]  /*24bd0*/  IADD3 R45, P4, PT, R45, R5, RZ ;  /* 0x000000052d2d7210 */ /* 0x000fe20007f9e0ff */
[----:B------:R-:W-:Y:S01]  /*24be0*/  IMAD.MOV.U32 R36, RZ, RZ, R38 ;  /* 0x000000ffff247224 */ /* 0x000fe200078e0026 */
[----:B------:R-:W2:Y:S03]  /*24bf0*/  LDL.LU R40, [R1+0x918] ;  /* 0x0009180001287983 */ /* 0x000ea60000300800 */
[----:B------:R-:W-:Y:S01]  /*24c00*/  IMAD.X R46, R46, 0x1, R4, P4 ;  /* 0x000000012e2e7824 */ /* 0x000fe200020e0604 */
[----:B------:R-:W2:Y:S04]  /*24c10*/  LDL.LU R38, [R1+0x910] ;  /* 0x0009100001267983 */ /* 0x000ea80000300800 */
[----:B------:R1:W-:Y:S04]  /*24c20*/  STL [R1+0x998], R39 ;  /* 0x0009982701007387 */ /* 0x0003e80000100800 */
[----:B------:R1:W-:Y:S04]  /*24c30*/  STL [R1+0x96c], R48 ;  /* 0x00096c3001007387 */ /* 0x0003e80000100800 */
[----:B------:R1:W-:Y:S04]  /*24c40*/  STL [R1+0x960], R45 ;  /* 0x0009602d01007387 */ /* 0x0003e80000100800 */
[----:B------:R-:W2:Y:S04]  /*24c50*/  LDL.LU R52, [R1+0x8dc] ;  /* 0x0008dc0001347983 */ /* 0x000ea80000300800 */
[----:B------:R1:W-:Y:S04]  /*24c60*/  LDGSTS.E [R33+0x3e00], desc[UR8][R36.64], P1 ;  /* 0x03e0000024217fae */ /* 0x0003e800089a1008 */
[----:B------:R2:W-:Y:S01]  /*24c70*/  STL [R1+0x954], R46 ;  /* 0x0009542e01007387 */ /* 0x0005e20000100800 */
[----:B-1----:R-:W-:-:S03]  /*24c80*/  IMAD.MOV.U32 R36, RZ, RZ, R39 ;  /* 0x000000ffff247224 */ /* 0x002fc600078e0027 */
[----:B------:R-:W2:Y:S01]  /*24c90*/  LDL.LU R39, [R1+0x8d4] ;  /* 0x0008d40001277983 */ /* 0x000ea20000300800 */
[C---:B------:R-:W-:Y:S02]  /*24ca0*/  ISETP.GT.AND P2, PT, R32.reuse, 0x23, PT ;  /* 0x000000232000780c */ /* 0x040fe40003f44270 */
[----:B------:R-:W-:Y:S02]  /*24cb0*/  MOV R37, R48 ;  /* 0x0000003000257202 */ /* 0x000fe40000000f00 */
[----:B------:R-:W-:Y:S01]  /*24cc0*/  SEL R35, RZ, 0x4, !P2 ;  /* 0x00000004ff237807 */ /* 0x000fe20005000000 */
[----:B------:R-:W2:Y:S03]  /*24cd0*/  LDL.LU R48, [R1+0x8d8] ;  /* 0x0008d80001307983 */ /* 0x000ea60000300800 */
[----:B------:R-:W-:Y:S01]  /*24ce0*/  SEL R35, R35, RZ, !P0 ;  /* 0x000000ff23237207 */ /* 0x000fe20004000000 */
[----:B------:R1:W-:Y:S01]  /*24cf0*/  LDGSTS.E [R33+0x3f00], desc[UR8][R36.64], P1 ;  /* 0x03f0000024217fae */ /* 0x0003e200089a1008 */
[----:B------:R-:W-:-:S02]  /*24d00*/  ISETP.GT.AND P1, PT, R32, 0x27, PT ;  /* 0x000000272000780c */ /* 0x000fc40003f24270 */
[----:B------:R-:W-:Y:S02]  /*24d10*/  ISETP.NE.U32.AND P2, PT, R35, RZ, PT ;  /* 0x000000ff2300720c */ /* 0x000fe40003f45070 */
[----:B------:R-:W-:Y:S01]  /*24d20*/  SEL R35, RZ, 0x4, !P1 ;  /* 0x00000004ff237807 */ /* 0x000fe20004800000 */
[----:B-1----:R-:W-:Y:S02]  /*24d30*/  IMAD.MOV.U32 R36, RZ, RZ, R45 ;  /* 0x000000ffff247224 */ /* 0x002fe400078e002d */
[----:B------:R-:W2:Y:S01]  /*24d40*/  LDL.LU R45, [R1+0x8d0] ;  /* 0x0008d000012d7983 */ /* 0x000ea20000300800 */
[----:B------:R-:W-:Y:S01]  /*24d50*/  IMAD.MOV.U32 R37, RZ, RZ, R46 ;  /* 0x000000ffff257224 */ /* 0x000fe200078e002e */
[----:B------:R-:W-:-:S04]  /*24d60*/  SEL R35, R35, RZ, !P0 ;  /* 0x000000ff23237207 */ /* 0x000fc80004000000 */
[----:B------:R-:W-:Y:S02]  /*24d70*/  ISETP.NE.U32.AND P1, PT, R35, RZ, PT ;  /* 0x000000ff2300720c */ /* 0x000fe40003f25070 */
[----:B------:R1:W-:Y:S01]  /*24d80*/  LDGSTS.E [R33+0x4600], desc[UR8][R36.64], P2 ;  /* 0x0460000024217fae */ /* 0x0003e200091a1008 */
[----:B----4-:R-:W-:-:S04]  /*24d90*/  IADD3 R43, P3, PT, R43, R5, RZ ;  /* 0x000000052b2b7210 */ /* 0x010fc80007f7e0ff */
[----:B---3--:R-:W-:Y:S01]  /*24da0*/  IADD3.X R44, PT, PT, R44, R4, RZ, P3, !PT ;  /* 0x000000042c2c7210 */ /* 0x008fe20001ffe4ff */
[----:B------:R-:W-:Y:S04]  /*24db0*/  STL [R1+0x958], R43 ;  /* 0x0009582b01007387 */ /* 0x000fe80000100800 */
[----:B------:R3:W-:Y:S01]  /*24dc0*/  STL [R1+0x92c], R44 ;  /* 0x00092c2c01007387 */ /* 0x0007e20000100800 */
[----:B-1----:R-:W-:Y:S01]  /*24dd0*/  IMAD.MOV.U32 R36, RZ, RZ, R43 ;  /* 0x000000ffff247224 */ /* 0x002fe200078e002b */
[----:B--2---:R-:W-:-:S05]  /*24de0*/  IADD3 R41, P4, PT, R41, R5, RZ ;  /* 0x0000000529297210 */ /* 0x004fca0007f9e0ff */
[----:B------:R-:W-:Y:S04]  /*24df0*/  STL [R1+0x920], R41 ;  /* 0x0009202901007387 */ /* 0x000fe80000100800 */
[----:B------:R-:W2:Y:S01]  /*24e00*/  LDL.LU R51, [R1+0x89c] ;  /* 0x00089c0001337983 */ /* 0x000ea20000300800 */
[----:B------:R-:W-:Y:S01]  /*24e10*/  MOV R37, R44 ;  /* 0x0000002c00257202 */ /* 0x000fe20000000f00 */
[----:B------:R-:W-:-:S04]  /*24e20*/  IMAD.X R42, R42, 0x1, R4, P4 ;  /* 0x000000012a2a7824 */ /* 0x000fc800020e0604 */
[----:B------:R1:W-:Y:S04]  /*24e30*/  LDGSTS.E [R33+0x4700], desc[UR8][R36.64], P2 ;  /* 0x0470000024217fae */ /* 0x0003e800091a1008 */
[----:B------:R4:W-:Y:S04]  /*24e40*/  STL [R1+0x914], R42 ;  /* 0x0009142a01007387 */ /* 0x0009e80000100800 */
[----:B------:R-:W2:Y:S01]  /*24e50*/  LDL.LU R46, [R1+0x894] ;  /* 0x00089400012e7983 */ /* 0x000ea20000300800 */
[----:B-1----:R-:W-:-:S03]  /*24e60*/  IMAD.MOV.U32 R36, RZ, RZ, R41 ;  /* 0x000000ffff247224 */ /* 0x002fc600078e0029 */
[----:B---3--:R-:W3:Y:S01]  /*24e70*/  LDL.LU R44, [R1+0x85c] ;  /* 0x00085c00012c7983 */ /* 0x008ee20000300800 */
[----:B------:R-:W-:-:S03]  /*24e80*/  IMAD.MOV.U32 R37, RZ, RZ, R42 ;  /* 0x000000ffff257224 */ /* 0x000fc600078e002a */
[----:B------:R-:W3:Y:S04]  /*24e90*/  LDL.LU R43, [R1+0x898] ;  /* 0x00089800012b7983 */ /* 0x000ee80000300800 */
[----:B------:R1:W-:Y:S04]  /*24ea0*/  LDGSTS.E [R33+0x4e00], desc[UR8][R36.64], P1 ;  /* 0x04e0000024217fae */ /* 0x0003e800089a1008 */
[----:B----4-:R-:W4:Y:S04]  /*24eb0*/  LDL.LU R42, [R1+0x854] ;  /* 0x00085400012a7983 */ /* 0x010f280000300800 */
[----:B------:R-:W4:Y:S01]  /*24ec0*/  LDL.LU R41, [R1+0x890] ;  /* 0x0008900001297983 */ /* 0x000f220000300800 */
[----:B------:R-:W-:-:S02]  /*24ed0*/  IADD3 R40, P3, PT, R40, R5, RZ ;  /* 0x0000000528287210 */ /* 0x000fc40007f7e0ff */
[----:B------:R-:W-:-:S03]  /*24ee0*/  IADD3 R38, P4, PT, R38, R5, RZ ;  /* 0x0000000526267210 */ /* 0x000fc60007f9e0ff */
[----:B-1----:R-:W-:Y:S01]  /*24ef0*/  IMAD.MOV.U32 R36, RZ, RZ, R40 ;  /* 0x000000ffff247224 */ /* 0x002fe200078e0028 */
[----:B------:R1:W-:Y:S01]  /*24f00*/  STL [R1+0x918], R40 ;  /* 0x0009182801007387 */ /* 0x0003e20000100800 */
[----:B------:R-:W-:-:S04]  /*24f10*/  IADD3.X R52, PT, PT, R52, R4, RZ, P3, !PT ;  /* 0x0000000434347210 */ /* 0x000fc80001ffe4ff */
[----:B------:R-:W-:Y:S01]  /*24f20*/  MOV R37, R52 ;  /* 0x0000003400257202 */ /* 0x000fe20000000f00 */
[----:B------:R-:W-:Y:S04]  /*24f30*/  STL [R1+0x8dc], R52 ;  /* 0x0008dc3401007387 */ /* 0x000fe80000100800 */
[----:B------:R-:W-:Y:S04]  /*24f40*/  STL [R1+0x910], R38 ;  /* 0x0009102601007387 */ /* 0x000fe80000100800 */
[----:B------:R1:W-:Y:S01]  /*24f50*/  LDGSTS.E [R33+0x4f00], desc[UR8][R36.64], P1 ;  /* 0x04f0000024217fae */ /* 0x0003e200089a1008 */
[----:B------:R-:W-:-:S05]  /*24f60*/  IMAD.X R39, R39, 0x1, R4, P4 ;  /* 0x0000000127277824 */ /* 0x000fca00020e0604 */
[----:B------:R1:W-:Y:S02]  /*24f70*/  STL [R1+0x8d4], R39 ;  /* 0x0008d42701007387 */ /* 0x0003e40000100800 */
[----:B-1----:R-:W-:Y:S02]  /*24f80*/  IMAD.MOV.U32 R37, RZ, RZ, R39 ;  /* 0x000000ffff257224 */ /* 0x002fe400078e0027 */
        /* <DEDUP_REMOVED lines=8> */
[----:B------:R-:W-:Y:S02]  /*25010*/  IADD3 R48, P3, PT, R48, R5, RZ ;  /* 0x0000000530307210 */ /* 0x000fe40007f7e0ff */
[----:B------:R-:W-:-:S04]  /*25020*/  ISETP.GT.AND P1, PT, R32, 0x2f, PT ;  /* 0x0000002f2000780c */ /* 0x000fc80003f24270 */
[----:B------:R-:W-:-:S05]  /*25030*/  SEL R35, RZ, 0x4, !P1 ;  /* 0x00000004ff237807 */ /* 0x000fca0004800000 */
[----:B------:R1:W-:Y:S01]  /*25040*/  LDGSTS.E [R33+0x5600], desc[UR8][R36.64], P2 ;  /* 0x0560000024217fae */ /* 0x0003e200091a1008 */
[----:B------:R-:W-:Y:S02]  /*25050*/  SEL R35, R35, RZ, !P0 ;  /* 0x000000ff23237207 */ /* 0x000fe40004000000 */
[----:B------:R-:W-:Y:S02]  /*25060*/  IADD3 R45, P4, PT, R45, R5, RZ ;  /* 0x000000052d2d7210 */ /* 0x000fe40007f9e0ff */
[----:B------:R-:W-:Y:S01]  /*25070*/  ISETP.NE.U32.AND P1, PT, R35, RZ, PT ;  /* 0x000000ff2300720c */ /* 0x000fe20003f25070 */
[----:B-1----:R-:W-:Y:S01]  /*25080*/  IMAD.MOV.U32 R36, RZ, RZ, R48 ;  /* 0x000000ffff247224 */ /* 0x002fe200078e0030 */
[----:B------:R-:W-:Y:S01]  /*25090*/  STL [R1+0x8d8], R48 ;  /* 0x0008d83001007387 */ /* 0x000fe20000100800 */
[----:B--2---:R-:W-:-:S04]  /*250a0*/  IADD3.X R51, PT, PT, R51, R4, RZ, P3, !PT ;  /* 0x0000000433337210 */ /* 0x004fc80001ffe4ff */
[----:B------:R-:W-:-:S05]  /*250b0*/  MOV R37, R51 ;  /* 0x0000003300257202 */ /* 0x000fca0000000f00 */
[----:B------:R1:W-:Y:S01]  /*250c0*/  LDGSTS.E [R33+0x5700], desc[UR8][R36.64], P2 ;  /* 0x0570000024217fae */ /* 0x0003e200091a1008 */
[----:B------:R-:W-:Y:S01]  /*250d0*/  ISETP.GT.AND P2, PT, R32, 0x33, PT ;  /* 0x000000332000780c */ /* 0x000fe20003f44270 */
[----:B------:R-:W-:-:S03]  /*250e0*/  IMAD.X R46, R46, 0x1, R4, P4 ;  /* 0x000000012e2e7824 */ /* 0x000fc600020e0604 */
[----:B------:R-:W-:-:S04]  /*250f0*/  SEL R35, RZ, 0x4, !P2 ;  /* 0x00000004ff237807 */ /* 0x000fc80005000000 */
[----:B------:R-:W-:Y:S01]  /*25100*/  SEL R35, R35, RZ, !P0 ;  /* 0x000000ff23237207 */ /* 0x000fe20004000000 */
[----:B-1----:R-:W-:Y:S01]  /*25110*/  IMAD.MOV.U32 R36, RZ, RZ, R45 ;  /* 0x000000ffff247224 */ /* 0x002fe200078e002d */
[-C--:B---3--:R-:W-:Y:S01]  /*25120*/  IADD3 R43, P3, PT, R43, R5.reuse, RZ ;  /* 0x000000052b2b7210 */ /* 0x088fe20007f7e0ff */
[----:B------:R-:W-:Y:S01]  /*25130*/  IMAD.MOV.U32 R37, RZ, RZ, R46 ;  /* 0x000000ffff257224 */ /* 0x000fe200078e002e */
[----:B------:R-:W-:Y:S02]  /*25140*/  ISETP.NE.U32.AND P2, PT, R35, RZ, PT ;  /* 0x000000ff2300720c */ /* 0x000fe40003f45070 */
[----:B------:R-:W-:Y:S02]  /*25150*/  IADD3.X R44, PT, PT, R44, R4, RZ, P3, !PT ;  /* 0x000000042c2c7210 */ /* 0x000fe40001ffe4ff */
[----:B------:R1:W-:Y:S01]  /*25160*/  LDGSTS.E [R33+0x5e00], desc[UR8][R36.64], P1 ;  /* 0x05e0000024217fae */ /* 0x0003e200089a1008 */
[----:B----4-:R-:W-:-:S03]  /*25170*/  IADD3 R41, P4, PT, R41, R5, RZ ;  /* 0x0000000529297210 */ /* 0x010fc60007f9e0ff */
[----:B------:R-:W-:Y:S01]  /*25180*/  STL [R1+0x89c], R51 ;  /* 0x00089c3301007387 */ /* 0x000fe20000100800 */
[----:B-1----:R-:W-:Y:S01]  /*25190*/  IMAD.MOV.U32 R36, RZ, RZ, R43 ;  /* 0x000000ffff247224 */ /* 0x002fe200078e002b */
[----:B------:R-:W-:Y:S01]  /*251a0*/  MOV R37, R44 ;  /* 0x0000002c00257202 */ /* 0x000fe20000000f00 */
[----:B------:R-:W-:Y:S01]  /*251b0*/  IMAD.X R42, R42, 0x1, R4, P4 ;  /* 0x000000012a2a7824 */ /* 0x000fe200020e0604 */
[----:B------:R-:W-:Y:S04]  /*251c0*/  STL [R1+0x8d0], R45 ;  /* 0x0008d02d01007387 */ /* 0x000fe80000100800 */
[----:B------:R-:W-:Y:S04]  /*251d0*/  STL [R1+0x894], R46 ;  /* 0x0008942e01007387 */ /* 0x000fe80000100800 */
[----:B------:R-:W-:Y:S04]  /*251e0*/  STL [R1+0x898], R43 ;  /* 0x0008982b01007387 */ /* 0x000fe80000100800 */
[----:B------:R1:W-:Y:S04]  /*251f0*/  LDGSTS.E [R33+0x5f00], desc[UR8][R36.64], P1 ;  /* 0x05f0000024217fae */ /* 0x0003e800089a1008 */
[----:B------:R-:W-:Y:S04]  /*25200*/  STL [R1+0x85c], R44 ;  /* 0x00085c2c01007387 */ /* 0x000fe80000100800 */
[----:B------:R-:W-:Y:S01]  /*25210*/  STL [R1+0x890], R41 ;  /* 0x0008902901007387 */ /* 0x000fe20000100800 */
[----:B-1----:R-:W-:-:S02]  /*25220*/  IMAD.MOV.U32 R36, RZ, RZ, R41 ;  /* 0x000000ffff247224 */ /* 0x002fc400078e0029 */
[----:B------:R-:W-:Y:S01]  /*25230*/  IMAD.MOV.U32 R37, RZ, RZ, R42 ;  /* 0x000000ffff257224 */ /* 0x000fe200078e002a */
[----:B------:R1:W-:Y:S04]  /*25240*/  STL [R1+0x854], R42 ;  /* 0x0008542a01007387 */ /* 0x0003e80000100800 */
[----:B------:R2:W-:Y:S04]  /*25250*/  LDGSTS.E [R33+0x6600], desc[UR8][R36.64], P2 ;  /* 0x0660000024217fae */ /* 0x0005e800091a1008 */
[----:B-1----:R-:W3:Y:S01]  /*25260*/  LDL.LU R42, [R1+0x10] ;  /* 0x00001000012a7983 */ /* 0x002ee20000300800 */
[----:B------:R-:W-:-:S04]  /*25270*/  IADD3 R39, P3, PT, R39, R5, RZ ;  /* 0x0000000527277210 */ /* 0x000fc80007f7e0ff */
[----:B------:R-:W-:Y:S02]  /*25280*/  IADD3.X R40, PT, PT, R40, R4, RZ, P3, !PT ;  /* 0x0000000428287210 */ /* 0x000fe40001ffe4ff */
[----:B------:R-:W-:Y:S01]  /*25290*/  IADD3 R38, P4, PT, R38, R5, RZ ;  /* 0x0000000526267210 */ /* 0x000fe20007f9e0ff */
[----:B------:R-:W-:Y:S01]  /*252a0*/  STL [R1+0x858], R39 ;  /* 0x0008582701007387 */ /* 0x000fe20000100800 */
[----:B--2---:R-:W-:Y:S01]  /*252b0*/  IMAD.MOV.U32 R36, RZ, RZ, R39 ;  /* 0x000000ffff247224 */ /* 0x004fe200078e0027 */
[----:B------:R-:W-:Y:S02]  /*252c0*/  MOV R37, R40 ;  /* 0x0000002800257202 */ /* 0x000fe40000000f00 */
[----:B------:R-:W-:Y:S04]  /*252d0*/  STL [R1+0x81c], R40 ;  /* 0x00081c2801007387 */ /* 0x000fe80000100800 */
[----:B------:R1:W-:Y:S04]  /*252e0*/  STL [R1+0x850], R38 ;  /* 0x0008502601007387 */ /* 0x0003e80000100800 */
[----:B------:R-:W2:Y:S04]  /*252f0*/  LDL.LU R48, [R1+0xc] ;  /* 0x00000c0001307983 */ /* 0x000ea80000300800 */
[----:B------:R-:W4:Y:S04]  /*25300*/  LDL.LU R46, [R1+0x14] ;  /* 0x00001400012e7983 */ /* 0x000f280000300800 */
[----:B------:R-:W4:Y:S04]  /*25310*/  LDL.LU R45, [R1+0x18] ;  /* 0x00001800012d7983 */ /* 0x000f280000300800 */
[----:B------:R1:W-:Y:S04]  /*25320*/  LDGSTS.E [R33+0x6700], desc[UR8][R36.64], P2 ;  /* 0x0670000024217fae */ /* 0x0003e800091a1008 */
[----:B------:R-:W4:Y:S01]  /*25330*/  LDL.LU R44, [R1+0x4c] ;  /* 0x00004c00012c7983 */ /* 0x000f220000300800 */
[----:B-1----:R-:W-:-:S03]  /*25340*/  IMAD.MOV.U32 R36, RZ, RZ, R38 ;  /* 0x000000ffff247224 */ /* 0x002fc600078e0026 */
[----:B------:R-:W4:Y:S01]  /*25350*/  LDL.LU R38, [R1+0x50] ;  /* 0x0000500001267983 */ /* 0x000f220000300800 */
[----:B------:R-:W-:Y:S01]  /*25360*/  ISETP.GT.AND P1, PT, R32, 0x37, PT ;  /* 0x000000372000780c */ /* 0x000fe20003f24270 */
[----:B------:R-:W-:Y:S01]  /*25370*/  IMAD.X R224, R224, 0x1, R4, P4 ;  /* 0x00000001e0e07824 */ /* 0x000fe200020e0604 */
[----:B------:R-:W-:Y:S01]  /*25380*/  IADD3 R226, P3, PT, R226, R5, RZ ;  /* 0x00000005e2e27210 */ /* 0x000fe20007f7e0ff */
[----:B------:R-:W4:Y:S01]  /*25390*/  LDL.LU R43, [R1+0x54] ;  /* 0x00005400012b7983 */ /* 0x000f220000300800 */
[----:B------:R-:W-:Y:S01]  /*253a0*/  SEL R35, RZ, 0x4, !P1 ;  /* 0x00000004ff237807 */ /* 0x000fe20004800000 */
[----:B------:R-:W-:Y:S01]  /*253b0*/  IMAD.MOV.U32 R37, RZ, RZ, R224 ;  /* 0x000000ffff257224 */ /* 0x000fe200078e00e0 */
[----:B------:R-:W-:Y:S01]  /*253c0*/  ISETP.GT.AND P2, PT, R32, 0x3b, PT ;  /* 0x0000003b2000780c */ /* 0x000fe20003f44270 */
[----:B------:R-:W4:Y:S01]  /*253d0*/  LDL.LU R41, [R1+0x58] ;  /* 0x0000580001297983 */ /* 0x000f220000300800 */
[----:B------:R-:W-:Y:S02]  /*253e0*/  SEL R35, R35, RZ, !P0 ;  /* 0x000000ff23237207 */ /* 0x000fe40004000000 */
[----:B------:R-:W-:Y:S01]  /*253f0*/  IADD3.X R225, PT, PT, R225, R4, RZ, P3, !PT ;  /* 0x00000004e1e17210 */ /* 0x000fe20001ffe4ff */
[----:B------:R-:W4:Y:S01]  /*25400*/  LDL.LU R40, [R1+0x8c] ;  /* 0x00008c0001287983 */ /* 0x000f220000300800 */
[----:B------:R-:W-:-:S02]  /*25410*/  ISETP.NE.U32.AND P1, PT, R35, RZ, PT ;  /* 0x000000ff2300720c */ /* 0x000fc40003f25070 */
[----:B------:R-:W-:Y:S01]  /*25420*/  SEL R35, RZ, 0x4, !P2 ;  /* 0x00000004ff237807 */ /* 0x000fe20005000000 */
[----:B------:R-:W4:Y:S03]  /*25430*/  LDL.LU R39, [R1+0x90] ;  /* 0x0000900001277983 */ /* 0x000f260000300800 */
[----:B------:R-:W-:-:S07]  /*25440*/  SEL R35, R35, RZ, !P0 ;  /* 0x000000ff23237207 */ /* 0x000fce0004000000 */
[----:B------:R1:W-:Y:S01]  /*25450*/  LDGSTS.E [R33+0x6e00], desc[UR8][R36.64], P1 ;  /* 0x06e0000024217fae */ /* 0x0003e200089a1008 */
[----:B------:R-:W-:Y:S02]  /*25460*/  IADD3 R240, P4, PT, R240, R5, RZ ;  /* 0x00000005f0f07210 */ /* 0x000fe40007f9e0ff */
[----:B------:R-:W-:Y:S01]  /*25470*/  ISETP.NE.U32.AND P2, PT, R35, RZ, PT ;  /* 0x000000ff2300720c */ /* 0x000fe20003f45070 */
[----:B-1----:R-:W-:Y:S01]  /*25480*/  IMAD.MOV.U32 R36, RZ, RZ, R226 ;  /* 0x000000ffff247224 */ /* 0x002fe200078e00e2 */
[----:B------:R-:W-:-:S05]  /*25490*/  MOV R37, R225 ;  /* 0x000000e100257202 */ /* 0x000fca0000000f00 */
[----:B------:R1:W-:Y:S01]  /*254a0*/  LDGSTS.E [R33+0x6f00], desc[UR8][R36.64], P1 ;  /* 0x06f0000024217fae */ /* 0x0003e200089a1008 */
[----:B------:R-:W-:Y:S01]  /*254b0*/  ISETP.GT.AND P1, PT, R32, 0x3f, PT ;  /* 0x0000003f2000780c */ /* 0x000fe20003f24270 */
[----:B------:R-:W-:Y:S01]  /*254c0*/  IMAD.X R239, R239, 0x1, R4, P4 ;  /* 0x00000001efef7824 */ /* 0x000fe200020e0604 */
[----:B------:R-:W-:Y:S02]  /*254d0*/  IADD3 R242, P3, PT, R242, R5, RZ ;  /* 0x00000005f2f27210 */ /* 0x000fe40007f7e0ff */
[----:B------:R-:W-:Y:S02]  /*254e0*/  SEL R35, RZ, 0x4, !P1 ;  /* 0x00000004ff237807 */ /* 0x000fe40004800000 */
[----:B------:R-:W-:Y:S02]  /*254f0*/  IADD3.X R241, PT, PT, R241, R4, RZ, P3, !PT ;  /* 0x00000004f1f17210 */ /* 0x000fe40001ffe4ff */
[----:B------:R-:W-:Y:S01]  /*25500*/  SEL R35, R35, RZ, !P0 ;  /* 0x000000ff23237207 */ /* 0x000fe20004000000 */
[----:B-1----:R-:W-:-:S02]  /*25510*/  IMAD.MOV.U32 R36, RZ, RZ, R240 ;  /* 0x000000ffff247224 */ /* 0x002fc400078e00f0 */
[----:B------:R-:W-:Y:S01]  /*25520*/  IMAD.MOV.U32 R37, RZ, RZ, R239 ;  /* 0x000000ffff257224 */ /* 0x000fe200078e00ef */
[----:B------:R-:W-:-:S04]  /*25530*/  ISETP.NE.U32.AND P1, PT, R35, RZ, PT ;  /* 0x000000ff2300720c */ /* 0x000fc80003f25070 */
[----:B------:R1:W-:Y:S02]  /*25540*/  LDGSTS.E [R33+0x7600], desc[UR8][R36.64], P2 ;  /* 0x0760000024217fae */ /* 0x0003e400091a1008 */
[----:B-1----:R-:W-:Y:S01]  /*25550*/  IMAD.MOV.U32 R36, RZ, RZ, R242 ;  /* 0x000000ffff247224 */ /* 0x002fe200078e00f2 */
[----:B------:R-:W-:-:S05]  /*25560*/  MOV R37, R241 ;  /* 0x000000f100257202 */ /* 0x000fca0000000f00 */
[----:B------:R1:W-:Y:S01]  /*25570*/  LDGSTS.E [R33+0x7700], desc[UR8][R36.64], P2 ;  /* 0x0770000024217fae */ /* 0x0003e200091a1008 */
[----:B---3--:R-:W-:-:S05]  /*25580*/  IADD3 R42, P4, PT, R42, R5, RZ ;  /* 0x000000052a2a7210 */ /* 0x008fca0007f9e0ff */
[----:B------:R3:W-:Y:S01]  /*25590*/  STL [R1+0x10], R42 ;  /* 0x0000102a01007387 */ /* 0x0007e20000100800 */
[----:B-1----:R-:W-:Y:S02]  /*255a0*/  IMAD.MOV.U32 R36, RZ, RZ, R42 ;  /* 0x000000ffff247224 */ /* 0x002fe400078e002a */
[----:B--2---:R-:W-:-:S04]  /*255b0*/  IMAD.X R48, R48, 0x1, R4, P4 ;  /* 0x0000000130307824 */ /* 0x004fc800020e0604 */
[----:B------:R-:W-:Y:S01]  /*255c0*/  IMAD.MOV.U32 R37, RZ, RZ, R48 ;  /* 0x000000ffff257224 */ /* 0x000fe200078e0030 */
[-C--:B----4-:R-:W-:Y:S01]  /*255d0*/  IADD3 R45, P3, PT, R45, R5.reuse, RZ ;  /* 0x000000052d2d7210 */ /* 0x090fe20007f7e0ff */
[----:B------:R-:W-:Y:S03]  /*255e0*/  STL [R1+0xc], R48 ;  /* 0x00000c3001007387 */ /* 0x000fe60000100800 */
[----:B------:R-:W-:Y:S01]  /*255f0*/  IADD3.X R46, PT, PT, R46, R4, RZ, P3, !PT ;  /* 0x000000042e2e7210 */ /* 0x000fe20001ffe4ff */
[----:B------:R-:W2:Y:S04]  /*25600*/  LDL.LU R51, [R1+0x98] ;  /* 0x0000980001337983 */ /* 0x000ea80000300800 */
[----:B---3--:R-:W3:Y:S04]  /*25610*/  LDL.LU R42, [R1+0xd0] ;  /* 0x0000d000012a7983 */ /* 0x008ee80000300800 */
[----:B------:R1:W-:Y:S04]  /*25620*/  STL [R1+0x18], R45 ;  /* 0x0000182d01007387 */ /* 0x0003e80000100800 */
[----:B------:R4:W-:Y:S01]  /*25630*/  LDGSTS.E [R33+0x7e00], desc[UR8][R36.64], P1 ;  /* 0x07e0000024217fae */ /* 0x0009e200089a1008 */
[----:B------:R-:W-:-:S03]  /*25640*/  IADD3 R38, P4, PT, R38, R5, RZ ;  /* 0x0000000526267210 */ /* 0x000fc60007f9e0ff */
[----:B------:R1:W-:Y:S02]  /*25650*/  STL [R1+0x14], R46 ;  /* 0x0000142e01007387 */ /* 0x0003e40000100800 */
[----:B------:R-:W-:Y:S02]  /*25660*/  IMAD.X R44, R44, 0x1, R4, P4 ;  /* 0x000000012c2c7824 */ /* 0x000fe400020e0604 */
[----:B------:R-:W-:Y:S01]  /*25670*/  STL [R1+0x50], R38 ;  /* 0x0000502601007387 */ /* 0x000fe20000100800 */
[----:B----4-:R-:W-:Y:S01]  /*25680*/  IMAD.MOV.U32 R36, RZ, RZ, R45 ;  /* 0x000000ffff247224 */ /* 0x010fe200078e002d */
[----:B------:R-:W-:Y:S02]  /*25690*/  MOV R37, R46 ;  /* 0x0000002e00257202 */ /* 0x000fe40000000f00 */
[----:B------:R-:W4:Y:S04]  /*256a0*/  LDL.LU R52, [R1+0x94] ;  /* 0x0000940001347983 */ /* 0x000f280000300800 */
[----:B------:R1:W-:Y:S04]  /*256b0*/  STL [R1+0x4c], R44 ;  /* 0x00004c2c01007387 */ /* 0x0003e80000100800 */
[----:B-1----:R-:W4:Y:S04]  /*256c0*/  LDL.LU R45, [R1+0xcc] ;  /* 0x0000cc00012d7983 */ /* 0x002f280000300800 */
        /* <DEDUP_REMOVED lines=11> */
[-C--:B------:R-:W-:Y:S02]  /*25780*/  IADD3 R41, P3, PT, R41, R5.reuse, RZ ;  /* 0x0000000529297210 */ /* 0x080fe40007f7e0ff */
[----:B------:R-:W-:Y:S02]  /*25790*/  IADD3 R39, P4, PT, R39, R5, RZ ;  /* 0x0000000527277210 */ /* 0x000fe40007f9e0ff */
[----:B------:R-:W-:Y:S02]  /*257a0*/  IADD3.X R43, PT, PT, R43, R4, RZ, P3, !PT ;  /* 0x000000042b2b7210 */ /* 0x000fe40001ffe4ff */
[----:B------:R-:W-:Y:S01]  /*257b0*/  ISETP.GT.AND P1, PT, R32, 0x47, PT ;  /* 0x000000472000780c */ /* 0x000fe20003f24270 */
[----:B------:R-:W-:Y:S01]  /*257c0*/  IMAD.X R40, R40, 0x1, R4, P4 ;  /* 0x0000000128287824 */ /* 0x000fe200020e0604 */
[----:B------:R-:W-:Y:S02]  /*257d0*/  STL [R1+0x58], R41 ;  /* 0x0000582901007387 */ /* 0x000fe40000100800 */
[----:B------:R-:W-:-:S02]  /*257e0*/  SEL R35, RZ, 0x4, !P1 ;  /* 0x00000004ff237807 */ /* 0x000fc40004800000 */
[----:B------:R1:W-:Y:S04]  /*257f0*/  LDGSTS.E [R33+0x8600], desc[UR8][R36.64], P2 ;  /* 0x0860000024217fae */ /* 0x0003e800091a1008 */
[----:B------:R1:W-:Y:S04]  /*25800*/  STL [R1+0x54], R43 ;  /* 0x0000542b01007387 */ /* 0x0003e80000100800 */
[----:B------:R-:W-:Y:S01]  /*25810*/  STL [R1+0x90], R39 ;  /* 0x0000902701007387 */ /* 0x000fe20000100800 */
[----:B-1----:R-:W-:Y:S01]  /*25820*/  IMAD.MOV.U32 R36, RZ, RZ, R41 ;  /* 0x000000ffff247224 */ /* 0x002fe200078e0029 */
[----:B------:R-:W-:-:S02]  /*25830*/  MOV R37, R43 ;  /* 0x0000002b00257202 */ /* 0x000fc40000000f00 */
[----:B------:R1:W-:Y:S01]  /*25840*/  STL [R1+0x8c], R40 ;  /* 0x00008c2801007387 */ /* 0x0003e20000100800 */
[----:B------:R-:W-:-:S03]  /*25850*/  SEL R35, R35, RZ, !P0 ;  /* 0x000000ff23237207 */ /* 0x000fc60004000000 */
[----:B------:R-:W4:Y:S04]  /*25860*/  LDL.LU R43, [R1+0x114] ;  /* 0x00011400012b7983 */ /* 0x000f280000300800 */
[----:B------:R-:W4:Y:S04]  /*25870*/  LDL.LU R41, [R1+0x118] ;  /* 0x0001180001297983 */ /* 0x000f280000300800 */
[----:B------:R1:W-:Y:S01]  /*25880*/  LDGSTS.E [R33+0x8700], desc[UR8][R36.64], P2 ;  /* 0x0870000024217fae */ /* 0x0003e200091a1008 */
[----:B------:R-:W-:Y:S02]  /*25890*/  ISETP.NE.U32.AND P1, PT, R35, RZ, PT ;  /* 0x000000ff2300720c */ /* 0x000fe40003f25070 */
[----:B------:R-:W-:Y:S01]  /*258a0*/  ISETP.GT.AND P2, PT, R32, 0x4b, PT ;  /* 0x0000004b2000780c */ /* 0x000fe20003f44270 */
[----:B-1----:R-:W-:-:S02]  /*258b0*/  IMAD.MOV.U32 R37, RZ, RZ, R40 ;  /* 0x000000ffff257224 */ /* 0x002fc400078e0028 */
[----:B------:R-:W-:Y:S01]  /*258c0*/  IMAD.MOV.U32 R36, RZ, RZ, R39 ;  /* 0x000000ffff247224 */ /* 0x000fe200078e0027 */
[----:B------:R-:W4:Y:S04]  /*258d0*/  LDL.LU R40, [R1+0x14c] ;  /* 0x00014c0001287983 */ /* 0x000f280000300800 */
[----:B------:R-:W4:Y:S01]  /*258e0*/  LDL.LU R39, [R1+0x150] ;  /* 0x0001500001277983 */ /* 0x000f220000300800 */
[----:B------:R-:W-:-:S03]  /*258f0*/  SEL R35, RZ, 0x4, !P2 ;  /* 0x00000004ff237807 */ /* 0x000fc60005000000 */
[----:B------:R1:W-:Y:S01]  /*25900*/  LDGSTS.E [R33+0x8e00], desc[UR8][R36.64], P1 ;  /* 0x08e0000024217fae */ /* 0x0003e200089a1008 */
[----:B------:R-:W-:-:S04]  /*25910*/  SEL R35, R35, RZ, !P0 ;  /* 0x000000ff23237207 */ /* 0x000fc80004000000 */
[----:B------:R-:W-:Y:S02]  /*25920*/  ISETP.NE.U32.AND P2, PT, R35, RZ, PT ;  /* 0x000000ff2300720c */ /* 0x000fe40003f45070 */
[-C--:B--2---:R-:W-:Y:S02]  /*25930*/  IADD3 R51, P3, PT, R51, R5.reuse, RZ ;  /* 0x0000000533337210 */ /* 0x084fe40007f7e0ff */
[----:B---3--:R-:W-:-:S03]  /*25940*/  IADD3 R42, P4, PT, R42, R5, RZ ;  /* 0x000000052a2a7210 */ /* 0x008fc60007f9e0ff */
[----:B-1----:R-:W-:Y:S01]  /*25950*/  IMAD.MOV.U32 R36, RZ, RZ, R51 ;  /* 0x000000ffff247224 */ /* 0x002fe200078e0033 */
[----:B------:R-:W-:Y:S01]  /*25960*/  STL [R1+0x98], R51 ;  /* 0x0000983301007387 */ /* 0x000fe20000100800 */
[----:B----4-:R-:W-:-:S04]  /*25970*/  IADD3.X R52, PT, PT, R52, R4, RZ, P3, !PT ;  /* 0x0000000434347210 */ /* 0x010fc80001ffe4ff */
[----:B------:R-:W-:Y:S01]  /*25980*/  MOV R37, R52 ;  /* 0x0000003400257202 */ /* 0x000fe20000000f00 */
[----:B------:R-:W-:Y:S01]  /*25990*/  STL [R1+0x94], R52 ;  /* 0x0000943401007387 */ /* 0x000fe20000100800 */
[----:B------:R-:W-:-:S03]  /*259a0*/  IMAD.X R45, R45, 0x1, R4, P4 ;  /* 0x000000012d2d7824 */ /* 0x000fc600020e0604 */
[----:B------:R1:W-:Y:S04]  /*259b0*/  LDGSTS.E [R33+0x8f00], desc[UR8][R36.64], P1 ;  /* 0x08f0000024217fae */ /* 0x0003e800089a1008 */
[----:B------:R-:W-:Y:S04]  /*259c0*/  STL [R1+0xd0], R42 ;  /* 0x0000d02a01007387 */ /* 0x000fe80000100800 */
[----:B------:R2:W-:Y:S01]  /*259d0*/  STL [R1+0xcc], R45 ;  /* 0x0000cc2d01007387 */ /* 0x0005e20000100800 */
[----:B-1----:R-:W-:Y:S01]  /*259e0*/  IMAD.MOV.U32 R36, RZ, RZ, R42 ;  /* 0x000000ffff247224 */ /* 0x002fe200078e002a */
[----:B------:R-:W-:Y:S01]  /*259f0*/  IADD3 R44, P3, PT, R44, R5, RZ ;  /* 0x000000052c2c7210 */ /* 0x000fe20007f7e0ff */
[----:B------:R-:W-:-:S02]  /*25a00*/  IMAD.MOV.U32 R37, RZ, RZ, R45 ;  /* 0x000000ffff257224 */ /* 0x000fc400078e002d */
[----:B--2---:R-:W2:Y:S01]  /*25a10*/  LDL.LU R45, [R1+0x158] ;  /* 0x00015800012d7983 */ /* 0x004ea20000300800 */
[----:B------:R-:W-:-:S03]  /*25a20*/  IADD3.X R46, PT, PT, R46, R4, RZ, P3, !PT ;  /* 0x000000042e2e7210 */ /* 0x000fc60001ffe4ff */
[----:B------:R-:W3:Y:S01]  /*25a30*/  LDL.LU R42, [R1+0x190] ;  /* 0x00019000012a7983 */ /* 0x000ee20000300800 */
[----:B------:R-:W-:-:S03]  /*25a40*/  IADD3 R38, P4, PT, R38, R5, RZ ;  /* 0x0000000526267210 */ /* 0x000fc60007f9e0ff */
[----:B------:R-:W-:Y:S02]  /*25a50*/  STL [R1+0xd8], R44 ;  /* 0x0000d82c01007387 */ /* 0x000fe40000100800 */
[----:B------:R-:W-:Y:S02]  /*25a60*/  IMAD.X R48, R48, 0x1, R4, P4 ;  /* 0x0000000130307824 */ /* 0x000fe400020e0604 */
[----:B------:R1:W-:Y:S04]  /*25a70*/  LDGSTS.E [R33+0x9600], desc[UR8][R36.64], P2 ;  /* 0x0960000024217fae */ /* 0x0003e800091a1008 */
[----:B------:R4:W-:Y:S04]  /*25a80*/  STL [R1+0xd4], R46 ;  /* 0x0000d42e01007387 */ /* 0x0009e80000100800 */
[----:B------:R4:W-:Y:S01]  /*25a90*/  STL [R1+0x110], R38 ;  /* 0x0001102601007387 */ /* 0x0009e20000100800 */
[----:B-1----:R-:W-:Y:S01]  /*25aa0*/  MOV R37, R46 ;  /* 0x0000002e00257202 */ /* 0x002fe20000000f00 */
[----:B------:R-:W-:-:S02]  /*25ab0*/  IMAD.MOV.U32 R36, RZ, RZ, R44 ;  /* 0x000000ffff247224 */ /* 0x000fc400078e002c */
[----:B----4-:R-:W4:Y:S04]  /*25ac0*/  LDL.LU R46, [R1+0x154] ;  /* 0x00015400012e7983 */ /* 0x010f280000300800 */
[----:B------:R-:W-:Y:S04]  /*25ad0*/  STL [R1+0x10c], R48 ;  /* 0x00010c3001007387 */ /* 0x000fe80000100800 */
[----:B------:R-:W4:Y:S01]  /*25ae0*/  LDL.LU R44, [R1+0x18c] ;  /* 0x00018c00012c7983 */ /* 0x000f220000300800 */
[----:B------:R-:W-:-:S03]  /*25af0*/  ISETP.GT.AND P1, PT, R32, 0x4f, PT ;  /* 0x0000004f2000780c */ /* 0x000fc60003f24270 */
[----:B------:R1:W-:Y:S01]  /*25b00*/  LDGSTS.E [R33+0x9700], desc[UR8][R36.64], P2 ;  /* 0x0970000024217fae */ /* 0x0003e200091a1008 */
[----:B------:R-:W-:-:S03]  /*25b10*/  SEL R35, RZ, 0x4, !P1 ;  /* 0x00000004ff237807 */ /* 0x000fc60004800000 */
[----:B------:R-:W4:Y:S01]  /*25b20*/  LDL.LU R51, [R1+0x198] ;  /* 0x0001980001337983 */ /* 0x000f220000300800 */
[----:B------:R-:W-:-:S04]  /*25b30*/  SEL R35, R35, RZ, !P0 ;  /* 0x000000ff23237207 */ /* 0x000fc80004000000 */
[----:B------:R-:W-:Y:S01]  /*25b40*/  ISETP.NE.U32.AND P1, PT, R35, RZ, PT ;  /* 0x000000ff2300720c */ /* 0x000fe20003f25070 */
[----:B-1----:R-:W-:Y:S01]  /*25b50*/  IMAD.MOV.U32 R36, RZ, RZ, R38 ;  /* 0x000000ffff247224 */ /* 0x002fe200078e0026 */
[----:B------:R-:W-:Y:S01]  /*25b60*/  IADD3 R41, P3, PT, R41, R5, RZ ;  /* 0x0000000529297210 */ /* 0x000fe20007f7e0ff */
[----:B------:R-:W-:Y:S01]  /*25b70*/  IMAD.MOV.U32 R37, RZ, RZ, R48 ;  /* 0x000000ffff257224 */ /* 0x000fe200078e0030 */
[----:B------:R-:W4:Y:S02]  /*25b80*/  LDL.LU R38, [R1+0x1d0] ;  /* 0x0001d00001267983 */ /* 0x000f240000300800 */
[----:B------:R-:W-:Y:S02]  /*25b90*/  IADD3.X R43, PT, PT, R43, R4, RZ, P3, !PT ;  /* 0x000000042b2b7210 */ /* 0x000fe40001ffe4ff */
[----:B------:R1:W-:Y:S01]  /*25ba0*/  STL [R1+0x118], R41 ;  /* 0x0001182901007387 */ /* 0x0003e20000100800 */
[----:B------:R-:W-:-:S04]  /*25bb0*/  ISETP.GT.AND P2, PT, R32, 0x53, PT ;  /* 0x000000532000780c */ /* 0x000fc80003f44270 */
[----:B------:R1:W-:Y:S04]  /*25bc0*/  LDGSTS.E [R33+0x9e00], desc[UR8][R36.64], P1 ;  /* 0x09e0000024217fae */ /* 0x0003e800089a1008 */
[----:B------:R1:W-:Y:S01]  /*25bd0*/  STL [R1+0x114], R43 ;  /* 0x0001142b01007387 */ /* 0x0003e20000100800 */
[----:B------:R-:W-:Y:S01]  /*25be0*/  IADD3 R39, P4, PT, R39, R5, RZ ;  /* 0x0000000527277210 */ /* 0x000fe20007f9e0ff */
[----:B-1----:R-:W-:Y:S01]  /*25bf0*/  IMAD.MOV.U32 R36, RZ, RZ, R41 ;  /* 0x000000ffff247224 */ /* 0x002fe200078e0029 */
[----:B------:R-:W-:-:S03]  /*25c00*/  MOV R37, R43 ;  /* 0x0000002b00257202 */ /* 0x000fc60000000f00 */
[----:B------:R-:W-:Y:S01]  /*25c10*/  IMAD.X R40, R40, 0x1, R4, P4 ;  /* 0x0000000128287824 */ /* 0x000fe200020e0604 */
[----:B------:R1:W-:Y:S04]  /*25c20*/  STL [R1+0x150], R39 ;  /* 0x0001502701007387 */ /* 0x0003e80000100800 */
[----:B------:R-:W4:Y:S01]  /*25c30*/  LDL.LU R52, [R1+0x194] ;  /* 0x0001940001347983 */ /* 0x000f220000300800 */
[----:B------:R-:W-:-:S03]  /*25c40*/  SEL R35, RZ, 0x4, !P2 ;  /* 0x00000004ff237807 */ /* 0x000fc60005000000 */
[----:B------:R1:W-:Y:S04]  /*25c50*/  STL [R1+0x14c], R40 ;  /* 0x00014c2801007387 */ /* 0x0003e80000100800 */
[----:B------:R-:W4:Y:S04]  /*25c60*/  LDL.LU R41, [R1+0x1cc] ;  /* 0x0001cc0001297983 */ /* 0x000f280000300800 */
[----:B------:R1:W-:Y:S01]  /*25c70*/  LDGSTS.E [R33+0x9f00], desc[UR8][R36.64], P1 ;  /* 0x09f0000024217fae */ /* 0x0003e200089a1008 */
[----:B------:R-:W-:-:S03]  /*25c80*/  SEL R35, R35, RZ, !P0 ;  /* 0x000000ff23237207 */ /* 0x000fc60004000000 */
[----:B------:R-:W4:Y:S01]  /*25c90*/  LDL.LU R43, [R1+0x1d4] ;  /* 0x0001d400012b7983 */ /* 0x000f220000300800 */
[----:B------:R-:W-:Y:S01]  /*25ca0*/  ISETP.NE.U32.AND P2, PT, R35, RZ, PT ;  /* 0x000000ff2300720c */ /* 0x000fe20003f45070 */
[----:B-1----:R-:W-:Y:S02]  /*25cb0*/  IMAD.MOV.U32 R36, RZ, RZ, R39 ;  /* 0x000000ffff247224 */ /* 0x002fe400078e0027 */
[----:B------:R-:W4:Y:S01]  /*25cc0*/  LDL.LU R39, [R1+0x1d8] ;  /* 0x0001d80001277983 */ /* 0x000f220000300800 */
[----:B------:R-:W-:-:S03]  /*25cd0*/  IMAD.MOV.U32 R37, RZ, RZ, R40 ;  /* 0x000000ffff257224 */ /* 0x000fc600078e0028 */
[----:B------:R-:W4:Y:S04]  /*25ce0*/  LDL.LU R48, [R1+0x20c] ;  /* 0x00020c0001307983 */ /* 0x000f280000300800 */
[----:B------:R-:W4:Y:S04]  /*25cf0*/  LDL.LU R40, [R1+0x210] ;  /* 0x0002100001287983 */ /* 0x000f280000300800 */
[----:B------:R1:W-:Y:S01]  /*25d00*/  LDGSTS.E [R33+0xa600], desc[UR8][R36.64], P2 ;  /* 0x0a60000024217fae */ /* 0x0003e200091a1008 */
        /* <DEDUP_REMOVED lines=12> */
[----:B------:R1:W-:Y:S02]  /*25dd0*/  LDGSTS.E [R33+0xa700], desc[UR8][R36.64], P2 ;  /* 0x0a70000024217fae */ /* 0x0003e400091a1008 */
[----:B-1----:R-:W-:-:S02]  /*25de0*/  IMAD.MOV.U32 R37, RZ, RZ, R44 ;  /* 0x000000ffff257224 */ /* 0x002fc400078e002c */
[----:B------:R-:W-:Y:S01]  /*25df0*/  IMAD.MOV.U32 R36, RZ, RZ, R42 ;  /* 0x000000ffff247224 */ /* 0x000fe200078e002a */
[----:B--2---:R-:W2:Y:S04]  /*25e00*/  LDL.LU R44, [R1+0x24c] ;  /* 0x00024c00012c7983 */ /* 0x004ea80000300800 */
[----:B------:R-:W2:Y:S01]  /*25e10*/  LDL.LU R42, [R1+0x250] ;  /* 0x00025000012a7983 */ /* 0x000ea20000300800 */
[----:B------:R-:W-:-:S04]  /*25e20*/  ISETP.GT.AND P1, PT, R32, 0x57, PT ;  /* 0x000000572000780c */ /* 0x000fc80003f24270 */
[----:B------:R-:W-:-:S04]  /*25e30*/  SEL R35, RZ, 0x4, !P1 ;  /* 0x00000004ff237807 */ /* 0x000fc80004800000 */
[----:B------:R-:W-:Y:S02]  /*25e40*/  SEL R35, R35, RZ, !P0 ;  /* 0x000000ff23237207 */ /* 0x000fe40004000000 */
[----:B------:R-:W-:Y:S02]  /*25e50*/  ISETP.GT.AND P2, PT, R32, 0x5b, PT ;  /* 0x0000005b2000780c */ /* 0x000fe40003f44270 */
[----:B------:R-:W-:Y:S02]  /*25e60*/  ISETP.NE.U32.AND P1, PT, R35, RZ, PT ;  /* 0x000000ff2300720c */ /* 0x000fe40003f25070 */
[----:B------:R-:W-:Y:S02]  /*25e70*/  SEL R35, RZ, 0x4, !P2 ;  /* 0x00000004ff237807 */ /* 0x000fe40005000000 */
[----:B------:R-:W-:Y:S02]  /*25e80*/  IADD3 R51, P3, PT, R51, R5, RZ ;  /* 0x0000000533337210 */ /* 0x000fe40007f7e0ff */
[----:B------:R-:W-:-:S02]  /*25e90*/  SEL R35, R35, RZ, !P0 ;  /* 0x000000ff23237207 */ /* 0x000fc40004000000 */
[----:B------:R-:W-:Y:S02]  /*25ea0*/  IADD3.X R52, PT, PT, R52, R4, RZ, P3, !PT ;  /* 0x0000000434347210 */ /* 0x000fe40001ffe4ff */
[----:B------:R-:W-:Y:S02]  /*25eb0*/  IADD3 R38, P4, PT, R38, R5, RZ ;  /* 0x0000000526267210 */ /* 0x000fe40007f9e0ff */
[----:B------:R-:W-:Y:S01]  /*25ec0*/  ISETP.NE.U32.AND P2, PT, R35, RZ, PT ;  /* 0x000000ff2300720c */ /* 0x000fe20003f45070 */
[----:B------:R1:W-:Y:S02]  /*25ed0*/  LDGSTS.E [R33+0xae00], desc[UR8][R36.64], P1 ;  /* 0x0ae0000024217fae */ /* 0x0003e400089a1008 */
[----:B------:R-:W-:Y:S02]  /*25ee0*/  IMAD.X R41, R41, 0x1, R4, P4 ;  /* 0x0000000129297824 */ /* 0x000fe400020e0604 */
[----:B------:R-:W-:Y:S01]  /*25ef0*/  STL [R1+0x198], R51 ;  /* 0x0001983301007387 */ /* 0x000fe20000100800 */
[----:B-1----:R-:W-:Y:S01]  /*25f00*/  IMAD.MOV.U32 R36, RZ, RZ, R51 ;  /* 0x000000ffff247224 */ /* 0x002fe200078e0033 */
[----:B------:R-:W-:-:S02]  /*25f10*/  MOV R37, R52 ;  /* 0x0000003400257202 */ /* 0x000fc40000000f00 */
[----:B------:R-:W-:Y:S01]  /*25f20*/  STL [R1+0x194], R52 ;  /* 0x0001943401007387 */ /* 0x000fe20000100800 */
[----:B------:R-:W-:-:S03]  /*25f30*/  IADD3 R39, P3, PT, R39, R5, RZ ;  /* 0x0000000527277210 */ /* 0x000fc60007f7e0ff */
[----:B------:R1:W-:Y:S01]  /*25f40*/  LDGSTS.E [R33+0xaf00], desc[UR8][R36.64], P1 ;  /* 0x0af0000024217fae */ /* 0x0003e200089a1008 */
[----:B------:R-:W-:-:S03]  /*25f50*/  IADD3.X R43, PT, PT, R43, R4, RZ, P3, !PT ;  /* 0x000000042b2b7210 */ /* 0x000fc60001ffe4ff */
[----:B------:R-:W-:Y:S01]  /*25f60*/  STL [R1+0x1d0], R38 ;  /* 0x0001d02601007387 */ /* 0x000fe20000100800 */
[----:B------:R-:W-:-:S03]  /*25f70*/  IADD3 R40, P4, PT, R40, R5, RZ ;  /* 0x0000000528287210 */ /* 0x000fc60007f9e0ff */
[----:B------:R1:W-:Y:S02]  /*25f80*/  STL [R1+0x1cc], R41 ;  /* 0x0001cc2901007387 */ /* 0x0003e40000100800 */
[----:B-1----:R-:W-:Y:S02]  /*25f90*/  IMAD.MOV.U32 R36, RZ, RZ, R38 ;  /* 0x000000ffff247224 */ /* 0x002fe400078e0026 */
[----:B------:R-:W-:Y:S01]  /*25fa0*/  IMAD.MOV.U32 R37, RZ, RZ, R41 ;  /* 0x000000ffff257224 */ /* 0x000fe200078e0029 */
[----:B------:R-:W-:Y:S01]  /*25fb0*/  ISETP.GT.AND P1, PT, R32, 0x5f, PT ;  /* 0x0000005f2000780c */ /* 0x000fe20003f24270 */
[----:B------:R-:W-:Y:S01]  /*25fc0*/  IMAD.X R48, R48, 0x1, R4, P4 ;  /* 0x0000000130307824 */ /* 0x000fe200020e0604 */
[----:B------:R-:W2:Y:S04]  /*25fd0*/  LDL.LU R41, [R1+0x258] ;  /* 0x0002580001297983 */ /* 0x000ea80000300800 */
[----:B------:R-:W2:Y:S04]  /*25fe0*/  LDL.LU R38, [R1+0x290] ;  /* 0x0002900001267983 */ /* 0x000ea80000300800 */
[----:B------:R-:W-:Y:S01]  /*25ff0*/  STL [R1+0x1d8], R39 ;  /* 0x0001d82701007387 */ /* 0x000fe20000100800 */
[----:B------:R-:W-:-:S03]  /*26000*/  SEL R35, RZ, 0x4, !P1 ;  /* 0x00000004ff237807 */ /* 0x000fc60004800000 */
[----:B------:R1:W-:Y:S04]  /*26010*/  LDGSTS.E [R33+0xb600], desc[UR8][R36.64], P2 ;  /* 0x0b60000024217fae */ /* 0x0003e800091a1008 */
[----:B------:R1:W-:Y:S04]  /*26020*/  STL [R1+0x1d4], R43 ;  /* 0x0001d42b01007387 */ /* 0x0003e80000100800 */
[----:B------:R1:W-:Y:S02]  /*26030*/  STL [R1+0x210], R40 ;  /* 0x0002102801007387 */ /* 0x0003e40000100800 */
[----:B-1----:R-:W-:-:S02]  /*26040*/  MOV R37, R43 ;  /* 0x0000002b00257202 */ /* 0x002fc40000000f00 */
[----:B------:R-:W2:Y:S01]  /*26050*/  LDL.LU R43, [R1+0x254] ;  /* 0x00025400012b7983 */ /* 0x000ea20000300800 */
[----:B------:R-:W-:-:S03]  /*26060*/  IMAD.MOV.U32 R36, RZ, RZ, R39 ;  /* 0x000000ffff247224 */ /* 0x000fc600078e0027 */
[----:B------:R1:W-:Y:S01]  /*26070*/  STL [R1+0x20c], R48 ;  /* 0x00020c3001007387 */ /* 0x0003e20000100800 */
[----:B------:R-:W-:-:S03]  /*26080*/  SEL R35, R35, RZ, !P0 ;  /* 0x000000ff23237207 */ /* 0x000fc60004000000 */
[----:B------:R-:W2:Y:S01]  /*26090*/  LDL.LU R39, [R1+0x28c] ;  /* 0x00028c0001277983 */ /* 0x000ea20000300800 */
[----:B------:R-:W-:-:S03]  /*260a0*/  ISETP.NE.U32.AND P1, PT, R35, RZ, PT ;  /* 0x000000ff2300720c */ /* 0x000fc60003f25070 */
[----:B------:R1:W-:Y:S04]  /*260b0*/  LDGSTS.E [R33+0xb700], desc[UR8][R36.64], P2 ;  /* 0x0b70000024217fae */ /* 0x0003e800091a1008 */
[----:B------:R-:W2:Y:S01]  /*260c0*/  LDL.LU R51, [R1+0x298] ;  /* 0x0002980001337983 */ /* 0x000ea20000300800 */
[----:B-1----:R-:W-:Y:S02]  /*260d0*/  IMAD.MOV.U32 R36, RZ, RZ, R40 ;  /* 0x000000ffff247224 */ /* 0x002fe400078e0028 */
[----:B------:R-:W-:Y:S01]  /*260e0*/  IMAD.MOV.U32 R37, RZ, RZ, R48 ;  /* 0x000000ffff257224 */ /* 0x000fe200078e0030 */
[----:B------:R-:W2:Y:S04]  /*260f0*/  LDL.LU R40, [R1+0x2d0] ;  /* 0x0002d00001287983 */ /* 0x000ea80000300800 */
[----:B------:R1:W-:Y:S01]  /*26100*/  LDGSTS.E [R33+0xbe00], desc[UR8][R36.64], P1 ;  /* 0x0be0000024217fae */ /* 0x0003e200089a1008 */
[----:B----4-:R-:W-:-:S04]  /*26110*/  IADD3 R45, P3, PT, R45, R5, RZ ;  /* 0x000000052d2d7210 */ /* 0x010fc80007f7e0ff */
[----:B---3--:R-:W-:Y:S01]  /*26120*/  IADD3.X R46, PT, PT, R46, R4, RZ, P3, !PT ;  /* 0x000000042e2e7210 */ /* 0x008fe20001ffe4ff */
[----:B------:R-:W-:Y:S01]  /*26130*/  STL [R1+0x218], R45 ;  /* 0x0002182d01007387 */ /* 0x000fe20000100800 */
[----:B-1----:R-:W-:Y:S02]  /*26140*/  IMAD.MOV.U32 R36, RZ, RZ, R45 ;  /* 0x000000ffff247224 */ /* 0x002fe400078e002d */
[----:B------:R-:W-:Y:S01]  /*26150*/  MOV R37, R46 ;  /* 0x0000002e00257202 */ /* 0x000fe20000000f00 */
[----:B------:R1:W-:Y:S04]  /*26160*/  STL [R1+0x214], R46 ;  /* 0x0002142e01007387 */ /* 0x0003e80000100800 */
[----:B------:R3:W-:Y:S01]  /*26170*/  LDGSTS.E [R33+0xbf00], desc[UR8][R36.64], P1 ;  /* 0x0bf0000024217fae */ /* 0x0007e200089a1008 */
[----:B--2---:R-:W-:-:S05]  /*26180*/  IADD3 R42, P4, PT, R42, R5, RZ ;  /* 0x000000052a2a7210 */ /* 0x004fca0007f9e0ff */
[----:B------:R-:W-:Y:S01]  /*26190*/  IMAD.X R44, R44, 0x1, R4, P4 ;  /* 0x000000012c2c7824 */ /* 0x000fe200020e0604 */
[----:B------:R2:W-:Y:S04]  /*261a0*/  STL [R1+0x250], R42 ;  /* 0x0002502a01007387 */ /* 0x0005e80000100800 */
[----:B------:R-:W4:Y:S01]  /*261b0*/  LDL.LU R52, [R1+0x294] ;  /* 0x0002940001347983 */ /* 0x000f220000300800 */
[----:B---3--:R-:W-:-:S03]  /*261c0*/  IMAD.MOV.U32 R36, RZ, RZ, R42 ;  /* 0x000000ffff247224 */ /* 0x008fc600078e002a */
[----:B------:R3:W-:Y:S04]  /*261d0*/  STL [R1+0x24c], R44 ;  /* 0x00024c2c01007387 */ /* 0x0007e80000100800 */
[----:B------:R-:W4:Y:S04]  /*261e0*/  LDL.LU R48, [R1+0x2cc] ;  /* 0x0002cc0001307983 */ /* 0x000f280000300800 */
[----:B-1----:R-:W4:Y:S04]  /*261f0*/  LDL.LU R46, [R1+0x2d4] ;  /* 0x0002d400012e7983 */ /* 0x002f280000300800 */
[----:B--2---:R-:W2:Y:S01]  /*26200*/  LDL.LU R42, [R1+0x2d8] ;  /* 0x0002d800012a7983 */ /* 0x004ea20000300800 */
[----:B------:R-:W-:-:S03]  /*26210*/  IMAD.MOV.U32 R37, RZ, RZ, R44 ;  /* 0x000000ffff257224 */ /* 0x000fc600078e002c */
[----:B------:R-:W2:Y:S04]  /*26220*/  LDL.LU R45, [R1+0x30c] ;  /* 0x00030c00012d7983 */ /* 0x000ea80000300800 */
[----:B---3--:R-:W3:Y:S01]  /*26230*/  LDL.LU R44, [R1+0x310] ;  /* 0x00031000012c7983 */ /* 0x008ee20000300800 */
[----:B------:R-:W-:-:S04]  /*26240*/  ISETP.GT.AND P2, PT, R32, 0x63, PT ;  /* 0x000000632000780c */ /* 0x000fc80003f44270 */
[----:B------:R-:W-:-:S04]  /*26250*/  SEL R35, RZ, 0x4, !P2 ;  /* 0x00000004ff237807 */ /* 0x000fc80005000000 */
[----:B------:R-:W-:-:S04]  /*26260*/  SEL R35, R35, RZ, !P0 ;  /* 0x000000ff23237207 */ /* 0x000fc80004000000 */
[----:B------:R-:W-:Y:S02]  /*26270*/  ISETP.NE.U32.AND P2, PT, R35, RZ, PT ;  /* 0x000000ff2300720c */ /* 0x000fe40003f45070 */
[----:B------:R-:W-:Y:S02]  /*26280*/  ISETP.GT.AND P1, PT, R32, 0x67, PT ;  /* 0x000000672000780c */ /* 0x000fe40003f24270 */
[----:B------:R-:W-:-:S09]  /*26290*/  IADD3 R41, P3, PT, R41, R5, RZ ;  /* 0x0000000529297210 */ /* 0x000fd20007f7e0ff */
[----:B------:R1:W-:Y:S01]  /*262a0*/  LDGSTS.E [R33+0xc600], desc[UR8][R36.64], P2 ;  /* 0x0c60000024217fae */ /* 0x0003e200091a1008 */
[----:B------:R-:W-:-:S03]  /*262b0*/  IADD3 R38, P4, PT, R38, R5, RZ ;  /* 0x0000000526267210 */ /* 0x000fc60007f9e0ff */
[----:B------:R-:W-:Y:S01]  /*262c0*/  STL [R1+0x258], R41 ;  /* 0x0002582901007387 */ /* 0x000fe20000100800 */
[----:B------:R-:W-:Y:S01]  /*262d0*/  SEL R35, RZ, 0x4, !P1 ;  /* 0x00000004ff237807 */ /* 0x000fe20004800000 */
[----:B-1----:R-:W-:-:S03]  /*262e0*/  IMAD.MOV.U32 R36, RZ, RZ, R41 ;  /* 0x000000ffff247224 */ /* 0x002fc600078e0029 */
[----:B------:R-:W-:Y:S02]  /*262f0*/  SEL R35, R35, RZ, !P0 ;  /* 0x000000ff23237207 */ /* 0x000fe40004000000 */
[----:B------:R-:W-:-:S04]  /*26300*/  IADD3.X R43, PT, PT, R43, R4, RZ, P3, !PT ;  /* 0x000000042b2b7210 */ /* 0x000fc80001ffe4ff */
[----:B------:R-:W-:Y:S01]  /*26310*/  MOV R37, R43 ;  /* 0x0000002b00257202 */ /* 0x000fe20000000f00 */
[----:B------:R1:W-:Y:S01]  /*26320*/  STL [R1+0x254], R43 ;  /* 0x0002542b01007387 */ /* 0x0003e20000100800 */
[----:B------:R-:W-:-:S03]  /*26330*/  IMAD.X R39, R39, 0x1, R4, P4 ;  /* 0x0000000127277824 */ /* 0x000fc600020e0604 */
[----:B------:R-:W-:Y:S04]  /*26340*/  STL [R1+0x290], R38 ;  /* 0x0002902601007387 */ /* 0x000fe80000100800 */
[----:B------:R1:W-:Y:S04]  /*26350*/  STL [R1+0x28c], R39 ;  /* 0x00028c2701007387 */ /* 0x0003e80000100800 */
[----:B------:R1:W-:Y:S04]  /*26360*/  LDGSTS.E [R33+0xc700], desc[UR8][R36.64], P2 ;  /* 0x0c70000024217fae */ /* 0x0003e800091a1008 */
[----:B-1----:R-:W3:Y:S04]  /*26370*/  LDL.LU R43, [R1+0x314] ;  /* 0x00031400012b7983 */ /* 0x002ee80000300800 */
[----:B------:R-:W3:Y:S01]  /*26380*/  LDL.LU R41, [R1+0x318] ;  /* 0x0003180001297983 */ /* 0x000ee20000300800 */
[----:B------:R-:W-:-:S02]  /*26390*/  IMAD.MOV.U32 R37, RZ, RZ, R39 ;  /* 0x000000ffff257224 */ /* 0x000fc400078e0027 */
[----:B------:R-:W-:Y:S01]  /*263a0*/  IMAD.MOV.U32 R36, RZ, RZ, R38 ;  /* 0x000000ffff247224 */ /* 0x000fe200078e0026 */
[----:B------:R-:W3:Y:S01]  /*263b0*/  LDL.LU R39, [R1+0x34c] ;  /* 0x00034c0001277983 */ /* 0x000ee20000300800 */
[----:B------:R-:W-:-:S03]  /*263c0*/  ISETP.NE.U32.AND P1, PT, R35, RZ, PT ;  /* 0x000000ff2300720c */ /* 0x000fc60003f25070 */
[----:B------:R-:W3:Y:S01]  /*263d0*/  LDL.LU R38, [R1+0x350] ;  /* 0x0003500001267983 */ /* 0x000ee20000300800 */
[----:B------:R-:W-:Y:S02]  /*263e0*/  ISETP.GT.AND P2, PT, R32, 0x6b, PT ;  /* 0x0000006b2000780c */ /* 0x000fe40003f44270 */
[----:B------:R-:W-:Y:S02]  /*263f0*/  IADD3 R51, P3, PT, R51, R5, RZ ;  /* 0x0000000533337210 */ /* 0x000fe40007f7e0ff */
[----:B------:R-:W-:-:S04]  /*26400*/  SEL R35, RZ, 0x4, !P2 ;  /* 0x00000004ff237807 */ /* 0x000fc80005000000 */
[----:B------:R-:W-:Y:S01]  /*26410*/  SEL R35, R35, RZ, !P0 ;  /* 0x000000ff23237207 */ /* 0x000fe20004000000 */
[----:B------:R1:W-:Y:S01]  /*26420*/  LDGSTS.E [R33+0xce00], desc[UR8][R36.64], P1 ;  /* 0x0ce0000024217fae */ /* 0x0003e200089a1008 */
[----:B------:R-:W-:Y:S02]  /*26430*/  IADD3 R40, P4, PT, R40, R5, RZ ;  /* 0x0000000528287210 */ /* 0x000fe40007f9e0ff */
[----:B------:R-:W-:Y:S01]  /*26440*/  ISETP.NE.U32.AND P2, PT, R35, RZ, PT ;  /* 0x000000ff2300720c */ /* 0x000fe20003f45070 */
[----:B------:R-:W-:Y:S01]  /*26450*/  STL [R1+0x298], R51 ;  /* 0x0002983301007387 */ /* 0x000fe20000100800 */
[----:B-1----:R-:W-:Y:S01]  /*26460*/  IMAD.MOV.U32 R36, RZ, RZ, R51 ;  /* 0x000000ffff247224 */ /* 0x002fe200078e0033 */
[----:B----4-:R-:W-:-:S04]  /*26470*/  IADD3.X R52, PT, PT, R52, R4, RZ, P3, !PT ;  /* 0x0000000434347210 */ /* 0x010fc80001ffe4ff */
[----:B------:R-:W-:Y:S01]  /*26480*/  MOV R37, R52 ;  /* 0x0000003400257202 */ /* 0x000fe20000000f00 */
[----:B------:R-:W-:Y:S01]  /*26490*/  STL [R1+0x294], R52 ;  /* 0x0002943401007387 */ /* 0x000fe20000100800 */
[----:B------:R-:W-:-:S03]  /*264a0*/  IMAD.X R48, R48, 0x1, R4, P4 ;  /* 0x0000000130307824 */ /* 0x000fc600020e0604 */
[----:B------:R1:W-:Y:S01]  /*264b0*/  LDGSTS.E [R33+0xcf00], desc[UR8][R36.64], P1 ;  /* 0x0cf0000024217fae */ /* 0x0003e200089a1008 */
[----:B--2---:R-:W-:-:S03]  /*264c0*/  IADD3 R42, P3, PT, R42, R5, RZ ;  /* 0x000000052a2a7210 */ /* 0x004fc60007f7e0ff */
[----:B------:R2:W-:Y:S01]  /*264d0*/  STL [R1+0x2d0], R40 ;  /* 0x0002d02801007387 */ /* 0x0005e20000100800 */
[----:B------:R-:W-:Y:S01]  /*264e0*/  IADD3.X R46, PT, PT, R46, R4, RZ, P3, !PT ;  /* 0x000000042e2e7210 */ /* 0x000fe20001ffe4ff */
[----:B-1----:R-:W-:Y:S02]  /*264f0*/  IMAD.MOV.U32 R36, RZ, RZ, R40 ;  /* 0x000000ffff247224 */ /* 0x002fe400078e0028 */
[----:B------:R-:W-:Y:S01]  /*26500*/  STL [R1+0x2cc], R48 ;  /* 0x0002cc3001007387 */ /* 0x000fe20000100800 */
[----:B------:R-:W-:Y:S01]  /*26510*/  IMAD.MOV.U32 R37, RZ, RZ, R48 ;  /* 0x000000ffff257224 */ /* 0x000fe200078e0030 */
[----:B---3--:R-:W-:Y:S02]  /*26520*/  IADD3 R44, P4, PT, R44, R5, RZ ;  /* 0x000000052c2c7210 */ /* 0x008fe40007f9e0ff */
[----:B--2---:R-:W2:Y:S04]  /*26530*/  LDL.LU R40, [R1+0x358] ;  /* 0x0003580001287983 */ /* 0x004ea80000300800 */
[----:B------:R-:W3:Y:S04]  /*26540*/  LDL.LU R51, [R1+0x390] ;  /* 0x0003900001337983 */ /* 0x000ee80000300800 */
[----:B------:R1:W-:Y:S01]  /*26550*/  STL [R1+0x2d8], R42 ;  /* 0x0002d82a01007387 */ /* 0x0003e20000100800 */
[----:B------:R-:W-:-:S03]  /*26560*/  IMAD.X R45, R45, 0x1, R4, P4 ;  /* 0x000000012d2d7824 */ /* 0x000fc600020e0604 */
[----:B------:R4:W-:Y:S04]  /*26570*/  LDGSTS.E [R33+0xd600], desc[UR8][R36.64], P2 ;  /* 0x0d60000024217fae */ /* 0x0009e800091a1008 */
[----:B------:R1:W-:Y:S04]  /*26580*/  STL [R1+0x2d4], R46 ;  /* 0x0002d42e01007387 */ /* 0x0003e80000100800 */
[----:B------:R-:W-:Y:S01]  /*26590*/  STL [R1+0x310], R44 ;  /* 0x0003102c01007387 */ /* 0x000fe20000100800 */
[----:B----4-:R-:W-:-:S03]  /*265a0*/  IMAD.MOV.U32 R36, RZ, RZ, R42 ;  /* 0x000000ffff247224 */ /* 0x010fc600078e002a */
[----:B-1----:R-:W4:Y:S04]  /*265b0*/  LDL.LU R42, [R1+0x354] ;  /* 0x00035400012a7983 */ /* 0x002f280000300800 */
[----:B------:R1:W-:Y:S04]  /*265c0*/  STL [R1+0x30c], R45 ;  /* 0x00030c2d01007387 */ /* 0x0003e80000100800 */
[----:B------:R-:W4:Y:S01]  /*265d0*/  LDL.LU R52, [R1+0x38c] ;  /* 0x00038c0001347983 */ /* 0x000f220000300800 */
[----:B------:R-:W-:Y:S02]  /*265e0*/  ISETP.GT.AND P1, PT, R32, 0x6f, PT ;  /* 0x0000006f2000780c */ /* 0x000fe40003f24270 */
[----:B------:R-:W-:Y:S01]  /*265f0*/  MOV R37, R46 ;  /* 0x0000002e00257202 */ /* 0x000fe20000000f00 */
[----:B------:R-:W4:Y:S01]  /*26600*/  LDL.LU R48, [R1+0x394] ;  /* 0x0003940001307983 */ /* 0x000f220000300800 */
[----:B------:R-:W-:-:S03]  /*26610*/  SEL R35, RZ, 0x4, !P1 ;  /* 0x00000004ff237807 */ /* 0x000fc60004800000 */
[----:B------:R-:W4:Y:S01]  /*26620*/  LDL.LU R46, [R1+0x398] ;  /* 0x00039800012e7983 */ /* 0x000f220000300800 */
[----:B------:R-:W-:-:S03]  /*26630*/  SEL R35, R35, RZ, !P0 ;  /* 0x000000ff23237207 */ /* 0x000fc60004000000 */
[----:B------:R1:W-:Y:S01]  /*26640*/  LDGSTS.E [R33+0xd700], desc[UR8][R36.64], P2 ;  /* 0x0d70000024217fae */ /* 0x0003e200091a1008 */
[----:B------:R-:W-:Y:S02]  /*26650*/  ISETP.NE.U32.AND P1, PT, R35, RZ, PT ;  /* 0x000000ff2300720c */ /* 0x000fe40003f25070 */
[----:B------:R-:W-:Y:S01]  /*26660*/  ISETP.GT.AND P2, PT, R32, 0x73, PT ;  /* 0x000000732000780c */ /* 0x000fe20003f44270 */
[----:B-1----:R-:W-:Y:S02]  /*26670*/  IMAD.MOV.U32 R36, RZ, RZ, R44 ;  /* 0x000000ffff247224 */ /* 0x002fe400078e002c */
[----:B------:R-:W-:Y:S01]  /*26680*/  IMAD.MOV.U32 R37, RZ, RZ, R45 ;  /* 0x000000ffff257224 */ /* 0x000fe200078e002d */
[----:B------:R-:W-:-:S07]  /*26690*/  SEL R35, RZ, 0x4, !P2 ;  /* 0x00000004ff237807 */ /* 0x000fce0005000000 */
[----:B------:R1:W-:Y:S01]  /*266a0*/  LDGSTS.E [R33+0xde00], desc[UR8][R36.64], P1 ;  /* 0x0de0000024217fae */ /* 0x0003e200089a1008 */
[----:B------:R-:W-:-:S04]  /*266b0*/  IADD3 R41, P3, PT, R41, R5, RZ ;  /* 0x0000000529297210 */ /* 0x000fc80007f7e0ff */
[----:B------:R-:W-:Y:S01]  /*266c0*/  IADD3.X R43, PT, PT, R43, R4, RZ, P3, !PT ;  /* 0x000000042b2b7210 */ /* 0x000fe20001ffe4ff */
[----:B------:R-:W-:Y:S01]  /*266d0*/  STL [R1+0x318], R41 ;  /* 0x0003182901007387 */ /* 0x000fe20000100800 */
[----:B------:R-:W-:-:S03]  /*266e0*/  IADD3 R38, P4, PT, R38, R5, RZ ;  /* 0x0000000526267210 */ /* 0x000fc60007f9e0ff */
[----:B------:R1:W-:Y:S02]  /*266f0*/  STL [R1+0x314], R43 ;  /* 0x0003142b01007387 */ /* 0x0003e40000100800 */
[----:B------:R-:W-:Y:S02]  /*26700*/  IMAD.X R39, R39, 0x1, R4, P4 ;  /* 0x0000000127277824 */ /* 0x000fe400020e0604 */
[----:B------:R1:W-:Y:S02]  /*26710*/  STL [R1+0x350], R38 ;  /* 0x0003502601007387 */ /* 0x0003e40000100800 */
[----:B-1----:R-:W-:Y:S01]  /*26720*/  IMAD.MOV.U32 R36, RZ, RZ, R41 ;  /* 0x000000ffff247224 */ /* 0x002fe200078e0029 */
[----:B------:R-:W-:Y:S01]  /*26730*/  MOV R37, R43 ;  /* 0x0000002b00257202 */ /* 0x000fe20000000f00 */
[----:B------:R-:W4:Y:S04]  /*26740*/  LDL.LU R45, [R1+0x3cc] ;  /* 0x0003cc00012d7983 */ /* 0x000f280000300800 */
[----:B------:R1:W-:Y:S04]  /*26750*/  STL [R1+0x34c], R39 ;  /* 0x00034c2701007387 */ /* 0x0003e80000100800 */
[----:B------:R-:W4:Y:S01]  /*26760*/  LDL.LU R44, [R1+0x3d0] ;  /* 0x0003d000012c7983 */ /* 0x000f220000300800 */
[----:B------:R-:W-:-:S03]  /*26770*/  SEL R35, R35, RZ, !P0 ;  /* 0x000000ff23237207 */ /* 0x000fc60004000000 */
[----:B------:R1:W-:Y:S04]  /*26780*/  LDGSTS.E [R33+0xdf00], desc[UR8][R36.64], P1 ;  /* 0x0df0000024217fae */ /* 0x0003e800089a1008 */
        /* <DEDUP_REMOVED lines=16> */
[----:B------:R-:W-:Y:S01]  /*26890*/  STL [R1+0x390], R51 ;  /* 0x0003903301007387 */ /* 0x000fe20000100800 */
[----:B------:R-:W-:-:S03]  /*268a0*/  ISETP.GT.AND P1, PT, R32, 0x77, PT ;  /* 0x000000772000780c */ /* 0x000fc60003f24270 */
[----:B------:R2:W-:Y:S04]  /*268b0*/  LDGSTS.E [R33+0xe700], desc[UR8][R36.64], P2 ;  /* 0x0e70000024217fae */ /* 0x0005e800091a1008 */
[----:B-1----:R-:W3:Y:S04]  /*268c0*/  LDL.LU R42, [R1+0x40c] ;  /* 0x00040c00012a7983 */ /* 0x002ee80000300800 */
[----:B------:R-:W-:Y:S04]  /*268d0*/  STL [R1+0x38c], R52 ;  /* 0x00038c3401007387 */ /* 0x000fe80000100800 */
[----:B------:R-:W4:Y:S01]  /*268e0*/  LDL.LU R40, [R1+0x414] ;  /* 0x0004140001287983 */ /* 0x000f220000300800 */
[----:B------:R-:W-:-:S04]  /*268f0*/  SEL R35, RZ, 0x4, !P1 ;  /* 0x00000004ff237807 */ /* 0x000fc80004800000 */
[----:B------:R-:W-:-:S04]  /*26900*/  SEL R35, R35, RZ, !P0 ;  /* 0x000000ff23237207 */ /* 0x000fc80004000000 */
[----:B------:R-:W-:Y:S02]  /*26910*/  ISETP.NE.U32.AND P1, PT, R35, RZ, PT ;  /* 0x000000ff2300720c */ /* 0x000fe40003f25070 */
[----:B------:R-:W-:Y:S01]  /*26920*/  IADD3 R46, P3, PT, R46, R5, RZ ;  /* 0x000000052e2e7210 */ /* 0x000fe20007f7e0ff */
[----:B--2---:R-:W-:Y:S01]  /*26930*/  IMAD.MOV.U32 R36, RZ, RZ, R51 ;  /* 0x000000ffff247224 */ /* 0x004fe200078e0033 */
[----:B------:R-:W-:Y:S01]  /*26940*/  ISETP.GT.AND P2, PT, R32, 0x7b, PT ;  /* 0x0000007b2000780c */ /* 0x000fe20003f44270 */
[----:B------:R-:W-:Y:S01]  /*26950*/  IMAD.MOV.U32 R37, RZ, RZ, R52 ;  /* 0x000000ffff257224 */ /* 0x000fe200078e0034 */
[----:B------:R-:W-:Y:S02]  /*26960*/  IADD3.X R48, PT, PT, R48, R4, RZ, P3, !PT ;  /* 0x0000000430307210 */ /* 0x000fe40001ffe4ff */
[----:B------:R-:W-:-:S05]  /*26970*/  SEL R35, RZ, 0x4, !P2 ;  /* 0x00000004ff237807 */ /* 0x000fca0005000000 */
[----:B------:R1:W-:Y:S01]  /*26980*/  LDGSTS.E [R33+0xee00], desc[UR8][R36.64], P1 ;  /* 0x0ee0000024217fae */ /* 0x0003e200089a1008 */
[----:B------:R-:W-:-:S04]  /*26990*/  SEL R35, R35, RZ, !P0 ;  /* 0x000000ff23237207 */ /* 0x000fc80004000000 */
[----:B------:R-:W-:Y:S01]  /*269a0*/  ISETP.NE.U32.AND P2, PT, R35, RZ, PT ;  /* 0x000000ff2300720c */ /* 0x000fe20003f45070 */
[----:B-1----:R-:W-:Y:S02]  /*269b0*/  IMAD.MOV.U32 R36, RZ, RZ, R46 ;  /* 0x000000ffff247224 */ /* 0x002fe400078e002e */
[----:B------:R-:W-:-:S05]  /*269c0*/  IMAD.MOV.U32 R37, RZ, RZ, R48 ;  /* 0x000000ffff257224 */ /* 0x000fca00078e0030 */
[----:B------:R1:W-:Y:S01]  /*269d0*/  LDGSTS.E [R33+0xef00], desc[UR8][R36.64], P1 ;  /* 0x0ef0000024217fae */ /* 0x0003e200089a1008 */
[----:B------:R-:W-:-:S04]  /*269e0*/  IADD3 R44, P1, PT, R44, R5, RZ ;  /* 0x000000052c2c7210 */ /* 0x000fc80007f3e0ff */
[----:B------:R-:W-:Y:S01]  /*269f0*/  IADD3.X R45, PT, PT, R45, R4, RZ, P1, !PT ;  /* 0x000000042d2d7210 */ /* 0x000fe20000ffe4ff */
[----:B-1----:R-:W-:Y:S01]  /*26a00*/  IMAD.MOV.U32 R36, RZ, RZ, R44 ;  /* 0x000000ffff247224 */ /* 0x002fe200078e002c */
[----:B------:R-:W-:-:S03]  /*26a10*/  ISETP.GT.AND P1, PT, R32, 0x7f, PT ;  /* 0x0000007f2000780c */ /* 0x000fc60003f24270 */
[----:B------:R-:W-:Y:S01]  /*26a20*/  IMAD.MOV.U32 R37, RZ, RZ, R45 ;  /* 0x000000ffff257224 */ /* 0x000fe200078e002d */
[----:B------:R-:W-:Y:S01]  /*26a30*/  SEL R32, RZ, 0x4, !P1 ;  /* 0x00000004ff207807 */ /* 0x000fe20004800000 */
[----:B------:R-:W-:Y:S04]  /*26a40*/  STL [R1+0x398], R46 ;  /* 0x0003982e01007387 */ /* 0x000fe80000100800 */
[----:B------:R1:W-:Y:S01]  /*26a50*/  LDGSTS.E [R33+0xf600], desc[UR8][R36.64], P2 ;  /* 0x0f60000024217fae */ /* 0x0003e200091a1008 */
[----:B------:R-:W-:-:S04]  /*26a60*/  IADD3 R38, P3, PT, R38, R5, RZ ;  /* 0x0000000526267210 */ /* 0x000fc80007f7e0ff */
[----:B------:R-:W-:Y:S01]  /*26a70*/  IADD3.X R43, PT, PT, R43, R4, RZ, P3, !PT ;  /* 0x000000042b2b7210 */ /* 0x000fe20001ffe4ff */
[----:B------:R-:W-:Y:S01]  /*26a80*/  STL [R1+0x394], R48 ;  /* 0x0003943001007387 */ /* 0x000fe20000100800 */
[----:B------:R-:W-:Y:S01]  /*26a90*/  SEL R32, R32, RZ, !P0 ;  /* 0x000000ff20207207 */ /* 0x000fe20004000000 */
[----:B-1----:R-:W-:Y:S02]  /*26aa0*/  IMAD.MOV.U32 R36, RZ, RZ, R38 ;  /* 0x000000ffff247224 */ /* 0x002fe400078e0026 */
[----:B------:R-:W-:Y:S01]  /*26ab0*/  IMAD.MOV.U32 R37, RZ, RZ, R43 ;  /* 0x000000ffff257224 */ /* 0x000fe200078e002b */
[----:B------:R1:W-:Y:S01]  /*26ac0*/  STL [R1+0x3d0], R44 ;  /* 0x0003d02c01007387 */ /* 0x0003e20000100800 */
[----:B------:R-:W-:-:S03]  /*26ad0*/  ISETP.NE.U32.AND P1, PT, R32, RZ, PT ;  /* 0x000000ff2000720c */ /* 0x000fc60003f25070 */
[----:B------:R-:W-:Y:S04]  /*26ae0*/  STL [R1+0x3cc], R45 ;  /* 0x0003cc2d01007387 */ /* 0x000fe80000100800 */
[----:B------:R2:W-:Y:S01]  /*26af0*/  LDGSTS.E [R33+0xf700], desc[UR8][R36.64], P2 ;  /* 0x0f70000024217fae */ /* 0x0005e200091a1008 */
[----:B------:R-:W-:-:S03]  /*26b00*/  IADD3 R41, P2, PT, R41, R5, RZ ;  /* 0x0000000529297210 */ /* 0x000fc60007f5e0ff */
[----:B------:R2:W-:Y:S04]  /*26b10*/  STL [R1+0x3d8], R38 ;  /* 0x0003d82601007387 */ /* 0x0005e80000100800 */
[----:B------:R2:W-:Y:S01]  /*26b20*/  STL [R1+0x3d4], R43 ;  /* 0x0003d42b01007387 */ /* 0x0005e20000100800 */
[----:B------:R-:W-:-:S03]  /*26b30*/  IADD3 R39, P3, PT, R39, R5, RZ ;  /* 0x0000000527277210 */ /* 0x000fc60007f7e0ff */
[----:B-1----:R-:W4:Y:S04]  /*26b40*/  LDL.LU R44, [R1+0x41c] ;  /* 0x00041c00012c7983 */ /* 0x002f280000300800 */
[----:B--2---:R-:W2:Y:S04]  /*26b50*/  LDL.LU R38, [R1+0x420] ;  /* 0x0004200001267983 */ /* 0x004ea80000300800 */
[----:B------:R-:W2:Y:S01]  /*26b60*/  LDL.LU R48, [R1+0x424] ;  /* 0x0004240001307983 */ /* 0x000ea20000300800 */
[----:B------:R-:W-:-:S03]  /*26b70*/  IMAD.MOV.U32 R36, RZ, RZ, R41 ;  /* 0x000000ffff247224 */ /* 0x000fc600078e0029 */
[----:B------:R-:W2:Y:S04]  /*26b80*/  LDL.LU R43, [R1+0x428] ;  /* 0x00042800012b7983 */ /* 0x000ea80000300800 */
[----:B------:R-:W-:Y:S01]  /*26b90*/  STL [R1+0x410], R41 ;  /* 0x0004102901007387 */ /* 0x000fe20000100800 */
[----:B---3--:R-:W-:-:S04]  /*26ba0*/  IADD3.X R42, PT, PT, R42, R4, RZ, P2, !PT ;  /* 0x000000042a2a7210 */ /* 0x008fc800017fe4ff */
[----:B------:R-:W-:Y:S01]  /*26bb0*/  MOV R37, R42 ;  /* 0x0000002a00257202 */ /* 0x000fe20000000f00 */
[----:B----4-:R-:W-:-:S04]  /*26bc0*/  IMAD.X R40, R40, 0x1, R4, P3 ;  /* 0x0000000128287824 */ /* 0x010fc800018e0604 */
[----:B------:R1:W-:Y:S04]  /*26bd0*/  LDGSTS.E [R33+0xfe00], desc[UR8][R36.64], P1 ;  /* 0x0fe0000024217fae */ /* 0x0003e800089a1008 */
[----:B------:R-:W-:Y:S04]  /*26be0*/  STL [R1+0x40c], R42 ;  /* 0x00040c2a01007387 */ /* 0x000fe80000100800 */
[----:B------:R3:W-:Y:S01]  /*26bf0*/  STL [R1+0x418], R39 ;  /* 0x0004182701007387 */ /* 0x0007e20000100800 */
[----:B-1----:R-:W-:Y:S02]  /*26c00*/  IMAD.MOV.U32 R36, RZ, RZ, R39 ;  /* 0x000000ffff247224 */ /* 0x002fe400078e0027 */
[----:B------:R-:W-:Y:S01]  /*26c10*/  IMAD.MOV.U32 R37, RZ, RZ, R40 ;  /* 0x000000ffff257224 */ /* 0x000fe200078e0028 */
[----:B------:R1:W-:Y:S04]  /*26c20*/  STL [R1+0x414], R40 ;  /* 0x0004142801007387 */ /* 0x0003e80000100800 */
[----:B------:R4:W-:Y:S04]  /*26c30*/  LDGSTS.E [R33+0xff00], desc[UR8][R36.64], P1 ;  /* 0x0ff0000024217fae */ /* 0x0009e800089a1008 */
[----:B---3--:R-:W3:Y:S01]  /*26c40*/  LDL.LU R39, [R1+0x49c] ;  /* 0x00049c0001277983 */ /* 0x008ee20000300800 */
[----:B------:R-:W4:Y:S03]  /*26c50*/  S2R R218, SR_TID.X ;  /* 0x0000000000da7919 */ /* 0x000f260000002100 */
[----:B------:R-:W3:Y:S04]  /*26c60*/  LDL.LU R36, [R1+0x4a0] ;  /* 0x0004a00001247983 */ /* 0x000ee80000300800 */
[----:B------:R-:W3:Y:S04]  /*26c70*/  LDL.LU R45, [R1+0x4a4] ;  /* 0x0004a400012d7983 */ /* 0x000ee80000300800 */
[----:B-1----:R-:W3:Y:S04]  /*26c80*/  LDL.LU R40, [R1+0x4a8] ;  /* 0x0004a80001287983 */ /* 0x002ee80000300800 */
[----:B------:R-:W3:Y:S04]  /*26c90*/  LDL.LU R46, [R1+0x51c] ;  /* 0x00051c00012e7983 */ /* 0x000ee80000300800 */
[----:B------:R-:W3:Y:S04]  /*26ca0*/  LDL.LU R41, [R1+0x520] ;  /* 0x0005200001297983 */ /* 0x000ee80000300800 */
[----:B------:R-:W3:Y:S04]  /*26cb0*/  LDL.LU R42, [R1+0x524] ;  /* 0x00052400012a7983 */ /* 0x000ee80000300800 */
[----:B------:R-:W3:Y:S01]  /*26cc0*/  LDL.LU R37, [R1+0x528] ;  /* 0x0005280001257983 */ /* 0x000ee20000300800 */
[----:B------:R-:W-:Y:S01]  /*26cd0*/  IMAD R32, R220, -0x80, R217 ;  /* 0xffffff80dc207824 */ /* 0x000fe200078e02d9 */
[----:B----4-:R-:W-:Y:S01]  /*26ce0*/  LOP3.LUT R35, R218, 0x3f, RZ, 0xc0, !PT ;  /* 0x0000003fda237812 */ /* 0x010fe200078ec0ff */
[----:B------:R-:W-:Y:S01]  /*26cf0*/  ULEA UR7, UR5, UR4, 0xf ;  /* 0x0000000405077291 */ /* 0x000fe2000f8e78ff */
[----:B------:R-:W0:Y:S02]  /*26d00*/  LDGDEPBAR ;  /* 0x00000000000079af */ /* 0x000e240000000000 */
[----:B------:R-:W-:-:S02]  /*26d10*/  LOP3.LUT R33, R35, 0x40, RZ, 0xfc, !PT ;  /* 0x0000004023217812 */ /* 0x000fc400078efcff */
[-C--:B------:R-:W-:Y:S02]  /*26d20*/  ISETP.GE.AND P1, PT, R35, R32.reuse, PT ;  /* 0x000000202300720c */ /* 0x080fe40003f26270 */
[----:B------:R-:W-:Y:S02]  /*26d30*/  ISETP.GE.AND P2, PT, R33, R32, PT ;  /* 0x000000202100720c */ /* 0x000fe40003f46270 */
[----:B------:R-:W-:Y:S02]  /*26d40*/  SEL R33, RZ, 0x4, P1 ;  /* 0x00000004ff217807 */ /* 0x000fe40000800000 */
[----:B------:R-:W-:Y:S02]  /*26d50*/  SEL R32, RZ, 0x4, P2 ;  /* 0x00000004ff207807 */ /* 0x000fe40001000000 */
[----:B------:R-:W-:-:S04]  /*26d60*/  SEL R33, R33, RZ, !P0 ;  /* 0x000000ff21217207 */ /* 0x000fc80004000000 */
[----:B------:R-:W-:Y:S02]  /*26d70*/  ISETP.NE.U32.AND P1, PT, R33, RZ, PT ;  /* 0x000000ff2100720c */ /* 0x000fe40003f25070 */
[----:B------:R-:W-:Y:S01]  /*26d80*/  SEL R32, R32, RZ, !P0 ;  /* 0x000000ff20207207 */ /* 0x000fe20004000000 */
[----:B------:R-:W-:-:S03]  /*26d90*/  VIADD R35, R47, UR7 ;  /* 0x000000072f237c36 */ /* 0x000fc60008000000 */
[----:B------:R-:W-:Y:S02]  /*26da0*/  ISETP.NE.U32.AND P0, PT, R32, RZ, PT ;  /* 0x000000ff2000720c */ /* 0x000fe40003f05070 */
[----:B--2---:R-:W-:-:S04]  /*26db0*/  IADD3 R38, P2, PT, R38, R0, RZ ;  /* 0x0000000026267210 */ /* 0x004fc80007f5e0ff */
[----:B------:R-:W-:Y:S02]  /*26dc0*/  IADD3.X R44, PT, PT, R44, R2, RZ, P2, !PT ;  /* 0x000000022c2c7210 */ /* 0x000fe400017fe4ff */
[----:B------:R-:W-:Y:S01]  /*26dd0*/  IADD3 R43, P3, PT, R43, R0, RZ ;  /* 0x000000002b2b7210 */ /* 0x000fe20007f7e0ff */
[----:B------:R-:W-:Y:S04]  /*26de0*/  STL [R1+0x420], R38 ;  /* 0x0004202601007387 */ /* 0x000fe80000100800 */
[----:B------:R-:W-:Y:S01]  /*26df0*/  IMAD.X R48, R48, 0x1, R2, P3 ;  /* 0x0000000130307824 */ /* 0x000fe200018e0602 */
[----:B------:R1:W-:Y:S01]  /*26e00*/  STL [R1+0x41c], R44 ;  /* 0x00041c2c01007387 */ /* 0x0003e20000100800 */
[----:B------:R-:W-:Y:S01]  /*26e10*/  MOV R32, R38 ;  /* 0x0000002600207202 */ /* 0x000fe20000000f00 */
[----:B------:R-:W-:-:S02]  /*26e20*/  IMAD.MOV.U32 R33, RZ, RZ, R44 ;  /* 0x000000ffff217224 */ /* 0x000fc400078e002c */
[----:B------:R-:W-:Y:S04]  /*26e30*/  STL [R1+0x428], R43 ;  /* 0x0004282b01007387 */ /* 0x000fe80000100800 */
[----:B------:R2:W-:Y:S04]  /*26e40*/  STL [R1+0x424], R48 ;  /* 0x0004243001007387 */ /* 0x0005e80000100800 */
[----:B-1----:R-:W4:Y:S04]  /*26e50*/  LDL.LU R44, [R1+0x5a0] ;  /* 0x0005a000012c7983 */ /* 0x002f280000300800 */
[----:B------:R1:W-:Y:S04]  /*26e60*/  LDGSTS.E [R35+0x20000], desc[UR8][R32.64], P1 ;  /* 0x2000000020237fae */ /* 0x0003e800089a1008 */
[----:B------:R-:W4:Y:S01]  /*26e70*/  LDL.LU R38, [R1+0x5a8] ;  /* 0x0005a80001267983 */ /* 0x000f220000300800 */
[----:B-1----:R-:W-:-:S03]  /*26e80*/  MOV R33, R48 ;  /* 0x0000003000217202 */ /* 0x002fc60000000f00 */
[----:B--2---:R-:W2:Y:S01]  /*26e90*/  LDL.LU R48, [R1+0x59c] ;  /* 0x00059c0001307983 */ /* 0x004ea20000300800 */
[----:B------:R-:W-:-:S03]  /*26ea0*/  IMAD.MOV.U32 R32, RZ, RZ, R43 ;  /* 0x000000ffff207224 */ /* 0x000fc600078e002b */
[----:B------:R-:W2:Y:S04]  /*26eb0*/  LDL.LU R43, [R1+0x5a4] ;  /* 0x0005a400012b7983 */ /* 0x000ea80000300800 */
[----:B------:R1:W-:Y:S01]  /*26ec0*/  LDGSTS.E [R35+0x20100], desc[UR8][R32.64], P0 ;  /* 0x2010000020237fae */ /* 0x0003e200081a1008 */
[----:B---3--:R-:W-:-:S05]  /*26ed0*/  IADD3 R36, P2, PT, R36, R0, RZ ;  /* 0x0000000024247210 */ /* 0x008fca0007f5e0ff */
[--C-:B------:R-:W-:Y:S01]  /*26ee0*/  IMAD.X R39, R39, 0x1, R2.reuse, P2 ;  /* 0x0000000127277824 */ /* 0x100fe200010e0602 */
[----:B------:R-:W-:Y:S01]  /*26ef0*/  IADD3 R40, P3, PT, R40, R0, RZ ;  /* 0x0000000028287210 */ /* 0x000fe20007f7e0ff */
[----:B------:R-:W-:Y:S01]  /*26f00*/  STL [R1+0x4a0], R36 ;  /* 0x0004a02401007387 */ /* 0x000fe20000100800 */
[----:B-1----:R-:W-:Y:S01]  /*26f10*/  MOV R32, R36 ;  /* 0x0000002400207202 */ /* 0x002fe20000000f00 */
[----:B------:R-:W-:Y:S02]  /*26f20*/  IMAD.MOV.U32 R33, RZ, RZ, R39 ;  /* 0x000000ffff217224 */ /* 0x000fe400078e0027 */
[----:B------:R-:W-:Y:S01]  /*26f30*/  IMAD.X R45, R45, 0x1, R2, P3 ;  /* 0x000000012d2d7824 */ /* 0x000fe200018e0602 */
[----:B------:R1:W-:Y:S04]  /*26f40*/  STL [R1+0x49c], R39 ;  /* 0x00049c2701007387 */ /* 0x0003e80000100800 */
[----:B------:R-:W-:Y:S01]  /*26f50*/  STL [R1+0x4a8], R40 ;  /* 0x0004a82801007387 */ /* 0x000fe20000100800 */
[----:B------:R-:W-:-:S03]  /*26f60*/  IADD3 R41, P2, PT, R41, R0, RZ ;  /* 0x0000000029297210 */ /* 0x000fc60007f5e0ff */
[----:B------:R3:W-:Y:S04]  /*26f70*/  LDGSTS.E [R35+0x21000], desc[UR8][R32.64], P1 ;  /* 0x2100000020237fae */ /* 0x0007e800089a1008 */
[----:B-1----:R-:W2:Y:S04]  /*26f80*/  LDL.LU R39, [R1+0x620] ;  /* 0x0006200001277983 */ /* 0x002ea80000300800 */
[----:B------:R1:W-:Y:S04]  /*26f90*/  STL [R1+0x4a4], R45 ;  /* 0x0004a42d01007387 */ /* 0x0003e80000100800 */
[----:B------:R-:W2:Y:S01]  /*26fa0*/  LDL.LU R36, [R1+0x628] ;  /* 0x0006280001247983 */ /* 0x000ea20000300800 */
[----:B---3--:R-:W-:-:S03]  /*26fb0*/  MOV R33, R45 ;  /* 0x0000002d00217202 */ /* 0x008fc60000000f00 */
[----:B-1----:R-:W3:Y:S01]  /*26fc0*/  LDL.LU R45, [R1+0x61c] ;  /* 0x00061c00012d7983 */ /* 0x002ee20000300800 */
[----:B------:R-:W-:Y:S01]  /*26fd0*/  IMAD.MOV.U32 R32, RZ, RZ, R40 ;  /* 0x000000ffff207224 */ /* 0x000fe200078e0028 */
[----:B------:R-:W-:Y:S01]  /*26fe0*/  IADD3 R37, P3, PT, R37, R0, RZ ;  /* 0x0000000025257210 */ /* 0x000fe20007f7e0ff */
[--C-:B------:R-:W-:Y:S01]  /*26ff0*/  IMAD.X R46, R46, 0x1, R2.reuse, P2 ;  /* 0x000000012e2e7824 */ /* 0x100fe200010e0602 */
[----:B------:R-:W3:Y:S03]  /*27000*/  LDL.LU R40, [R1+0x624] ;  /* 0x0006240001287983 */ /* 0x000ee60000300800 */
[----:B------:R-:W-:Y:S01]  /*27010*/  IMAD.X R42, R42, 0x1, R2, P3 ;  /* 0x000000012a2a7824 */ /* 0x000fe200018e0602 */
[----:B------:R1:W-:Y:S04]  /*27020*/  STL [R1+0x520], R41 ;  /* 0x0005202901007387 */ /* 0x0003e80000100800 */
[----:B------:R1:W-:Y:S04]  /*27030*/  STL [R1+0x51c], R46 ;  /* 0x00051c2e01007387 */ /* 0x0003e80000100800 */
[----:B------:R1:W-:Y:S04]  /*27040*/  STL [R1+0x528], R37 ;  /* 0x0005282501007387 */ /* 0x0003e80000100800 */
[----:B------:R-:W3:Y:S04]  /*27050*/  LDL.LU R51, [R1+0x6a0] ;  /* 0x0006a00001337983 */ /* 0x000ee80000300800 */
[----:B------:R1:W-:Y:S04]  /*27060*/  LDGSTS.E [R35+0x21100], desc[UR8][R32.64], P0 ;  /* 0x2110000020237fae */ /* 0x0003e800081a1008 */
[----:B------:R4:W-:Y:S01]  /*27070*/  STL [R1+0x524], R42 ;  /* 0x0005242a01007387 */ /* 0x0009e20000100800 */
[----:B-1----:R-:W-:-:S03]  /*27080*/  MOV R32, R41 ;  /* 0x0000002900207202 */ /* 0x002fc60000000f00 */
[----:B------:R-:W3:Y:S04]  /*27090*/  LDL.LU R41, [R1+0x6a8] ;  /* 0x0006a80001297983 */ /* 0x000ee80000300800 */
[----:B------:R-:W3:Y:S01]  /*270a0*/  LDL.LU R52, [R1+0x69c] ;  /* 0x00069c0001347983 */ /* 0x000ee20000300800 */
[----:B------:R-:W-:-:S03]  /*270b0*/  IMAD.MOV.U32 R33, RZ, RZ, R46 ;  /* 0x000000ffff217224 */ /* 0x000fc600078e002e */
[----:B------:R-:W3:Y:S04]  /*270c0*/  LDL.LU R46, [R1+0x6a4] ;  /* 0x0006a400012e7983 */ /* 0x000ee80000300800 */
[----:B------:R1:W-:Y:S01]  /*270d0*/  LDGSTS.E [R35+0x22000], desc[UR8][R32.64], P1 ;  /* 0x2200000020237fae */ /* 0x0003e200089a1008 */
[----:B----4-:R-:W-:Y:S01]  /*270e0*/  IADD3 R44, P2, PT, R44, R0, RZ ;  /* 0x000000002c2c7210 */ /* 0x010fe20007f5e0ff */
[----:B-1----:R-:W-:Y:S01]  /*270f0*/  IMAD.MOV.U32 R32, RZ, RZ, R37 ;  /* 0x000000ffff207224 */ /* 0x002fe200078e0025 */
[----:B------:R-:W-:Y:S01]  /*27100*/  MOV R33, R42 ;  /* 0x0000002a00217202 */ /* 0x000fe20000000f00 */
[----:B------:R-:W4:Y:S04]  /*27110*/  LDL.LU R37, [R1+0x720] ;  /* 0x0007200001257983 */ /* 0x000f280000300800 */
[----:B------:R-:W4:Y:S01]  /*27120*/  LDL.LU R42, [R1+0x728] ;  /* 0x00072800012a7983 */ /* 0x000f220000300800 */
[----:B------:R-:W-:-:S03]  /*27130*/  IADD3 R38, P3, PT, R38, R0, RZ ;  /* 0x0000000026267210 */ /* 0x000fc60007f7e0ff */
[----:B------:R1:W-:Y:S04]  /*27140*/  STL [R1+0x5a0], R44 ;  /* 0x0005a02c01007387 */ /* 0x0003e80000100800 */
[----:B------:R1:W-:Y:S01]  /*27150*/  LDGSTS.E [R35+0x22100], desc[UR8][R32.64], P0 ;  /* 0x2210000020237fae */ /* 0x0003e200081a1008 */
[--C-:B--2---:R-:W-:Y:S02]  /*27160*/  IMAD.X R48, R48, 0x1, R2.reuse, P2 ;  /* 0x0000000130307824 */ /* 0x104fe400010e0602 */
[----:B------:R-:W-:-:S03]  /*27170*/  IMAD.X R43, R43, 0x1, R2, P3 ;  /* 0x000000012b2b7824 */ /* 0x000fc600018e0602 */
[----:B------:R2:W-:Y:S01]  /*27180*/  STL [R1+0x59c], R48 ;  /* 0x00059c3001007387 */ /* 0x0005e20000100800 */
[----:B-1----:R-:W-:-:S03]  /*27190*/  MOV R32, R44 ;  /* 0x0000002c00207202 */ /* 0x002fc60000000f00 */
[----:B------:R1:W-:Y:S01]  /*271a0*/  STL [R1+0x5a8], R38 ;  /* 0x0005a82601007387 */ /* 0x0003e20000100800 */
[----:B------:R-:W-:-:S03]  /*271b0*/  IMAD.MOV.U32 R33, RZ, RZ, R48 ;  /* 0x000000ffff217224 */ /* 0x000fc600078e0030 */
[----:B------:R-:W4:Y:S04]  /*271c0*/  LDL.LU R44, [R1+0x71c] ;  /* 0x00071c00012c7983 */ /* 0x000f280000300800 */
[----:B------:R1:W-:Y:S04]  /*271d0*/  STL [R1+0x5a4], R43 ;  /* 0x0005a42b01007387 */ /* 0x0003e80000100800 */
[----:B--2---:R-:W2:Y:S04]  /*271e0*/  LDL.LU R48, [R1+0x724] ;  /* 0x0007240001307983 */ /* 0x004ea80000300800 */
[----:B------:R1:W-:Y:S02]  /*271f0*/  LDGSTS.E [R35+0x23000], desc[UR8][R32.64], P1 ;  /* 0x2300000020237fae */ /* 0x0003e400089a1008 */
[----:B-1----:R-:W-:Y:S01]  /*27200*/  IMAD.MOV.U32 R32, RZ, RZ, R38 ;  /* 0x000000ffff207224 */ /* 0x002fe200078e0026 */
[----:B------:R-:W-:Y:S01]  /*27210*/  MOV R33, R43 ;  /* 0x0000002b00217202 */ /* 0x000fe20000000f00 */
[----:B------:R-:W2:Y:S04]  /*27220*/  LDL.LU R38, [R1+0x7a0] ;  /* 0x0007a00001267983 */ /* 0x000ea80000300800 */
[----:B------:R-:W2:Y:S04]  /*27230*/  LDL.LU R43, [R1+0x7a8] ;  /* 0x0007a800012b7983 */ /* 0x000ea80000300800 */
[----:B------:R1:W-:Y:S01]  /*27240*/  LDGSTS.E [R35+0x23100], desc[UR8][R32.64], P0 ;  /* 0x2310000020237fae */ /* 0x0003e200081a1008 */
[----:B------:R-:W-:-:S05]  /*27250*/  IADD3 R39, P2, PT, R39, R0, RZ ;  /* 0x0000000027277210 */ /* 0x000fca0007f5e0ff */
[----:B------:R3:W-:Y:S01]  /*27260*/  STL [R1+0x620], R39 ;  /* 0x0006202701007387 */ /* 0x0007e20000100800 */
[----:B------:R-:W-:Y:S01]  /*27270*/  IADD3 R36, P3, PT, R36, R0, RZ ;  /* 0x0000000024247210 */ /* 0x000fe20007f7e0ff */
[----:B---3--:R-:W-:Y:S01]  /*27280*/  IMAD.X R45, R45, 0x1, R2, P2 ;  /* 0x000000012d2d7824 */ /* 0x008fe200010e0602 */
[----:B-1----:R-:W-:-:S03]  /*27290*/  MOV R32, R39 ;  /* 0x0000002700207202 */ /* 0x002fc60000000f00 */
[----:B------:R-:W-:Y:S01]  /*272a0*/  IMAD.X R40, R40, 0x1, R2, P3 ;  /* 0x0000000128287824 */ /* 0x000fe200018e0602 */
[----:B------:R1:W-:Y:S04]  /*272b0*/  STL [R1+0x61c], R45 ;  /* 0x00061c2d01007387 */ /* 0x0003e80000100800 */
[----:B------:R3:W-:Y:S01]  /*272c0*/  STL [R1+0x628], R36 ;  /* 0x0006282401007387 */ /* 0x0007e20000100800 */
[----:B------:R-:W-:-:S03]  /*272d0*/  IMAD.MOV.U32 R33, RZ, RZ, R45 ;  /* 0x000000ffff217224 */ /* 0x000fc600078e002d */
[----:B------:R-:W2:Y:S04]  /*272e0*/  LDL.LU R39, [R1+0x79c] ;  /* 0x00079c0001277983 */ /* 0x000ea80000300800 */
[----:B------:R3:W-:Y:S01]  /*272f0*/  STL [R1+0x624], R40 ;  /* 0x0006242801007387 */ /* 0x0007e20000100800 */
[----:B------:R-:W-:-:S03]  /*27300*/  IADD3 R51, P2, PT, R51, R0, RZ ;  /* 0x0000000033337210 */ /* 0x000fc60007f5e0ff */
[----:B-1----:R-:W2:Y:S04]  /*27310*/  LDL.LU R45, [R1+0x7a4] ;  /* 0x0007a400012d7983 */ /* 0x002ea80000300800 */
[----:B------:R1:W-:Y:S02]  /*27320*/  LDGSTS.E [R35+0x24000], desc[UR8][R32.64], P1 ;  /* 0x2400000020237fae */ /* 0x0003e400089a1008 */
[----:B-1----:R-:W-:Y:S01]  /*27330*/  IMAD.MOV.U32 R32, RZ, RZ, R36 ;  /* 0x000000ffff207224 */ /* 0x002fe200078e0024 */
[----:B------:R-:W-:Y:S01]  /*27340*/  MOV R33, R40 ;  /* 0x0000002800217202 */ /* 0x000fe20000000f00 */
[----:B---3--:R-:W3:Y:S01]  /*27350*/  LDL.LU R36, [R1+0x430] ;  /* 0x0004300001247983 */ /* 0x008ee20000300800 */
[----:B------:R-:W-:Y:S01]  /*27360*/  IADD3 R41, P3, PT, R41, R0, RZ ;  /* 0x0000000029297210 */ /* 0x000fe20007f7e0ff */
[----:B------:R-:W-:-:S02]  /*27370*/  IMAD.X R52, R52, 0x1, R2, P2 ;  /* 0x0000000134347824 */ /* 0x000fc400010e0602 */
[----:B------:R1:W-:Y:S02]  /*27380*/  LDGSTS.E [R35+0x24100], desc[UR8][R32.64], P0 ;  /* 0x2410000020237fae */ /* 0x0003e400081a1008 */
[----:B------:R-:W-:Y:S02]  /*27390*/  IMAD.X R46, R46, 0x1, R2, P3 ;  /* 0x000000012e2e7824 */ /* 0x000fe400018e0602 */
[----:B------:R-:W3:Y:S04]  /*273a0*/  LDL.LU R40, [R1+0x438] ;  /* 0x0004380001287983 */ /* 0x000ee80000300800 */
[----:B------:R-:W-:Y:S01]  /*273b0*/  STL [R1+0x6a0], R51 ;  /* 0x0006a03301007387 */ /* 0x000fe20000100800 */
[----:B-1----:R-:W-:Y:S01]  /*273c0*/  MOV R32, R51 ;  /* 0x0000003300207202 */ /* 0x002fe20000000f00 */
[----:B------:R-:W-:-:S02]  /*273d0*/  IMAD.MOV.U32 R33, RZ, RZ, R52 ;  /* 0x000000ffff217224 */ /* 0x000fc400078e0034 */
[----:B------:R-:W-:Y:S04]  /*273e0*/  STL [R1+0x69c], R52 ;  /* 0x00069c3401007387 */ /* 0x000fe80000100800 */
[----:B------:R1:W-:Y:S04]  /*273f0*/  STL [R1+0x6a8], R41 ;  /* 0x0006a82901007387 */ /* 0x0003e80000100800 */
[----:B------:R1:W-:Y:S04]  /*27400*/  LDGSTS.E [R35+0x25000], desc[UR8][R32.64], P1 ;  /* 0x2500000020237fae */ /* 0x0003e800089a1008 */
[----:B------:R4:W-:Y:S01]  /*27410*/  STL [R1+0x6a4], R46 ;  /* 0x0006a42e01007387 */ /* 0x0009e20000100800 */
[----:B-1----:R-:W-:-:S03]  /*27420*/  IMAD.MOV.U32 R32, RZ, RZ, R41 ;  /* 0x000000ffff207224 */ /* 0x002fc600078e0029 */
[----:B------:R-:W3:Y:S01]  /*27430*/  LDL.LU R41, [R1+0x42c] ;  /* 0x00042c0001297983 */ /* 0x000ee20000300800 */
[----:B------:R-:W-:-:S03]  /*27440*/  MOV R33, R46 ;  /* 0x0000002e00217202 */ /* 0x000fc60000000f00 */
[----:B----4-:R-:W4:Y:S01]  /*27450*/  LDL.LU R46, [R1+0x434] ;  /* 0x00043400012e7983 */ /* 0x010f220000300800 */
[-C--:B------:R-:W-:Y:S02]  /*27460*/  IADD3 R37, P2, PT, R37, R0.reuse, RZ ;  /* 0x0000000025257210 */ /* 0x080fe40007f5e0ff */
[----:B------:R-:W-:Y:S01]  /*27470*/  IADD3 R42, P3, PT, R42, R0, RZ ;  /* 0x000000002a2a7210 */ /* 0x000fe20007f7e0ff */
[----:B------:R1:W-:Y:S02]  /*27480*/  LDGSTS.E [R35+0x25100], desc[UR8][R32.64], P0 ;  /* 0x2510000020237fae */ /* 0x0003e400081a1008 */
[----:B------:R-:W-:Y:S02]  /*27490*/  IMAD.X R44, R44, 0x1, R2, P2 ;  /* 0x000000012c2c7824 */ /* 0x000fe400010e0602 */
[----:B------:R2:W-:Y:S04]  /*274a0*/  STL [R1+0x720], R37 ;  /* 0x0007202501007387 */ /* 0x0005e80000100800 */
[----:B------:R2:W-:Y:S01]  /*274b0*/  STL [R1+0x71c], R44 ;  /* 0x00071c2c01007387 */ /* 0x0005e20000100800 */
[----:B-1----:R-:W-:Y:S01]  /*274c0*/  MOV R32, R37 ;  /* 0x0000002500207202 */ /* 0x002fe20000000f00 */
[----:B------:R-:W-:-:S02]  /*274d0*/  IMAD.MOV.U32 R33, RZ, RZ, R44 ;  /* 0x000000ffff217224 */ /* 0x000fc400078e002c */
[----:B--2---:R-:W-:Y:S01]  /*274e0*/  IMAD.X R48, R48, 0x1, R2, P3 ;  /* 0x0000000130307824 */ /* 0x004fe200018e0602 */
[----:B------:R1:W-:Y:S04]  /*274f0*/  STL [R1+0x728], R42 ;  /* 0x0007282a01007387 */ /* 0x0003e80000100800 */
[----:B------:R-:W2:Y:S04]  /*27500*/  LDL.LU R37, [R1+0x4b0] ;  /* 0x0004b00001257983 */ /* 0x000ea80000300800 */
[----:B------:R1:W-:Y:S04]  /*27510*/  STL [R1+0x724], R48 ;  /* 0x0007243001007387 */ /* 0x0003e80000100800 */
[----:B------:R1:W-:Y:S04]  /*27520*/  LDGSTS.E [R35+0x26000], desc[UR8][R32.64], P1 ;  /* 0x2600000020237fae */ /* 0x0003e800089a1008 */
[----:B------:R-:W2:Y:S01]  /*27530*/  LDL.LU R44, [R1+0x4b8] ;  /* 0x0004b800012c7983 */ /* 0x000ea20000300800 */
[----:B------:R-:W-:Y:S01]  /*27540*/  IADD3 R38, P2, PT, R38, R0, RZ ;  /* 0x0000000026267210 */ /* 0x000fe20007f5e0ff */
[----:B-1----:R-:W-:-:S02]  /*27550*/  IMAD.MOV.U32 R32, RZ, RZ, R42 ;  /* 0x000000ffff207224 */ /* 0x002fc400078e002a */
[----:B------:R-:W2:Y:S01]  /*27560*/  LDL.LU R42, [R1+0x4ac] ;  /* 0x0004ac00012a7983 */ /* 0x000ea20000300800 */
[----:B------:R-:W-:Y:S02]  /*27570*/  MOV R33, R48 ;  /* 0x0000003000217202 */ /* 0x000fe40000000f00 */
[----:B------:R-:W-:Y:S01]  /*27580*/  IADD3 R43, P3, PT, R43, R0, RZ ;  /* 0x000000002b2b7210 */ /* 0x000fe20007f7e0ff */
[----:B------:R-:W2:Y:S04]  /*27590*/  LDL.LU R48, [R1+0x4b4] ;  /* 0x0004b40001307983 */ /* 0x000ea80000300800 */
[----:B------:R1:W-:Y:S04]  /*275a0*/  LDGSTS.E [R35+0x26100], desc[UR8][R32.64], P0 ;  /* 0x2610000020237fae */ /* 0x0003e800081a1008 */
[----:B------:R1:W-:Y:S02]  /*275b0*/  STL [R1+0x7a0], R38 ;  /* 0x0007a02601007387 */ /* 0x0003e40000100800 */
[----:B-1----:R-:W-:Y:S01]  /*275c0*/  MOV R32, R38 ;  /* 0x0000002600207202 */ /* 0x002fe20000000f00 */
[----:B------:R-:W-:-:S04]  /*275d0*/  IMAD.X R39, R39, 0x1, R2, P2 ;  /* 0x0000000127277824 */ /* 0x000fc800010e0602 */
[----:B------:R-:W-:Y:S01]  /*275e0*/  IMAD.MOV.U32 R33, RZ, RZ, R39 ;  /* 0x000000ffff217224 */ /* 0x000fe200078e0027 */
[----:B------:R1:W-:Y:S01]  /*275f0*/  STL [R1+0x79c], R39 ;  /* 0x00079c2701007387 */ /* 0x0003e20000100800 */
[----:B------:R-:W-:-:S03]  /*27600*/  IMAD.X R45, R45, 0x1, R2, P3 ;  /* 0x000000012d2d7824 */ /* 0x000fc600018e0602 */
[----:B------:R-:W-:Y:S04]  /*27610*/  STL [R1+0x7a8], R43 ;  /* 0x0007a82b01007387 */ /* 0x000fe80000100800 */
[----:B------:R-:W2:Y:S04]  /*27620*/  LDL.LU R38, [R1+0x530] ;  /* 0x0005300001267983 */ /* 0x000ea80000300800 */
[----:B------:R3:W-:Y:S04]  /*27630*/  STL [R1+0x7a4], R45 ;  /* 0x0007a42d01007387 */ /* 0x0007e80000100800 */
[----:B------:R3:W-:Y:S04]  /*27640*/  LDGSTS.E [R35+0x27000], desc[UR8][R32.64], P1 ;  /* 0x2700000020237fae */ /* 0x0007e800089a1008 */
[----:B-1----:R-:W2:Y:S01]  /*27650*/  LDL.LU R39, [R1+0x538] ;  /* 0x0005380001277983 */ /* 0x002ea20000300800 */
[----:B---3--:R-:W-:-:S02]  /*27660*/  IADD3 R36, P2, PT, R36, R0, RZ ;  /* 0x0000000024247210 */ /* 0x008fc40007f5e0ff */
[----:B------:R-:W-:Y:S02]  /*27670*/  MOV R33, R45 ;  /* 0x0000002d00217202 */ /* 0x000fe40000000f00 */
[----:B------:R-:W3:Y:S01]  /*27680*/  LDL.LU R45, [R1+0x52c] ;  /* 0x00052c00012d7983 */ /* 0x000ee20000300800 */
[----:B------:R-:W-:-:S03]  /*27690*/  IMAD.MOV.U32 R32, RZ, RZ, R43 ;  /* 0x000000ffff207224 */ /* 0x000fc600078e002b */
[----:B------:R-:W3:Y:S01]  /*276a0*/  LDL.LU R43, [R1+0x534] ;  /* 0x00053400012b7983 */ /* 0x000ee20000300800 */
[----:B------:R-:W-:-:S03]  /*276b0*/  IADD3 R40, P3, PT, R40, R0, RZ ;  /* 0x0000000028287210 */ /* 0x000fc60007f7e0ff */
[----:B------:R1:W-:Y:S04]  /*276c0*/  LDGSTS.E [R35+0x27100], desc[UR8][R32.64], P0 ;  /* 0x2710000020237fae */ /* 0x0003e800081a1008 */
[----:B------:R-:W-:Y:S01]  /*276d0*/  STL [R1+0x430], R36 ;  /* 0x0004302401007387 */ /* 0x000fe20000100800 */
[----:B-1----:R-:W-:-:S03]  /*276e0*/  LOP3.LUT R35, R47, 0x10, RZ, 0x3c, !PT ;  /* 0x000000102f237812 */ /* 0x002fc600078e3cff */
[----:B------:R-:W-:Y:S01]  /*276f0*/  STL [R1+0x438], R40 ;  /* 0x0004382801007387 */ /* 0x000fe20000100800 */
[----:B------:R-:W-:Y:S02]  /*27700*/  IMAD.MOV.U32 R32, RZ, RZ, R36 ;  /* 0x000000ffff207224 */ /* 0x000fe400078e0024 */
[----:B------:R-:W-:Y:S02]  /*27710*/  VIADD R35, R35, UR7 ;  /* 0x0000000723237c36 */ /* 0x000fe40008000000 */
[----:B------:R-:W-:-:S04]  /*27720*/  IMAD.X R41, R41, 0x1, R2, P2 ;  /* 0x0000000129297824 */ /* 0x000fc800010e0602 */
[----:B------:R-:W-:Y:S01]  /*27730*/  IMAD.MOV.U32 R33, RZ, RZ, R41 ;  /* 0x000000ffff217224 */ /* 0x000fe200078e0029 */
[----:B------:R1:W-:Y:S01]  /*27740*/  STL [R1+0x42c], R41 ;  /* 0x00042c2901007387 */ /* 0x0003e20000100800 */
[----:B----4-:R-:W-:-:S03]  /*27750*/  IADD3.X R46, PT, PT, R46, R2, RZ, P3, !PT ;  /* 0x000000022e2e7210 */ /* 0x010fc60001ffe4ff */
[----:B------:R4:W-:Y:S04]  /*27760*/  LDGSTS.E [R35+0x20200], desc[UR8][R32.64], P1 ;  /* 0x2020000020237fae */ /* 0x0009e800089a1008 */
[----:B-1----:R-:W3:Y:S04]  /*27770*/  LDL.LU R41, [R1+0x5b0] ;  /* 0x0005b00001297983 */ /* 0x002ee80000300800 */
[----:B------:R-:W3:Y:S01]  /*27780*/  LDL.LU R36, [R1+0x5b8] ;  /* 0x0005b80001247983 */ /* 0x000ee20000300800 */
[----:B----4-:R-:W-:-:S03]  /*27790*/  IMAD.MOV.U32 R33, RZ, RZ, R46 ;  /* 0x000000ffff217224 */ /* 0x010fc600078e002e */
[----:B------:R1:W-:Y:S01]  /*277a0*/  STL [R1+0x434], R46 ;  /* 0x0004342e01007387 */ /* 0x0003e20000100800 */
[----:B------:R-:W-:Y:S02]  /*277b0*/  MOV R32, R40 ;  /* 0x0000002800207202 */ /* 0x000fe40000000f00 */
[----:B--2---:R-:W-:-:S03]  /*277c0*/  IADD3 R37, P2, PT, R37, R0, RZ ;  /* 0x0000000025257210 */ /* 0x004fc60007f5e0ff */
[----:B------:R2:W-:Y:S04]  /*277d0*/  LDGSTS.E [R35+0x20300], desc[UR8][R32.64], P0 ;  /* 0x2030000020237fae */ /* 0x0005e800081a1008 */
[----:B-1----:R-:W4:Y:S04]  /*277e0*/  LDL.LU R46, [R1+0x5ac] ;  /* 0x0005ac00012e7983 */ /* 0x002f280000300800 */
[----:B------:R-:W4:Y:S01]  /*277f0*/  LDL.LU R40, [R1+0x5b4] ;  /* 0x0005b40001287983 */ /* 0x000f220000300800 */
[----:B------:R-:W-:-:S03]  /*27800*/  IADD3 R44, P3, PT, R44, R0, RZ ;  /* 0x000000002c2c7210 */ /* 0x000fc60007f7e0ff */
[----:B------:R-:W-:Y:S01]  /*27810*/  STL [R1+0x4b0], R37 ;  /* 0x0004b02501007387 */ /* 0x000fe20000100800 */
[----:B--2---:R-:W-:Y:S02]  /*27820*/  IMAD.MOV.U32 R32, RZ, RZ, R37 ;  /* 0x000000ffff207224 */ /* 0x004fe400078e0025 */
[----:B------:R-:W-:Y:S01]  /*27830*/  IMAD.X R42, R42, 0x1, R2, P2 ;  /* 0x000000012a2a7824 */ /* 0x000fe200010e0602 */
[----:B------:R-:W-:-:S04]  /*27840*/  IADD3.X R48, PT, PT, R48, R2, RZ, P3, !PT ;  /* 0x0000000230307210 */ /* 0x000fc80001ffe4ff */
[----:B------:R1:W-:Y:S01]  /*27850*/  STL [R1+0x4ac], R42 ;  /* 0x0004ac2a01007387 */ /* 0x0003e20000100800 */
[----:B------:R-:W-:-:S03]  /*27860*/  IMAD.MOV.U32 R33, RZ, RZ, R42 ;  /* 0x000000ffff217224 */ /* 0x000fc600078e002a */
[----:B------:R-:W-:Y:S04]  /*27870*/  STL [R1+0x4b8], R44 ;  /* 0x0004b82c01007387 */ /* 0x000fe80000100800 */
[----:B------:R2:W-:Y:S04]  /*27880*/  LDGSTS.E [R35+0x21200], desc[UR8][R32.64], P1 ;  /* 0x2120000020237fae */ /* 0x0005e800089a1008 */
[----:B-1----:R-:W4:Y:S04]  /*27890*/  LDL.LU R42, [R1+0x630] ;  /* 0x00063000012a7983 */ /* 0x002f280000300800 */
[----:B------:R1:W-:Y:S04]  /*278a0*/  STL [R1+0x4b4], R48 ;  /* 0x0004b43001007387 */ /* 0x0003e80000100800 */
[----:B------:R-:W4:Y:S01]  /*278b0*/  LDL.LU R37, [R1+0x638] ;  /* 0x0006380001257983 */ /* 0x000f220000300800 */
[----:B--2---:R-:W-:Y:S01]  /*278c0*/  IMAD.MOV.U32 R33, RZ, RZ, R48 ;  /* 0x000000ffff217224 */ /* 0x004fe200078e0030 */
[----:B------:R-:W-:-:S02]  /*278d0*/  MOV R32, R44 ;  /* 0x0000002c00207202 */ /* 0x000fc40000000f00 */
[----:B-1----:R-:W2:Y:S04]  /*278e0*/  LDL.LU R48, [R1+0x62c] ;  /* 0x00062c0001307983 */ /* 0x002ea80000300800 */
[----:B------:R-:W2:Y:S04]  /*278f0*/  LDL.LU R44, [R1+0x634] ;  /* 0x00063400012c7983 */ /* 0x000ea80000300800 */
[----:B------:R1:W-:Y:S01]  /*27900*/  LDGSTS.E [R35+0x21300], desc[UR8][R32.64], P0 ;  /* 0x2130000020237fae */ /* 0x0003e200081a1008 */
[----:B------:R-:W-:-:S05]  /*27910*/  IADD3 R38, P2, PT, R38, R0, RZ ;  /* 0x0000000026267210 */ /* 0x000fca0007f5e0ff */
[----:B------:R3:W-:Y:S01]  /*27920*/  STL [R1+0x530], R38 ;  /* 0x0005302601007387 */ /* 0x0007e20000100800 */
[----:B-1----:R-:W-:Y:S01]  /*27930*/  IMAD.MOV.U32 R32, RZ, RZ, R38 ;  /* 0x000000ffff207224 */ /* 0x002fe200078e0026 */
[----:B------:R-:W-:Y:S01]  /*27940*/  IADD3 R39, P3, PT, R39, R0, RZ ;  /* 0x0000000027277210 */ /* 0x000fe20007f7e0ff */
[----:B---3--:R-:W-:-:S03]  /*27950*/  IMAD.X R45, R45, 0x1, R2, P2 ;  /* 0x000000012d2d7824 */ /* 0x008fc600010e0602 */
[----:B------:R-:W-:Y:S02]  /*27960*/  IADD3.X R43, PT, PT, R43, R2, RZ, P3, !PT ;  /* 0x000000022b2b7210 */ /* 0x000fe40001ffe4ff */
[----:B------:R1:W-:Y:S04]  /*27970*/  STL [R1+0x52c], R45 ;  /* 0x00052c2d01007387 */ /* 0x0003e80000100800 */
[----:B------:R3:W-:Y:S04]  /*27980*/  STL [R1+0x538], R39 ;  /* 0x0005382701007387 */ /* 0x0007e80000100800 */
[----:B------:R-:W2:Y:S01]  /*27990*/  LDL.LU R38, [R1+0x6b0] ;  /* 0x0006b00001267983 */ /* 0x000ea20000300800 */
[----:B------:R-:W-:-:S03]  /*279a0*/  IMAD.MOV.U32 R33, RZ, RZ, R45 ;  /* 0x000000ffff217224 */ /* 0x000fc600078e002d */
[----:B------:R3:W-:Y:S04]  /*279b0*/  STL [R1+0x534], R43 ;  /* 0x0005342b01007387 */ /* 0x0007e80000100800 */
[----:B------:R-:W2:Y:S04]  /*279c0*/  LDL.LU R51, [R1+0x6b8] ;  /* 0x0006b80001337983 */ /* 0x000ea80000300800 */
[----:B-1----:R-:W2:Y:S04]  /*279d0*/  LDL.LU R45, [R1+0x6ac] ;  /* 0x0006ac00012d7983 */ /* 0x002ea80000300800 */
[----:B------:R-:W2:Y:S04]  /*279e0*/  LDL.LU R52, [R1+0x6b4] ;  /* 0x0006b40001347983 */ /* 0x000ea80000300800 */
[----:B------:R1:W-:Y:S01]  /*279f0*/  LDGSTS.E [R35+0x22200], desc[UR8][R32.64], P1 ;  /* 0x2220000020237fae */ /* 0x0003e200089a1008 */
[----:B------:R-:W-:Y:S01]  /*27a00*/  IADD3 R41, P2, PT, R41, R0, RZ ;  /* 0x0000000029297210 */ /* 0x000fe20007f5e0ff */
[----:B-1----:R-:W-:Y:S01]  /*27a10*/  IMAD.MOV.U32 R33, RZ, RZ, R43 ;  /* 0x000000ffff217224 */ /* 0x002fe200078e002b */
[----:B------:R-:W-:-:S02]  /*27a20*/  MOV R32, R39 ;  /* 0x0000002700207202 */ /* 0x000fc40000000f00 */
[----:B------:R-:W-:Y:S01]  /*27a30*/  IADD3 R36, P3, PT, R36, R0, RZ ;  /* 0x0000000024247210 */ /* 0x000fe20007f7e0ff */
[----:B---3--:R-:W3:Y:S04]  /*27a40*/  LDL.LU R39, [R1+0x730] ;  /* 0x0007300001277983 */ /* 0x008ee80000300800 */
[----:B------:R-:W3:Y:S04]  /*27a50*/  LDL.LU R43, [R1+0x738] ;  /* 0x00073800012b7983 */ /* 0x000ee80000300800 */
[----:B------:R1:W-:Y:S04]  /*27a60*/  STL [R1+0x5b0], R41 ;  /* 0x0005b02901007387 */ /* 0x0003e80000100800 */
[----:B------:R1:W-:Y:S01]  /*27a70*/  LDGSTS.E [R35+0x22300], desc[UR8][R32.64], P0 ;  /* 0x2230000020237fae */ /* 0x0003e200081a1008 */
[----:B----4-:R-:W-:Y:S01]  /*27a80*/  IMAD.X R46, R46, 0x1, R2, P2 ;  /* 0x000000012e2e7824 */ /* 0x010fe200010e0602 */
[----:B------:R-:W-:-:S04]  /*27a90*/  IADD3.X R40, PT, PT, R40, R2, RZ, P3, !PT ;  /* 0x0000000228287210 */ /* 0x000fc80001ffe4ff */
[----:B------:R4:W-:Y:S04]  /*27aa0*/  STL [R1+0x5ac], R46 ;  /* 0x0005ac2e01007387 */ /* 0x0009e80000100800 */
[----:B------:R4:W-:Y:S01]  /*27ab0*/  STL [R1+0x5b8], R36 ;  /* 0x0005b82401007387 */ /* 0x0009e20000100800 */
[----:B-1----:R-:W-:-:S03]  /*27ac0*/  IMAD.MOV.U32 R32, RZ, RZ, R41 ;  /* 0x000000ffff207224 */ /* 0x002fc600078e0029 */
[----:B------:R-:W3:Y:S01]  /*27ad0*/  LDL.LU R41, [R1+0x72c] ;  /* 0x00072c0001297983 */ /* 0x000ee20000300800 */
[----:B------:R-:W-:-:S03]  /*27ae0*/  IMAD.MOV.U32 R33, RZ, RZ, R46 ;  /* 0x000000ffff217224 */ /* 0x000fc600078e002e */
[----:B------:R1:W-:Y:S04]  /*27af0*/  STL [R1+0x5b4], R40 ;  /* 0x0005b42801007387 */ /* 0x0003e80000100800 */
[----:B----4-:R-:W4:Y:S04]  /*27b00*/  LDL.LU R46, [R1+0x734] ;  /* 0x00073400012e7983 */ /* 0x010f280000300800 */
[----:B------:R1:W-:Y:S01]  /*27b10*/  LDGSTS.E [R35+0x23200], desc[UR8][R32.64], P1 ;  /* 0x2320000020237fae */ /* 0x0003e200089a1008 */
[----:B------:R-:W-:Y:S02]  /*27b20*/  IADD3 R42, P2, PT, R42, R0, RZ ;  /* 0x000000002a2a7210 */ /* 0x000fe40007f5e0ff */
[----:B-1----:R-:W-:Y:S01]  /*27b30*/  MOV R32, R36 ;  /* 0x0000002400207202 */ /* 0x002fe20000000f00 */
[----:B------:R-:W-:Y:S01]  /*27b40*/  IMAD.MOV.U32 R33, RZ, RZ, R40 ;  /* 0x000000ffff217224 */ /* 0x000fe200078e0028 */
[----:B------:R-:W4:Y:S01]  /*27b50*/  LDL.LU R36, [R1+0x7b0] ;  /* 0x0007b00001247983 */ /* 0x000f220000300800 */
[----:B------:R-:W-:-:S03]  /*27b60*/  IADD3 R37, P3, PT, R37, R0, RZ ;  /* 0x0000000025257210 */ /* 0x000fc60007f7e0ff */
[----:B------:R-:W4:Y:S01]  /*27b70*/  LDL.LU R40, [R1+0x7b8] ;  /* 0x0007b80001287983 */ /* 0x000f220000300800 */
[----:B--2---:R-:W-:-:S03]  /*27b80*/  IMAD.X R48, R48, 0x1, R2, P2 ;  /* 0x0000000130307824 */ /* 0x004fc600010e0602 */
[----:B------:R1:W-:Y:S01]  /*27b90*/  STL [R1+0x630], R42 ;  /* 0x0006302a01007387 */ /* 0x0003e20000100800 */
[----:B------:R-:W-:-:S03]  /*27ba0*/  IADD3.X R44, PT, PT, R44, R2, RZ, P3, !PT ;  /* 0x000000022c2c7210 */ /* 0x000fc60001ffe4ff */
[----:B------:R2:W-:Y:S04]  /*27bb0*/  LDGSTS.E [R35+0x23300], desc[UR8][R32.64], P0 ;  /* 0x2330000020237fae */ /* 0x0005e800081a1008 */
[----:B------:R1:W-:Y:S04]  /*27bc0*/  STL [R1+0x62c], R48 ;  /* 0x00062c3001007387 */ /* 0x0003e80000100800 */
[----:B------:R2:W-:Y:S02]  /*27bd0*/  STL [R1+0x638], R37 ;  /* 0x0006382501007387 */ /* 0x0005e40000100800 */
[----:B--2---:R-:W-:-:S02]  /*27be0*/  IMAD.MOV.U32 R32, RZ, RZ, R42 ;  /* 0x000000ffff207224 */ /* 0x004fc400078e002a */
[----:B-1----:R-:W2:Y:S01]  /*27bf0*/  LDL.LU R42, [R1+0x7ac] ;  /* 0x0007ac00012a7983 */ /* 0x002ea20000300800 */
[----:B------:R-:W-:-:S03]  /*27c00*/  IMAD.MOV.U32 R33, RZ, RZ, R48 ;  /* 0x000000ffff217224 */ /* 0x000fc600078e0030 */
[----:B------:R1:W-:Y:S04]  /*27c10*/  STL [R1+0x634], R44 ;  /* 0x0006342c01007387 */ /* 0x0003e80000100800 */
[----:B------:R-:W2:Y:S04]  /*27c20*/  LDL.LU R48, [R1+0x7b4] ;  /* 0x0007b40001307983 */ /* 0x000ea80000300800 */
[----:B------:R1:W-:Y:S02]  /*27c30*/  LDGSTS.E [R35+0x24200], desc[UR8][R32.64], P1 ;  /* 0x2420000020237fae */ /* 0x0003e400089a1008 */
[----:B-1----:R-:W-:Y:S01]  /*27c40*/  MOV R32, R37 ;  /* 0x0000002500207202 */ /* 0x002fe20000000f00 */
[----:B------:R-:W-:Y:S01]  /*27c50*/  IMAD.MOV.U32 R33, RZ, RZ, R44 ;  /* 0x000000ffff217224 */ /* 0x000fe200078e002c */
[----:B------:R-:W2:Y:S04]  /*27c60*/  LDL.LU R37, [R1+0x440] ;  /* 0x0004400001257983 */ /* 0x000ea80000300800 */
[----:B------:R-:W2:Y:S04]  /*27c70*/  LDL.LU R44, [R1+0x448] ;  /* 0x00044800012c7983 */ /* 0x000ea80000300800 */
[----:B------:R1:W-:Y:S01]  /*27c80*/  LDGSTS.E [R35+0x24300], desc[UR8][R32.64], P0 ;  /* 0x2430000020237fae */ /* 0x0003e200081a1008 */
[----:B------:R-:W-:-:S02]  /*27c90*/  IADD3 R38, P2, PT, R38, R0, RZ ;  /* 0x0000000026267210 */ /* 0x000fc40007f5e0ff */
[----:B------:R-:W-:-:S03]  /*27ca0*/  IADD3 R51, P3, PT, R51, R0, RZ ;  /* 0x0000000033337210 */ /* 0x000fc60007f7e0ff */
[----:B------:R-:W-:Y:S01]  /*27cb0*/  IMAD.X R45, R45, 0x1, R2, P2 ;  /* 0x000000012d2d7824 */ /* 0x000fe200010e0602 */
[----:B------:R1:W-:Y:S01]  /*27cc0*/  STL [R1+0x6b0], R38 ;  /* 0x0006b02601007387 */ /* 0x0003e20000100800 */
[----:B------:R-:W-:-:S03]  /*27cd0*/  IADD3.X R52, PT, PT, R52, R2, RZ, P3, !PT ;  /* 0x0000000234347210 */ /* 0x000fc60001ffe4ff */
[----:B------:R3:W-:Y:S01]  /*27ce0*/  STL [R1+0x6ac], R45 ;  /* 0x0006ac2d01007387 */ /* 0x0007e20000100800 */
[----:B-1----:R-:W-:-:S03]  /*27cf0*/  IMAD.MOV.U32 R32, RZ, RZ, R38 ;  /* 0x000000ffff207224 */ /* 0x002fc600078e0026 */
[----:B------:R-:W-:Y:S01]  /*27d00*/  STL [R1+0x6b8], R51 ;  /* 0x0006b83301007387 */ /* 0x000fe20000100800 */
[----:B------:R-:W-:-:S03]  /*27d10*/  IMAD.MOV.U32 R33, RZ, RZ, R45 ;  /* 0x000000ffff217224 */ /* 0x000fc600078e002d */
[----:B------:R-:W2:Y:S04]  /*27d20*/  LDL.LU R38, [R1+0x43c] ;  /* 0x00043c0001267983 */ /* 0x000ea80000300800 */
[----:B------:R-:W-:Y:S04]  /*27d30*/  STL [R1+0x6b4], R52 ;  /* 0x0006b43401007387 */ /* 0x000fe80000100800 */
[----:B---3--:R-:W3:Y:S04]  /*27d40*/  LDL.LU R45, [R1+0x444] ;  /* 0x00044400012d7983 */ /* 0x008ee80000300800 */
[----:B------:R1:W-:Y:S01]  /*27d50*/  LDGSTS.E [R35+0x25200], desc[UR8][R32.64], P1 ;  /* 0x2520000020237fae */ /* 0x0003e200089a1008 */
[----:B------:R-:W-:-:S02]  /*27d60*/  IADD3 R39, P2, PT, R39, R0, RZ ;  /* 0x0000000027277210 */ /* 0x000fc40007f5e0ff */
[----:B------:R-:W-:-:S03]  /*27d70*/  IADD3 R43, P3, PT, R43, R0, RZ ;  /* 0x000000002b2b7210 */ /* 0x000fc60007f7e0ff */
[----:B------:R4:W-:Y:S01]  /*27d80*/  STL [R1+0x730], R39 ;  /* 0x0007302701007387 */ /* 0x0009e20000100800 */
[----:B-1----:R-:W-:Y:S01]  /*27d90*/  MOV R32, R51 ;  /* 0x0000003300207202 */ /* 0x002fe20000000f00 */
[----:B------:R-:W-:-:S05]  /*27da0*/  IMAD.MOV.U32 R33, RZ, RZ, R52 ;  /* 0x000000ffff217224 */ /* 0x000fca00078e0034 */
[----:B------:R1:W-:Y:S01]  /*27db0*/  LDGSTS.E [R35+0x25300], desc[UR8][R32.64], P0 ;  /* 0x2530000020237fae */ /* 0x0003e200081a1008 */
[----:B------:R-:W-:Y:S02]  /*27dc0*/  IADD3.X R41, PT, PT, R41, R2, RZ, P2, !PT ;  /* 0x0000000229297210 */ /* 0x000fe400017fe4ff */
[----:B-1----:R-:W-:-:S03]  /*27dd0*/  MOV R32, R39 ;  /* 0x0000002700207202 */ /* 0x002fc60000000f00 */
[----:B------:R1:W-:Y:S01]  /*27de0*/  STL [R1+0x72c], R41 ;  /* 0x00072c2901007387 */ /* 0x0003e20000100800 */
[----:B------:R-:W-:Y:S02]  /*27df0*/  IMAD.MOV.U32 R33, RZ, RZ, R41 ;  /* 0x000000ffff217224 */ /* 0x000fe400078e0029 */
[----:B----4-:R-:W-:Y:S01]  /*27e00*/  IMAD.X R46, R46, 0x1, R2, P3 ;  /* 0x000000012e2e7824 */ /* 0x010fe200018e0602 */
[----:B------:R4:W-:Y:S04]  /*27e10*/  STL [R1+0x738], R43 ;  /* 0x0007382b01007387 */ /* 0x0009e80000100800 */
[----:B------:R-:W3:Y:S04]  /*27e20*/  LDL.LU R39, [R1+0x4c0] ;  /* 0x0004c00001277983 */ /* 0x000ee80000300800 */
[----:B------:R4:W-:Y:S04]  /*27e30*/  STL [R1+0x734], R46 ;  /* 0x0007342e01007387 */ /* 0x0009e80000100800 */
[----:B------:R4:W-:Y:S04]  /*27e40*/  LDGSTS.E [R35+0x26200], desc[UR8][R32.64], P1 ;  /* 0x2620000020237fae */ /* 0x0009e800089a1008 */
[----:B-1----:R-:W3:Y:S01]  /*27e50*/  LDL.LU R41, [R1+0x4c8] ;  /* 0x0004c80001297983 */ /* 0x002ee20000300800 */
[----:B----4-:R-:W-:-:S03]  /*27e60*/  MOV R32, R43 ;  /* 0x0000002b00207202 */ /* 0x010fc60000000f00 */
[----:B------:R-:W4:Y:S01]  /*27e70*/  LDL.LU R43, [R1+0x4bc] ;  /* 0x0004bc00012b7983 */ /* 0x000f220000300800 */
[----:B------:R-:W-:-:S03]  /*27e80*/  IMAD.MOV.U32 R33, RZ, RZ, R46 ;  /* 0x000000ffff217224 */ /* 0x000fc600078e002e */
[----:B------:R-:W4:Y:S01]  /*27e90*/  LDL.LU R46, [R1+0x4c4] ;  /* 0x0004c400012e7983 */ /* 0x000f220000300800 */
[-C--:B------:R-:W-:Y:S02]  /*27ea0*/  IADD3 R36, P2, PT, R36, R0.reuse, RZ ;  /* 0x0000000024247210 */ /* 0x080fe40007f5e0ff */
[----:B------:R-:W-:Y:S01]  /*27eb0*/  IADD3 R40, P3, PT, R40, R0, RZ ;  /* 0x0000000028287210 */ /* 0x000fe20007f7e0ff */
[----:B------:R1:W-:Y:S04]  /*27ec0*/  LDGSTS.E [R35+0x26300], desc[UR8][R32.64], P0 ;  /* 0x2630000020237fae */ /* 0x0003e800081a1008 */
[----:B------:R-:W-:Y:S01]  /*27ed0*/  STL [R1+0x7b0], R36 ;  /* 0x0007b02401007387 */ /* 0x000fe20000100800 */
[----:B--2---:R-:W-:Y:S02]  /*27ee0*/  IADD3.X R42, PT, PT, R42, R2, RZ, P2, !PT ;  /* 0x000000022a2a7210 */ /* 0x004fe400017fe4ff */
[----:B-1----:R-:W-:-:S03]  /*27ef0*/  MOV R32, R36 ;  /* 0x0000002400207202 */ /* 0x002fc60000000f00 */
[----:B------:R1:W-:Y:S01]  /*27f00*/  STL [R1+0x7ac], R42 ;  /* 0x0007ac2a01007387 */ /* 0x0003e20000100800 */
[----:B------:R-:W-:Y:S02]  /*27f10*/  IMAD.MOV.U32 R33, RZ, RZ, R42 ;  /* 0x000000ffff217224 */ /* 0x000fe400078e002a */
[----:B------:R-:W-:Y:S01]  /*27f20*/  IMAD.X R48, R48, 0x1, R2, P3 ;  /* 0x0000000130307824 */ /* 0x000fe200018e0602 */
[----:B------:R-:W-:Y:S04]  /*27f30*/  STL [R1+0x7b8], R40 ;  /* 0x0007b82801007387 */ /* 0x000fe80000100800 */
[----:B------:R2:W-:Y:S04]  /*27f40*/  LDGSTS.E [R35+0x27200], desc[UR8][R32.64], P1 ;  /* 0x2720000020237fae */ /* 0x0005e800089a1008 */
[----:B-1----:R-:W4:Y:S04]  /*27f50*/  LDL.LU R42, [R1+0x540] ;  /* 0x00054000012a7983 */ /* 0x002f280000300800 */
[----:B------:R1:W-:Y:S04]  /*27f60*/  STL [R1+0x7b4], R48 ;  /* 0x0007b43001007387 */ /* 0x0003e80000100800 */
[----:B------:R-:W4:Y:S01]  /*27f70*/  LDL.LU R36, [R1+0x548] ;  /* 0x0005480001247983 */ /* 0x000f220000300800 */
[----:B--2---:R-:W-:Y:S01]  /*27f80*/  IMAD.MOV.U32 R33, RZ, RZ, R48 ;  /* 0x000000ffff217224 */ /* 0x004fe200078e0030 */
[----:B------:R-:W-:-:S02]  /*27f90*/  IADD3 R37, P2, PT, R37, R0, RZ ;  /* 0x0000000025257210 */ /* 0x000fc40007f5e0ff */
[----:B------:R-:W-:Y:S01]  /*27fa0*/  IADD3 R44, P3, PT, R44, R0, RZ ;  /* 0x000000002c2c7210 */ /* 0x000fe20007f7e0ff */
[----:B-1----:R-:W2:Y:S01]  /*27fb0*/  LDL.LU R48, [R1+0x53c] ;  /* 0x00053c0001307983 */ /* 0x002ea20000300800 */
[----:B------:R-:W-:-:S03]  /*27fc0*/  MOV R32, R40 ;  /* 0x0000002800207202 */ /* 0x000fc60000000f00 */
[----:B------:R-:W2:Y:S04]  /*27fd0*/  LDL.LU R40, [R1+0x544] ;  /* 0x0005440001287983 */ /* 0x000ea80000300800 */
[----:B------:R1:W-:Y:S04]  /*27fe0*/  STL [R1+0x440], R37 ;  /* 0x0004402501007387 */ /* 0x0003e80000100800 */
[----:B------:R1:W-:Y:S02]  /*27ff0*/  LDGSTS.E [R35+0x27300], desc[UR8][R32.64], P0 ;  /* 0x2730000020237fae */ /* 0x0003e400081a1008 */
[----:B-1----:R-:W-:Y:S01]  /*28000*/  IADD3 R35, PT, PT, R50, UR7, RZ ;  /* 0x0000000732237c10 */ /* 0x002fe2000fffe0ff */
[----:B------:R-:W-:Y:S01]  /*28010*/  IMAD.MOV.U32 R32, RZ, RZ, R37 ;  /* 0x000000ffff207224 */ /* 0x000fe200078e0025 */
[----:B------:R-:W-:-:S04]  /*28020*/  IADD3.X R38, PT, PT, R38, R2, RZ, P2, !PT ;  /* 0x0000000226267210 */ /* 0x000fc800017fe4ff */
[----:B------:R-:W-:Y:S01]  /*28030*/  MOV R33, R38 ;  /* 0x0000002600217202 */ /* 0x000fe20000000f00 */
[----:B------:R1:W-:Y:S01]  /*28040*/  STL [R1+0x43c], R38 ;  /* 0x00043c2601007387 */ /* 0x0003e20000100800 */
[----:B---3--:R-:W-:-:S03]  /*28050*/  IMAD.X R45, R45, 0x1, R2, P3 ;  /* 0x000000012d2d7824 */ /* 0x008fc600018e0602 */
[----:B------:R-:W-:Y:S04]  /*28060*/  STL [R1+0x448], R44 ;  /* 0x0004482c01007387 */ /* 0x000fe80000100800 */
[----:B------:R3:W-:Y:S04]  /*28070*/  STL [R1+0x444], R45 ;  /* 0x0004442d01007387 */ /* 0x0007e80000100800 */
[----:B------:R-:W2:Y:S04]  /*28080*/  LDL.LU R37, [R1+0x5c0] ;  /* 0x0005c00001257983 */ /* 0x000ea80000300800 */
[----:B------:R3:W-:Y:S04]  /*28090*/  LDGSTS.E [R35+0x20400], desc[UR8][R32.64], P1 ;  /* 0x2040000020237fae */ /* 0x0007e800089a1008 */
[----:B-1----:R-:W2:Y:S01]  /*280a0*/  LDL.LU R38, [R1+0x5c8] ;  /* 0x0005c80001267983 */ /* 0x002ea20000300800 */
[----:B---3--:R-:W-:-:S03]  /*280b0*/  MOV R33, R45 ;  /* 0x0000002d00217202 */ /* 0x008fc60000000f00 */
[----:B------:R-:W3:Y:S01]  /*280c0*/  LDL.LU R45, [R1+0x5bc] ;  /* 0x0005bc00012d7983 */ /* 0x000ee20000300800 */
[----:B------:R-:W-:-:S03]  /*280d0*/  IMAD.MOV.U32 R32, RZ, RZ, R44 ;  /* 0x000000ffff207224 */ /* 0x000fc600078e002c */
[----:B------:R-:W3:Y:S04]  /*280e0*/  LDL.LU R44, [R1+0x5c4] ;  /* 0x0005c400012c7983 */ /* 0x000ee80000300800 */
[----:B------:R1:W-:Y:S01]  /*280f0*/  LDGSTS.E [R35+0x20500], desc[UR8][R32.64], P0 ;  /* 0x2050000020237fae */ /* 0x0003e200081a1008 */
[----:B------:R-:W-:-:S05]  /*28100*/  IADD3 R39, P2, PT, R39, R0, RZ ;  /* 0x0000000027277210 */ /* 0x000fca0007f5e0ff */
[----:B------:R-:W-:Y:S01]  /*28110*/  STL [R1+0x4c0], R39 ;  /* 0x0004c02701007387 */ /* 0x000fe20000100800 */
[----:B-1----:R-:W-:Y:S01]  /*28120*/  IMAD.MOV.U32 R32, RZ, RZ, R39 ;  /* 0x000000ffff207224 */ /* 0x002fe200078e0027 */
[----:B------:R-:W-:Y:S01]  /*28130*/  IADD3 R41, P3, PT, R41, R0, RZ ;  /* 0x0000000029297210 */ /* 0x000fe20007f7e0ff */
[----:B----4-:R-:W-:-:S03]  /*28140*/  IMAD.X R43, R43, 0x1, R2, P2 ;  /* 0x000000012b2b7824 */ /* 0x010fc600010e0602 */
[----:B------:R-:W-:Y:S02]  /*28150*/  IADD3.X R46, PT, PT, R46, R2, RZ, P3, !PT ;  /* 0x000000022e2e7210 */ /* 0x000fe40001ffe4ff */
[----:B------:R1:W-:Y:S01]  /*28160*/  STL [R1+0x4bc], R43 ;  /* 0x0004bc2b01007387 */ /* 0x0003e20000100800 */
[----:B------:R-:W-:-:S03]  /*28170*/  MOV R33, R43 ;  /* 0x0000002b00217202 */ /* 0x000fc60000000f00 */
[----:B------:R-:W-:Y:S04]  /*28180*/  STL [R1+0x4c8], R41 ;  /* 0x0004c82901007387 */ /* 0x000fe80000100800 */
[----:B------:R4:W-:Y:S04]  /*28190*/  LDGSTS.E [R35+0x21400], desc[UR8][R32.64], P1 ;  /* 0x2140000020237fae */ /* 0x0009e800089a1008 */
[----:B-1----:R-:W3:Y:S04]  /*281a0*/  LDL.LU R43, [R1+0x640] ;  /* 0x00064000012b7983 */ /* 0x002ee80000300800 */
[----:B------:R1:W-:Y:S04]  /*281b0*/  STL [R1+0x4c4], R46 ;  /* 0x0004c42e01007387 */ /* 0x0003e80000100800 */
[----:B------:R-:W3:Y:S01]  /*281c0*/  LDL.LU R39, [R1+0x648] ;  /* 0x0006480001277983 */ /* 0x000ee20000300800 */
[----:B----4-:R-:W-:Y:S01]  /*281d0*/  MOV R33, R46 ;  /* 0x0000002e00217202 */ /* 0x010fe20000000f00 */
[----:B------:R-:W-:-:S02]  /*281e0*/  IMAD.MOV.U32 R32, RZ, RZ, R41 ;  /* 0x000000ffff207224 */ /* 0x000fc400078e0029 */
[----:B-1----:R-:W4:Y:S04]  /*281f0*/  LDL.LU R46, [R1+0x63c] ;  /* 0x00063c00012e7983 */ /* 0x002f280000300800 */
[----:B------:R-:W4:Y:S01]  /*28200*/  LDL.LU R41, [R1+0x644] ;  /* 0x0006440001297983 */ /* 0x000f220000300800 */
[----:B------:R-:W-:-:S03]  /*28210*/  IADD3 R42, P2, PT, R42, R0, RZ ;  /* 0x000000002a2a7210 */ /* 0x000fc60007f5e0ff */
[----:B------:R1:W-:Y:S01]  /*28220*/  LDGSTS.E [R35+0x21500], desc[UR8][R32.64], P0 ;  /* 0x2150000020237fae */ /* 0x0003e200081a1008 */
[----:B------:R-:W-:-:S03]  /*28230*/  IADD3 R36, P3, PT, R36, R0, RZ ;  /* 0x0000000024247210 */ /* 0x000fc60007f7e0ff */
[----:B------:R1:W-:Y:S01]  /*28240*/  STL [R1+0x540], R42 ;  /* 0x0005402a01007387 */ /* 0x0003e20000100800 */
[----:B--2---:R-:W-:Y:S01]  /*28250*/  IMAD.X R48, R48, 0x1, R2, P2 ;  /* 0x0000000130307824 */ /* 0x004fe200010e0602 */
[----:B------:R-:W-:-:S04]  /*28260*/  IADD3.X R40, PT, PT, R40, R2, RZ, P3, !PT ;  /* 0x0000000228287210 */ /* 0x000fc80001ffe4ff */
[----:B------:R2:W-:Y:S04]  /*28270*/  STL [R1+0x53c], R48 ;  /* 0x00053c3001007387 */ /* 0x0005e80000100800 */
[----:B------:R2:W-:Y:S01]  /*28280*/  STL [R1+0x548], R36 ;  /* 0x0005482401007387 */ /* 0x0005e20000100800 */
[----:B-1----:R-:W-:-:S03]  /*28290*/  IMAD.MOV.U32 R32, RZ, RZ, R42 ;  /* 0x000000ffff207224 */ /* 0x002fc600078e002a */
[----:B------:R-:W4:Y:S01]  /*282a0*/  LDL.LU R50, [R1+0x6c0] ;  /* 0x0006c00001327983 */ /* 0x000f220000300800 */
[----:B------:R-:W-:-:S03]  /*282b0*/  MOV R33, R48 ;  /* 0x0000003000217202 */ /* 0x000fc60000000f00 */
[----:B------:R1:W-:Y:S04]  /*282c0*/  STL [R1+0x544], R40 ;  /* 0x0005442801007387 */ /* 0x0003e80000100800 */
[----:B------:R-:W4:Y:S04]  /*282d0*/  LDL.LU R42, [R1+0x6c8] ;  /* 0x0006c800012a7983 */ /* 0x000f280000300800 */
[----:B------:R-:W4:Y:S04]  /*282e0*/  LDL.LU R51, [R1+0x6bc] ;  /* 0x0006bc0001337983 */ /* 0x000f280000300800 */
[----:B------:R1:W-:Y:S04]  /*282f0*/  LDGSTS.E [R35+0x22400], desc[UR8][R32.64], P1 ;  /* 0x2240000020237fae */ /* 0x0003e800089a1008 */
[----:B--2---:R-:W2:Y:S01]  /*28300*/  LDL.LU R48, [R1+0x6c4] ;  /* 0x0006c40001307983 */ /* 0x004ea20000300800 */
[----:B-1----:R-:W-:Y:S01]  /*28310*/  IMAD.MOV.U32 R32, RZ, RZ, R36 ;  /* 0x000000ffff207224 */ /* 0x002fe200078e0024 */
[----:B------:R-:W-:-:S02]  /*28320*/  MOV R33, R40 ;  /* 0x0000002800217202 */ /* 0x000fc40000000f00 */
[----:B------:R-:W2:Y:S04]  /*28330*/  LDL.LU R36, [R1+0x740] ;  /* 0x0007400001247983 */ /* 0x000ea80000300800 */
[----:B------:R-:W2:Y:S04]  /*28340*/  LDL.LU R40, [R1+0x748] ;  /* 0x0007480001287983 */ /* 0x000ea80000300800 */
[----:B------:R1:W-:Y:S01]  /*28350*/  LDGSTS.E [R35+0x22500], desc[UR8][R32.64], P0 ;  /* 0x2250000020237fae */ /* 0x0003e200081a1008 */
[----:B------:R-:W-:-:S05]  /*28360*/  IADD3 R37, P2, PT, R37, R0, RZ ;  /* 0x0000000025257210 */ /* 0x000fca0007f5e0ff */
[----:B------:R3:W-:Y:S01]  /*28370*/  STL [R1+0x5c0], R37 ;  /* 0x0005c02501007387 */ /* 0x0007e20000100800 */
[----:B------:R-:W-:Y:S01]  /*28380*/  IADD3 R38, P3, PT, R38, R0, RZ ;  /* 0x0000000026267210 */ /* 0x000fe20007f7e0ff */
[----:B-1----:R-:W-:Y:S02]  /*28390*/  IMAD.MOV.U32 R32, RZ, RZ, R37 ;  /* 0x000000ffff207224 */ /* 0x002fe400078e0025 */
[----:B---3--:R-:W-:Y:S01]  /*283a0*/  IMAD.X R45, R45, 0x1, R2, P2 ;  /* 0x000000012d2d7824 */ /* 0x008fe200010e0602 */
[----:B------:R-:W-:-:S04]  /*283b0*/  IADD3.X R44, PT, PT, R44, R2, RZ, P3, !PT ;  /* 0x000000022c2c7210 */ /* 0x000fc80001ffe4ff */
[----:B------:R1:W-:Y:S04]  /*283c0*/  STL [R1+0x5bc], R45 ;  /* 0x0005bc2d01007387 */ /* 0x0003e80000100800 */
[----:B------:R3:W-:Y:S04]  /*283d0*/  STL [R1+0x5c8], R38 ;  /* 0x0005c82601007387 */ /* 0x0007e80000100800 */
[----:B------:R-:W2:Y:S01]  /*283e0*/  LDL.LU R37, [R1+0x73c] ;  /* 0x00073c0001257983 */ /* 0x000ea20000300800 */
[----:B------:R-:W-:-:S03]  /*283f0*/  MOV R33, R45 ;  /* 0x0000002d00217202 */ /* 0x000fc60000000f00 */
[----:B------:R3:W-:Y:S04]  /*28400*/  STL [R1+0x5c4], R44 ;  /* 0x0005c42c01007387 */ /* 0x0007e80000100800 */
[----:B-1----:R-:W2:Y:S04]  /*28410*/  LDL.LU R45, [R1+0x744] ;  /* 0x00074400012d7983 */ /* 0x002ea80000300800 */
[----:B------:R1:W-:Y:S02]  /*28420*/  LDGSTS.E [R35+0x23400], desc[UR8][R32.64], P1 ;  /* 0x2340000020237fae */ /* 0x0003e400089a1008 */
[----:B-1----:R-:W-:Y:S01]  /*28430*/  IMAD.MOV.U32 R32, RZ, RZ, R38 ;  /* 0x000000ffff207224 */ /* 0x002fe200078e0026 */
[----:B------:R-:W-:Y:S01]  /*28440*/  MOV R33, R44 ;  /* 0x0000002c00217202 */ /* 0x000fe20000000f00 */
[----:B---3--:R-:W3:Y:S04]  /*28450*/  LDL.LU R38, [R1+0x7c0] ;  /* 0x0007c00001267983 */ /* 0x008ee80000300800 */
[----:B------:R-:W3:Y:S04]  /*28460*/  LDL.LU R44, [R1+0x7c8] ;  /* 0x0007c800012c7983 */ /* 0x000ee80000300800 */
[----:B------:R1:W-:Y:S01]  /*28470*/  LDGSTS.E [R35+0x23500], desc[UR8][R32.64], P0 ;  /* 0x2350000020237fae */ /* 0x0003e200081a1008 */
[----:B------:R-:W-:-:S05]  /*28480*/  IADD3 R43, P2, PT, R43, R0, RZ ;  /* 0x000000002b2b7210 */ /* 0x000fca0007f5e0ff */
[----:B------:R4:W-:Y:S01]  /*28490*/  STL [R1+0x640], R43 ;  /* 0x0006402b01007387 */ /* 0x0009e20000100800 */
[----:B------:R-:W-:Y:S01]  /*284a0*/  IADD3 R39, P3, PT, R39, R0, RZ ;  /* 0x0000000027277210 */ /* 0x000fe20007f7e0ff */
[----:B----4-:R-:W-:Y:S02]  /*284b0*/  IMAD.X R46, R46, 0x1, R2, P2 ;  /* 0x000000012e2e7824 */ /* 0x010fe400010e0602 */
[----:B-1----:R-:W-:Y:S01]  /*284c0*/  IMAD.MOV.U32 R32, RZ, RZ, R43 ;  /* 0x000000ffff207224 */ /* 0x002fe200078e002b */
[----:B------:R-:W-:Y:S02]  /*284d0*/  IADD3.X R41, PT, PT, R41, R2, RZ, P3, !PT ;  /* 0x0000000229297210 */ /* 0x000fe40001ffe4ff */
[----:B------:R1:W-:Y:S04]  /*284e0*/  STL [R1+0x63c], R46 ;  /* 0x00063c2e01007387 */ /* 0x0003e80000100800 */
[----:B------:R4:W-:Y:S01]  /*284f0*/  STL [R1+0x648], R39 ;  /* 0x0006482701007387 */ /* 0x0009e20000100800 */
[----:B------:R-:W-:-:S03]  /*28500*/  MOV R33, R46 ;  /* 0x0000002e00217202 */ /* 0x000fc60000000f00 */
[----:B------:R-:W3:Y:S04]  /*28510*/  LDL.LU R43, [R1+0x7bc] ;  /* 0x0007bc00012b7983 */ /* 0x000ee80000300800 */
[----:B------:R4:W-:Y:S04]  /*28520*/  STL [R1+0x644], R41 ;  /* 0x0006442901007387 */ /* 0x0009e80000100800 */
[----:B-1----:R-:W3:Y:S04]  /*28530*/  LDL.LU R46, [R1+0x7c4] ;  /* 0x0007c400012e7983 */ /* 0x002ee80000300800 */
[----:B------:R1:W-:Y:S01]  /*28540*/  LDGSTS.E [R35+0x24400], desc[UR8][R32.64], P1 ;  /* 0x2440000020237fae */ /* 0x0003e200089a1008 */
[-C--:B------:R-:W-:Y:S01]  /*28550*/  IADD3 R50, P2, PT, R50, R0.reuse, RZ ;  /* 0x0000000032327210 */ /* 0x080fe20007f5e0ff */
[----:B-1----:R-:W-:Y:S01]  /*28560*/  IMAD.MOV.U32 R32, RZ, RZ, R39 ;  /* 0x000000ffff207224 */ /* 0x002fe200078e0027 */
[----:B------:R-:W-:Y:S01]  /*28570*/  MOV R33, R41 ;  /* 0x0000002900217202 */ /* 0x000fe20000000f00 */
[----:B----4-:R-:W4:Y:S01]  /*28580*/  LDL.LU R39, [R1+0x450] ;  /* 0x0004500001277983 */ /* 0x010f220000300800 */
[----:B------:R-:W-:-:S03]  /*28590*/  IADD3 R42, P3, PT, R42, R0, RZ ;  /* 0x000000002a2a7210 */ /* 0x000fc60007f7e0ff */
[----:B------:R1:W-:Y:S01]  /*285a0*/  LDGSTS.E [R35+0x24500], desc[UR8][R32.64], P0 ;  /* 0x2450000020237fae */ /* 0x0003e200081a1008 */
[----:B------:R-:W-:-:S03]  /*285b0*/  IMAD.X R51, R51, 0x1, R2, P2 ;  /* 0x0000000133337824 */ /* 0x000fc600010e0602 */
[----:B------:R-:W4:Y:S01]  /*285c0*/  LDL.LU R41, [R1+0x458] ;  /* 0x0004580001297983 */ /* 0x000f220000300800 */
[----:B--2---:R-:W-:Y:S01]  /*285d0*/  IADD3.X R48, PT, PT, R48, R2, RZ, P3, !PT ;  /* 0x0000000230307210 */ /* 0x004fe20001ffe4ff */
[----:B-1----:R-:W-:Y:S01]  /*285e0*/  IMAD.MOV.U32 R32, RZ, RZ, R50 ;  /* 0x000000ffff207224 */ /* 0x002fe200078e0032 */
[----:B------:R-:W-:Y:S01]  /*285f0*/  MOV R33, R51 ;  /* 0x0000003300217202 */ /* 0x000fe20000000f00 */
[----:B------:R-:W-:Y:S01]  /*28600*/  STL [R1+0x6c0], R50 ;  /* 0x0006c03201007387 */ /* 0x000fe20000100800 */
[----:B------:R-:W-:-:S03]  /*28610*/  IADD3 R36, P2, PT, R36, R0, RZ ;  /* 0x0000000024247210 */ /* 0x000fc60007f5e0ff */
[----:B------:R-:W-:Y:S04]  /*28620*/  STL [R1+0x6bc], R51 ;  /* 0x0006bc3301007387 */ /* 0x000fe80000100800 */
[----:B------:R1:W-:Y:S01]  /*28630*/  LDGSTS.E [R35+0x25400], desc[UR8][R32.64], P1 ;  /* 0x2540000020237fae */ /* 0x0003e200089a1008 */
[----:B------:R-:W-:-:S03]  /*28640*/  IADD3 R40, P3, PT, R40, R0, RZ ;  /* 0x0000000028287210 */ /* 0x000fc60007f7e0ff */
[----:B------:R2:W-:Y:S04]  /*28650*/  STL [R1+0x6c8], R42 ;  /* 0x0006c82a01007387 */ /* 0x0005e80000100800 */
[----:B------:R2:W-:Y:S01]  /*28660*/  STL [R1+0x6c4], R48 ;  /* 0x0006c43001007387 */ /* 0x0005e20000100800 */
[----:B-1----:R-:W-:Y:S01]  /*28670*/  IMAD.MOV.U32 R32, RZ, RZ, R42 ;  /* 0x000000ffff207224 */ /* 0x002fe200078e002a */
[----:B------:R-:W-:Y:S02]  /*28680*/  MOV R33, R48 ;  /* 0x0000003000217202 */ /* 0x000fe40000000f00 */
[----:B--2---:R-:W2:Y:S04]  /*28690*/  LDL.LU R42, [R1+0x44c] ;  /* 0x00044c00012a7983 */ /* 0x004ea80000300800 */
[----:B------:R-:W2:Y:S04]  /*286a0*/  LDL.LU R48, [R1+0x454] ;  /* 0x0004540001307983 */ /* 0x000ea80000300800 */
[----:B------:R1:W-:Y:S04]  /*286b0*/  LDGSTS.E [R35+0x25500], desc[UR8][R32.64], P0 ;  /* 0x2550000020237fae */ /* 0x0003e800081a1008 */
[----:B------:R1:W-:Y:S02]  /*286c0*/  STL [R1+0x740], R36 ;  /* 0x0007402401007387 */ /* 0x0003e40000100800 */
[----:B-1----:R-:W-:-:S02]  /*286d0*/  IMAD.MOV.U32 R32, RZ, RZ, R36 ;  /* 0x000000ffff207224 */ /* 0x002fc400078e0024 */
[----:B------:R-:W-:-:S05]  /*286e0*/  IMAD.X R37, R37, 0x1, R2, P2 ;  /* 0x0000000125257824 */ /* 0x000fca00010e0602 */
[----:B------:R-:W-:Y:S01]  /*286f0*/  MOV R33, R37 ;  /* 0x0000002500217202 */ /* 0x000fe20000000f00 */
[----:B------:R1:W-:Y:S01]  /*28700*/  STL [R1+0x73c], R37 ;  /* 0x00073c2501007387 */ /* 0x0003e20000100800 */
[----:B------:R-:W-:-:S03]  /*28710*/  IADD3.X R45, PT, PT, R45, R2, RZ, P3, !PT ;  /* 0x000000022d2d7210 */ /* 0x000fc60001ffe4ff */
[----:B------:R1:W-:Y:S04]  /*28720*/  STL [R1+0x748], R40 ;  /* 0x0007482801007387 */ /* 0x0003e80000100800 */
[----:B------:R-:W2:Y:S04]  /*28730*/  LDL.LU R36, [R1+0x4d0] ;  /* 0x0004d00001247983 */ /* 0x000ea80000300800 */
[----:B------:R3:W-:Y:S04]  /*28740*/  STL [R1+0x744], R45 ;  /* 0x0007442d01007387 */ /* 0x0007e80000100800 */
[----:B------:R3:W-:Y:S04]  /*28750*/  LDGSTS.E [R35+0x26400], desc[UR8][R32.64], P1 ;  /* 0x2640000020237fae */ /* 0x0007e800089a1008 */
[----:B-1----:R-:W2:Y:S01]  /*28760*/  LDL.LU R37, [R1+0x4d8] ;  /* 0x0004d80001257983 */ /* 0x002ea20000300800 */
[----:B---3--:R-:W-:Y:S01]  /*28770*/  IADD3 R38, P2, PT, R38, R0, RZ ;  /* 0x0000000026267210 */ /* 0x008fe20007f5e0ff */
[----:B------:R-:W-:-:S02]  /*28780*/  IMAD.MOV.U32 R32, RZ, RZ, R40 ;  /* 0x000000ffff207224 */ /* 0x000fc400078e0028 */
[----:B------:R-:W3:Y:S01]  /*28790*/  LDL.LU R40, [R1+0x4cc] ;  /* 0x0004cc0001287983 */ /* 0x000ee20000300800 */
[----:B------:R-:W-:-:S03]  /*287a0*/  MOV R33, R45 ;  /* 0x0000002d00217202 */ /* 0x000fc60000000f00 */
[----:B------:R-:W3:Y:S01]  /*287b0*/  LDL.LU R45, [R1+0x4d4] ;  /* 0x0004d400012d7983 */ /* 0x000ee20000300800 */
[----:B------:R-:W-:-:S03]  /*287c0*/  IADD3 R44, P3, PT, R44, R0, RZ ;  /* 0x000000002c2c7210 */ /* 0x000fc60007f7e0ff */
[----:B------:R1:W-:Y:S04]  /*287d0*/  LDGSTS.E [R35+0x26500], desc[UR8][R32.64], P0 ;  /* 0x2650000020237fae */ /* 0x0003e800081a1008 */
[----:B------:R-:W-:Y:S01]  /*287e0*/  STL [R1+0x7c0], R38 ;  /* 0x0007c02601007387 */ /* 0x000fe20000100800 */
[----:B-1----:R-:W-:Y:S02]  /*287f0*/  IMAD.MOV.U32 R32, RZ, RZ, R38 ;  /* 0x000000ffff207224 */ /* 0x002fe400078e0026 */
[----:B------:R-:W-:-:S05]  /*28800*/  IMAD.X R43, R43, 0x1, R2, P2 ;  /* 0x000000012b2b7824 */ /* 0x000fca00010e0602 */
[----:B------:R-:W-:Y:S01]  /*28810*/  MOV R33, R43 ;  /* 0x0000002b00217202 */ /* 0x000fe20000000f00 */
[----:B------:R1:W-:Y:S01]  /*28820*/  STL [R1+0x7bc], R43 ;  /* 0x0007bc2b01007387 */ /* 0x0003e20000100800 */
[----:B------:R-:W-:-:S03]  /*28830*/  IADD3.X R46, PT, PT, R46, R2, RZ, P3, !PT ;  /* 0x000000022e2e7210 */ /* 0x000fc60001ffe4ff */
[----:B------:R-:W-:Y:S04]  /*28840*/  STL [R1+0x7c8], R44 ;  /* 0x0007c82c01007387 */ /* 0x000fe80000100800 */
[----:B------:R1:W-:Y:S04]  /*28850*/  LDGSTS.E [R35+0x27400], desc[UR8][R32.64], P1 ;  /* 0x2740000020237fae */ /* 0x0003e800089a1008 */
[----:B-1----:R-:W3:Y:S04]  /*28860*/  LDL.LU R43, [R1+0x550] ;  /* 0x00055000012b7983 */ /* 0x002ee80000300800 */
[----:B------:R1:W-:Y:S04]  /*28870*/  STL [R1+0x7c4], R46 ;  /* 0x0007c42e01007387 */ /* 0x0003e80000100800 */
[----:B------:R-:W3:Y:S01]  /*28880*/  LDL.LU R38, [R1+0x558] ;  /* 0x0005580001267983 */ /* 0x000ee20000300800 */
[----:B------:R-:W-:Y:S01]  /*28890*/  MOV R33, R46 ;  /* 0x0000002e00217202 */ /* 0x000fe20000000f00 */
[----:B------:R-:W-:-:S02]  /*288a0*/  IMAD.MOV.U32 R32, RZ, RZ, R44 ;  /* 0x000000ffff207224 */ /* 0x000fc400078e002c */
[----:B-1----:R-:W3:Y:S04]  /*288b0*/  LDL.LU R46, [R1+0x54c] ;  /* 0x00054c00012e7983 */ /* 0x002ee80000300800 */
[----:B------:R-:W3:Y:S01]  /*288c0*/  LDL.LU R44, [R1+0x554] ;  /* 0x00055400012c7983 */ /* 0x000ee20000300800 */
[-C--:B----4-:R-:W-:Y:S02]  /*288d0*/  IADD3 R39, P2, PT, R39, R0.reuse, RZ ;  /* 0x0000000027277210 */ /* 0x090fe40007f5e0ff */
[----:B------:R-:W-:Y:S01]  /*288e0*/  IADD3 R41, P3, PT, R41, R0, RZ ;  /* 0x0000000029297210 */ /* 0x000fe20007f7e0ff */
[----:B------:R1:W-:Y:S04]  /*288f0*/  LDGSTS.E [R35+0x27500], desc[UR8][R32.64], P0 ;  /* 0x2750000020237fae */ /* 0x0003e800081a1008 */
[----:B------:R-:W-:Y:S01]  /*28900*/  STL [R1+0x450], R39 ;  /* 0x0004502701007387 */ /* 0x000fe20000100800 */
[----:B-1----:R-:W-:-:S03]  /*28910*/  LOP3.LUT R35, R47, 0x30, RZ, 0x3c, !PT ;  /* 0x000000302f237812 */ /* 0x002fc600078e3cff */
[----:B------:R-:W-:Y:S01]  /*28920*/  STL [R1+0x458], R41 ;  /* 0x0004582901007387 */ /* 0x000fe20000100800 */
[----:B------:R-:W-:Y:S02]  /*28930*/  MOV R32, R39 ;  /* 0x0000002700207202 */ /* 0x000fe40000000f00 */
[----:B------:R-:W-:Y:S01]  /*28940*/  IADD3 R35, PT, PT, R35, UR7, RZ ;  /* 0x0000000723237c10 */ /* 0x000fe2000fffe0ff */
[----:B--2---:R-:W-:-:S04]  /*28950*/  IMAD.X R42, R42, 0x1, R2, P2 ;  /* 0x000000012a2a7824 */ /* 0x004fc800010e0602 */
[----:B------:R-:W-:Y:S01]  /*28960*/  IMAD.MOV.U32 R33, RZ, RZ, R42 ;  /* 0x000000ffff217224 */ /* 0x000fe200078e002a */
[----:B------:R1:W-:Y:S01]  /*28970*/  STL [R1+0x44c], R42 ;  /* 0x00044c2a01007387 */ /* 0x0003e20000100800 */
[----:B------:R-:W-:-:S03]  /*28980*/  IMAD.X R48, R48, 0x1, R2, P3 ;  /* 0x0000000130307824 */ /* 0x000fc600018e0602 */
[----:B------:R2:W-:Y:S04]  /*28990*/  LDGSTS.E [R35+0x20600], desc[UR8][R32.64], P1 ;  /* 0x2060000020237fae */ /* 0x0005e800089a1008 */
[----:B-1----:R-:W4:Y:S04]  /*289a0*/  LDL.LU R42, [R1+0x5d0] ;  /* 0x0005d000012a7983 */ /* 0x002f280000300800 */
[----:B------:R-:W4:Y:S01]  /*289b0*/  LDL.LU R39, [R1+0x5d8] ;  /* 0x0005d80001277983 */ /* 0x000f220000300800 */
[----:B--2---:R-:W-:Y:S01]  /*289c0*/  MOV R32, R41 ;  /* 0x0000002900207202 */ /* 0x004fe20000000f00 */
[----:B------:R-:W-:-:S02]  /*289d0*/  IMAD.MOV.U32 R33, RZ, RZ, R48 ;  /* 0x000000ffff217224 */ /* 0x000fc400078e0030 */
[----:B------:R1:W-:Y:S04]  /*289e0*/  STL [R1+0x454], R48 ;  /* 0x0004543001007387 */ /* 0x0003e80000100800 */
[----:B------:R2:W-:Y:S04]  /*289f0*/  LDGSTS.E [R35+0x20700], desc[UR8][R32.64], P0 ;  /* 0x2070000020237fae */ /* 0x0005e800081a1008 */
[----:B-1----:R-:W4:Y:S04]  /*28a00*/  LDL.LU R48, [R1+0x5cc] ;  /* 0x0005cc0001307983 */ /* 0x002f280000300800 */
[----:B------:R-:W4:Y:S01]  /*28a10*/  LDL.LU R41, [R1+0x5d4] ;  /* 0x0005d40001297983 */ /* 0x000f220000300800 */
[----:B------:R-:W-:-:S04]  /*28a20*/  IADD3 R36, P2, PT, R36, R0, RZ ;  /* 0x0000000024247210 */ /* 0x000fc80007f5e0ff */
[----:B--2---:R-:W-:Y:S01]  /*28a30*/  MOV R32, R36 ;  /* 0x0000002400207202 */ /* 0x004fe20000000f00 */
[----:B------:R-:W-:Y:S01]  /*28a40*/  STL [R1+0x4d0], R36 ;  /* 0x0004d02401007387 */ /* 0x000fe20000100800 */
[----:B------:R-:W-:Y:S02]  /*28a50*/  IADD3 R37, P3, PT, R37, R0, RZ ;  /* 0x0000000025257210 */ /* 0x000fe40007f7e0ff */
[----:B---3--:R-:W-:-:S03]  /*28a60*/  IADD3.X R40, PT, PT, R40, R2, RZ, P2, !PT ;  /* 0x0000000228287210 */ /* 0x008fc600017fe4ff */
[----:B------:R-:W-:Y:S02]  /*28a70*/  IMAD.X R45, R45, 0x1, R2, P3 ;  /* 0x000000012d2d7824 */ /* 0x000fe400018e0602 */
[----:B------:R1:W-:Y:S01]  /*28a80*/  STL [R1+0x4cc], R40 ;  /* 0x0004cc2801007387 */ /* 0x0003e20000100800 */
[----:B------:R-:W-:-:S03]  /*28a90*/  IMAD.MOV.U32 R33, RZ, RZ, R40 ;  /* 0x000000ffff217224 */ /* 0x000fc600078e0028 */
[----:B------:R-:W-:Y:S04]  /*28aa0*/  STL [R1+0x4d8], R37 ;  /* 0x0004d82501007387 */ /* 0x000fe80000100800 */
[----:B------:R2:W-:Y:S04]  /*28ab0*/  LDGSTS.E [R35+0x21600], desc[UR8][R32.64], P1 ;  /* 0x2160000020237fae */ /* 0x0005e800089a1008 */
[----:B-1----:R-:W3:Y:S04]  /*28ac0*/  LDL.LU R40, [R1+0x650] ;  /* 0x0006500001287983 */ /* 0x002ee80000300800 */
[----:B------:R1:W-:Y:S04]  /*28ad0*/  STL [R1+0x4d4], R45 ;  /* 0x0004d42d01007387 */ /* 0x0003e80000100800 */
[----:B------:R-:W3:Y:S01]  /*28ae0*/  LDL.LU R36, [R1+0x658] ;  /* 0x0006580001247983 */ /* 0x000ee20000300800 */
[----:B--2---:R-:W-:-:S03]  /*28af0*/  IMAD.MOV.U32 R33, RZ, RZ, R45 ;  /* 0x000000ffff217224 */ /* 0x004fc600078e002d */
[----:B-1----:R-:W2:Y:S01]  /*28b00*/  LDL.LU R45, [R1+0x64c] ;  /* 0x00064c00012d7983 */ /* 0x002ea20000300800 */
[----:B------:R-:W-:-:S03]  /*28b10*/  MOV R32, R37 ;  /* 0x0000002500207202 */ /* 0x000fc60000000f00 */
[----:B------:R-:W2:Y:S04]  /*28b20*/  LDL.LU R37, [R1+0x654] ;  /* 0x0006540001257983 */ /* 0x000ea80000300800 */
[----:B------:R1:W-:Y:S01]  /*28b30*/  LDGSTS.E [R35+0x21700], desc[UR8][R32.64], P0 ;  /* 0x2170000020237fae */ /* 0x0003e200081a1008 */
[-C--:B------:R-:W-:Y:S02]  /*28b40*/  IADD3 R43, P2, PT, R43, R0.reuse, RZ ;  /* 0x000000002b2b7210 */ /* 0x080fe40007f5e0ff */
[----:B------:R-:W-:-:S03]  /*28b50*/  IADD3 R38, P3, PT, R38, R0, RZ ;  /* 0x0000000026267210 */ /* 0x000fc60007f7e0ff */
[----:B------:R1:W-:Y:S01]  /*28b60*/  STL [R1+0x550], R43 ;  /* 0x0005502b01007387 */ /* 0x0003e20000100800 */
[----:B------:R-:W-:Y:S01]  /*28b70*/  IADD3.X R46, PT, PT, R46, R2, RZ, P2, !PT ;  /* 0x000000022e2e7210 */ /* 0x000fe200017fe4ff */
[----:B------:R-:W-:-:S04]  /*28b80*/  IMAD.X R44, R44, 0x1, R2, P3 ;  /* 0x000000012c2c7824 */ /* 0x000fc800018e0602 */
[----:B------:R1:W-:Y:S02]  /*28b90*/  STL [R1+0x54c], R46 ;  /* 0x00054c2e01007387 */ /* 0x0003e40000100800 */
[----:B-1----:R-:W-:Y:S02]  /*28ba0*/  MOV R32, R43 ;  /* 0x0000002b00207202 */ /* 0x002fe40000000f00 */
[----:B------:R1:W-:Y:S01]  /*28bb0*/  STL [R1+0x558], R38 ;  /* 0x0005582601007387 */ /* 0x0003e20000100800 */
[----:B------:R-:W-:-:S03]  /*28bc0*/  IMAD.MOV.U32 R33, RZ, RZ, R46 ;  /* 0x000000ffff217224 */ /* 0x000fc600078e002e */
[----:B------:R-:W2:Y:S04]  /*28bd0*/  LDL.LU R43, [R1+0x6d0] ;  /* 0x0006d000012b7983 */ /* 0x000ea80000300800 */
[----:B------:R1:W-:Y:S04]  /*28be0*/  STL [R1+0x554], R44 ;  /* 0x0005542c01007387 */ /* 0x0003e80000100800 */
[----:B------:R-:W2:Y:S04]  /*28bf0*/  LDL.LU R50, [R1+0x6d8] ;  /* 0x0006d80001327983 */ /* 0x000ea80000300800 */
[----:B------:R-:W2:Y:S04]  /*28c00*/  LDL.LU R46, [R1+0x6cc] ;  /* 0x0006cc00012e7983 */ /* 0x000ea80000300800 */
[----:B------:R-:W2:Y:S04]  /*28c10*/  LDL.LU R51, [R1+0x6d4] ;  /* 0x0006d40001337983 */ /* 0x000ea80000300800 */
[----:B------:R1:W-:Y:S02]  /*28c20*/  LDGSTS.E [R35+0x22600], desc[UR8][R32.64], P1 ;  /* 0x2260000020237fae */ /* 0x0003e400089a1008 */
[----:B-1----:R-:W-:Y:S01]  /*28c30*/  MOV R32, R38 ;  /* 0x0000002600207202 */ /* 0x002fe20000000f00 */
[----:B------:R-:W-:Y:S01]  /*28c40*/  IMAD.MOV.U32 R33, RZ, RZ, R44 ;  /* 0x000000ffff217224 */ /* 0x000fe200078e002c */
[----:B------:R-:W2:Y:S01]  /*28c50*/  LDL.LU R38, [R1+0x750] ;  /* 0x0007500001267983 */ /* 0x000ea20000300800 */
[----:B----4-:R-:W-:-:S03]  /*28c60*/  IADD3 R42, P2, PT, R42, R0, RZ ;  /* 0x000000002a2a7210 */ /* 0x010fc60007f5e0ff */
[----:B------:R-:W4:Y:S01]  /*28c70*/  LDL.LU R44, [R1+0x758] ;  /* 0x00075800012c7983 */ /* 0x000f220000300800 */
[----:B------:R-:W-:-:S03]  /*28c80*/  IADD3 R39, P3, PT, R39, R0, RZ ;  /* 0x0000000027277210 */ /* 0x000fc60007f7e0ff */
[----:B------:R1:W-:Y:S04]  /*28c90*/  STL [R1+0x5d0], R42 ;  /* 0x0005d02a01007387 */ /* 0x0003e80000100800 */
[----:B------:R1:W-:Y:S01]  /*28ca0*/  LDGSTS.E [R35+0x22700], desc[UR8][R32.64], P0 ;  /* 0x2270000020237fae */ /* 0x0003e200081a1008 */
[----:B------:R-:W-:Y:S02]  /*28cb0*/  IADD3.X R48, PT, PT, R48, R2, RZ, P2, !PT ;  /* 0x0000000230307210 */ /* 0x000fe400017fe4ff */
[----:B-1----:R-:W-:Y:S01]  /*28cc0*/  MOV R32, R42 ;  /* 0x0000002a00207202 */ /* 0x002fe20000000f00 */
[----:B------:R-:W-:Y:S02]  /*28cd0*/  IMAD.X R41, R41, 0x1, R2, P3 ;  /* 0x0000000129297824 */ /* 0x000fe400018e0602 */
[----:B------:R1:W-:Y:S01]  /*28ce0*/  STL [R1+0x5cc], R48 ;  /* 0x0005cc3001007387 */ /* 0x0003e20000100800 */
[----:B------:R-:W-:-:S03]  /*28cf0*/  IMAD.MOV.U32 R33, RZ, RZ, R48 ;  /* 0x000000ffff217224 */ /* 0x000fc600078e0030 */
[----:B------:R1:W-:Y:S04]  /*28d00*/  STL [R1+0x5d8], R39 ;  /* 0x0005d82701007387 */ /* 0x0003e80000100800 */
[----:B------:R-:W4:Y:S04]  /*28d10*/  LDL.LU R42, [R1+0x74c] ;  /* 0x00074c00012a7983 */ /* 0x000f280000300800 */
[----:B------:R1:W-:Y:S04]  /*28d20*/  STL [R1+0x5d4], R41 ;  /* 0x0005d42901007387 */ /* 0x0003e80000100800 */
[----:B------:R1:W-:Y:S04]  /*28d30*/  LDGSTS.E [R35+0x23600], desc[UR8][R32.64], P1 ;  /* 0x2360000020237fae */ /* 0x0003e800089a1008 */
[----:B-1----:R-:W4:Y:S01]  /*28d40*/  LDL.LU R48, [R1+0x754] ;  /* 0x0007540001307983 */ /* 0x002f220000300800 */
[----:B------:R-:W-:Y:S01]  /*28d50*/  MOV R32, R39 ;  /* 0x0000002700207202 */ /* 0x000fe20000000f00 */
[----:B------:R-:W-:-:S02]  /*28d60*/  IMAD.MOV.U32 R33, RZ, RZ, R41 ;  /* 0x000000ffff217224 */ /* 0x000fc400078e0029 */
[----:B------:R-:W4:Y:S04]  /*28d70*/  LDL.LU R39, [R1+0x7d0] ;  /* 0x0007d00001277983 */ /* 0x000f280000300800 */
[----:B------:R-:W4:Y:S04]  /*28d80*/  LDL.LU R41, [R1+0x7d8] ;  /* 0x0007d80001297983 */ /* 0x000f280000300800 */
[----:B------:R1:W-:Y:S01]  /*28d90*/  LDGSTS.E [R35+0x23700], desc[UR8][R32.64], P0 ;  /* 0x2370000020237fae */ /* 0x0003e200081a1008 */
[----:B---3--:R-:W-:-:S05]  /*28da0*/  IADD3 R40, P2, PT, R40, R0, RZ ;  /* 0x0000000028287210 */ /* 0x008fca0007f5e0ff */
[----:B------:R3:W-:Y:S01]  /*28db0*/  STL [R1+0x650], R40 ;  /* 0x0006502801007387 */ /* 0x0007e20000100800 */
[----:B------:R-:W-:Y:S02]  /*28dc0*/  IADD3 R36, P3, PT, R36, R0, RZ ;  /* 0x0000000024247210 */ /* 0x000fe40007f7e0ff */
[----:B--2---:R-:W-:Y:S02]  /*28dd0*/  IADD3.X R45, PT, PT, R45, R2, RZ, P2, !PT ;  /* 0x000000022d2d7210 */ /* 0x004fe400017fe4ff */
[----:B-1----:R-:W-:Y:S01]  /*28de0*/  MOV R32, R40 ;  /* 0x0000002800207202 */ /* 0x002fe20000000f00 */
[----:B------:R-:W-:Y:S02]  /*28df0*/  IMAD.X R37, R37, 0x1, R2, P3 ;  /* 0x0000000125257824 */ /* 0x000fe400018e0602 */
[----:B------:R1:W-:Y:S04]  /*28e00*/  STL [R1+0x64c], R45 ;  /* 0x00064c2d01007387 */ /* 0x0003e80000100800 */
[----:B------:R2:W-:Y:S04]  /*28e10*/  STL [R1+0x658], R36 ;  /* 0x0006582401007387 */ /* 0x0005e80000100800 */
[----:B---3--:R-:W3:Y:S01]  /*28e20*/  LDL.LU R40, [R1+0x7cc] ;  /* 0x0007cc0001287983 */ /* 0x008ee20000300800 */
[----:B------:R-:W-:-:S03]  /*28e30*/  IMAD.MOV.U32 R33, RZ, RZ, R45 ;  /* 0x000000ffff217224 */ /* 0x000fc600078e002d */
[----:B------:R2:W-:Y:S04]  /*28e40*/  STL [R1+0x654], R37 ;  /* 0x0006542501007387 */ /* 0x0005e80000100800 */
[----:B-1----:R-:W3:Y:S04]  /*28e50*/  LDL.LU R45, [R1+0x7d4] ;  /* 0x0007d400012d7983 */ /* 0x002ee80000300800 */
[----:B------:R1:W-:Y:S02]  /*28e60*/  LDGSTS.E [R35+0x24600], desc[UR8][R32.64], P1 ;  /* 0x2460000020237fae */ /* 0x0003e400089a1008 */
[----:B-1----:R-:W-:Y:S01]  /*28e70*/  MOV R32, R36 ;  /* 0x0000002400207202 */ /* 0x002fe20000000f00 */
[----:B------:R-:W-:Y:S01]  /*28e80*/  IMAD.MOV.U32 R33, RZ, RZ, R37 ;  /* 0x000000ffff217224 */ /* 0x000fe200078e0025 */
[----:B--2---:R-:W2:Y:S04]  /*28e90*/  LDL.LU R36, [R1+0x460] ;  /* 0x0004600001247983 */ /* 0x004ea80000300800 */
[----:B------:R-:W2:Y:S04]  /*28ea0*/  LDL.LU R37, [R1+0x468] ;  /* 0x0004680001257983 */ /* 0x000ea80000300800 */
[----:B------:R1:W-:Y:S01]  /*28eb0*/  LDGSTS.E [R35+0x24700], desc[UR8][R32.64], P0 ;  /* 0x2470000020237fae */ /* 0x0003e200081a1008 */
[----:B------:R-:W-:-:S02]  /*28ec0*/  IADD3 R43, P2, PT, R43, R0, RZ ;  /* 0x000000002b2b7210 */ /* 0x000fc40007f5e0ff */
[----:B------:R-:W-:Y:S02]  /*28ed0*/  IADD3 R50, P3, PT, R50, R0, RZ ;  /* 0x0000000032327210 */ /* 0x000fe40007f7e0ff */
[----:B------:R-:W-:Y:S01]  /*28ee0*/  IADD3.X R46, PT, PT, R46, R2, RZ, P2, !PT ;  /* 0x000000022e2e7210 */ /* 0x000fe200017fe4ff */
[----:B------:R1:W-:Y:S02]  /*28ef0*/  STL [R1+0x6d0], R43 ;  /* 0x0006d02b01007387 */ /* 0x0003e40000100800 */
[----:B------:R-:W-:Y:S02]  /*28f00*/  IMAD.X R51, R51, 0x1, R2, P3 ;  /* 0x0000000133337824 */ /* 0x000fe400018e0602 */
[----:B------:R1:W-:Y:S02]  /*28f10*/  STL [R1+0x6cc], R46 ;  /* 0x0006cc2e01007387 */ /* 0x0003e40000100800 */
[----:B-1----:R-:W-:Y:S01]  /*28f20*/  MOV R32, R43 ;  /* 0x0000002b00207202 */ /* 0x002fe20000000f00 */
[----:B------:R-:W-:Y:S01]  /*28f30*/  IMAD.MOV.U32 R33, RZ, RZ, R46 ;  /* 0x000000ffff217224 */ /* 0x000fe200078e002e */
[----:B------:R-:W-:Y:S04]  /*28f40*/  STL [R1+0x6d8], R50 ;  /* 0x0006d83201007387 */ /* 0x000fe80000100800 */
[----:B------:R-:W2:Y:S04]  /*28f50*/  LDL.LU R43, [R1+0x45c] ;  /* 0x00045c00012b7983 */ /* 0x000ea80000300800 */
[----:B------:R-:W-:Y:S04]  /*28f60*/  STL [R1+0x6d4], R51 ;  /* 0x0006d43301007387 */ /* 0x000fe80000100800 */
[----:B------:R-:W2:Y:S01]  /*28f70*/  LDL.LU R46, [R1+0x464] ;  /* 0x00046400012e7983 */ /* 0x000ea20000300800 */
[----:B------:R-:W-:-:S03]  /*28f80*/  IADD3 R38, P2, PT, R38, R0, RZ ;  /* 0x0000000026267210 */ /* 0x000fc60007f5e0ff */
[----:B------:R1:W-:Y:S01]  /*28f90*/  LDGSTS.E [R35+0x25600], desc[UR8][R32.64], P1 ;  /* 0x2560000020237fae */ /* 0x0003e200089a1008 */
[----:B----4-:R-:W-:-:S03]  /*28fa0*/  IADD3 R44, P3, PT, R44, R0, RZ ;  /* 0x000000002c2c7210 */ /* 0x010fc60007f7e0ff */
[----:B------:R4:W-:Y:S01]  /*28fb0*/  STL [R1+0x750], R38 ;  /* 0x0007502601007387 */ /* 0x0009e20000100800 */
[----:B-1----:R-:W-:Y:S01]  /*28fc0*/  MOV R32, R50 ;  /* 0x0000003200207202 */ /* 0x002fe20000000f00 */
[----:B------:R-:W-:-:S05]  /*28fd0*/  IMAD.MOV.U32 R33, RZ, RZ, R51 ;  /* 0x000000ffff217224 */ /* 0x000fca00078e0033 */
[----:B------:R1:W-:Y:S01]  /*28fe0*/  LDGSTS.E [R35+0x25700], desc[UR8][R32.64], P0 ;  /* 0x2570000020237fae */ /* 0x0003e200081a1008 */
[----:B------:R-:W-:Y:S02]  /*28ff0*/  IADD3.X R42, PT, PT, R42, R2, RZ, P2, !PT ;  /* 0x000000022a2a7210 */ /* 0x000fe400017fe4ff */
[----:B-1----:R-:W-:-:S03]  /*29000*/  MOV R32, R38 ;  /* 0x0000002600207202 */ /* 0x002fc60000000f00 */
[----:B------:R1:W-:Y:S01]  /*29010*/  STL [R1+0x74c], R42 ;  /* 0x00074c2a01007387 */ /* 0x0003e20000100800 */
[----:B------:R-:W-:-:S03]  /*29020*/  IMAD.MOV.U32 R33, RZ, RZ, R42 ;  /* 0x000000ffff217224 */ /* 0x000fc600078e002a */
[----:B------:R1:W-:Y:S01]  /*29030*/  STL [R1+0x758], R44 ;  /* 0x0007582c01007387 */ /* 0x0003e20000100800 */
[----:B------:R-:W-:-:S03]  /*29040*/  IMAD.X R48, R48, 0x1, R2, P3 ;  /* 0x0000000130307824 */ /* 0x000fc600018e0602 */
[----:B----4-:R-:W4:Y:S04]  /*29050*/  LDL.LU R38, [R1+0x4e0] ;  /* 0x0004e00001267983 */ /* 0x010f280000300800 */
[----:B------:R1:W-:Y:S04]  /*29060*/  STL [R1+0x754], R48 ;  /* 0x0007543001007387 */ /* 0x0003e80000100800 */
[----:B------:R1:W-:Y:S01]  /*29070*/  LDGSTS.E [R35+0x26600], desc[UR8][R32.64], P1 ;  /* 0x2660000020237fae */ /* 0x0003e200089a1008 */
[----:B------:R-:W-:-:S03]  /*29080*/  IADD3 R39, P2, PT, R39, R0, RZ ;  /* 0x0000000027277210 */ /* 0x000fc60007f5e0ff */
[----:B-1----:R-:W4:Y:S01]  /*29090*/  LDL.LU R42, [R1+0x4e8] ;  /* 0x0004e800012a7983 */ /* 0x002f220000300800 */
[----:B------:R-:W-:Y:S02]  /*290a0*/  IADD3 R41, P3, PT, R41, R0, RZ ;  /* 0x0000000029297210 */ /* 0x000fe40007f7e0ff */
[----:B------:R-:W-:Y:S01]  /*290b0*/  MOV R32, R44 ;  /* 0x0000002c00207202 */ /* 0x000fe20000000f00 */
[----:B------:R-:W-:Y:S01]  /*290c0*/  IMAD.MOV.U32 R33, RZ, RZ, R48 ;  /* 0x000000ffff217224 */ /* 0x000fe200078e0030 */
[----:B------:R-:W4:Y:S04]  /*290d0*/  LDL.LU R44, [R1+0x4dc] ;  /* 0x0004dc00012c7983 */ /* 0x000f280000300800 */
[----:B------:R-:W4:Y:S04]  /*290e0*/  LDL.LU R48, [R1+0x4e4] ;  /* 0x0004e40001307983 */ /* 0x000f280000300800 */
[----:B------:R1:W-:Y:S04]  /*290f0*/  LDGSTS.E [R35+0x26700], desc[UR8][R32.64], P0 ;  /* 0x2670000020237fae */ /* 0x0003e800081a1008 */
[----:B------:R-:W-:Y:S01]  /*29100*/  STL [R1+0x7d0], R39 ;  /* 0x0007d02701007387 */ /* 0x000fe20000100800 */
[----:B-1----:R-:W-:-:S02]  /*29110*/  MOV R32, R39 ;  /* 0x0000002700207202 */ /* 0x002fc40000000f00 */
[----:B---3--:R-:W-:-:S05]  /*29120*/  IADD3.X R40, PT, PT, R40, R2, RZ, P2, !PT ;  /* 0x0000000228287210 */ /* 0x008fca00017fe4ff */
        /* <DEDUP_REMOVED lines=8> */
[----:B---3--:R-:W-:Y:S01]  /*291b0*/  IMAD.MOV.U32 R33, RZ, RZ, R45 ;  /* 0x000000ffff217224 */ /* 0x008fe200078e002d */
[----:B--2---:R-:W-:-:S02]  /*291c0*/  IADD3 R36, P2, PT, R36, R0, RZ ;  /* 0x0000000024247210 */ /* 0x004fc40007f5e0ff */
[----:B-1----:R-:W2:Y:S01]  /*291d0*/  LDL.LU R45, [R1+0x55c] ;  /* 0x00055c00012d7983 */ /* 0x002ea20000300800 */
[----:B------:R-:W-:Y:S02]  /*291e0*/  MOV R32, R41 ;  /* 0x0000002900207202 */ /* 0x000fe40000000f00 */
[----:B------:R-:W-:Y:S01]  /*291f0*/  IADD3 R37, P3, PT, R37, R0, RZ ;  /* 0x0000000025257210 */ /* 0x000fe20007f7e0ff */
[----:B------:R-:W3:Y:S04]  /*29200*/  LDL.LU R41, [R1+0x564] ;  /* 0x0005640001297983 */ /* 0x000ee80000300800 */
[----:B------:R-:W-:Y:S04]  /*29210*/  STL [R1+0x460], R36 ;  /* 0x0004602401007387 */ /* 0x000fe80000100800 */
[----:B------:R1:W-:Y:S02]  /*29220*/  LDGSTS.E [R35+0x27700], desc[UR8][R32.64], P0 ;  /* 0x2770000020237fae */ /* 0x0003e400081a1008 */
[----:B-1----:R-:W-:-:S02]  /*29230*/  IADD3 R35, PT, PT, R49, UR7, RZ ;  /* 0x0000000731237c10 */ /* 0x002fc4000fffe0ff */
[----:B------:R-:W-:Y:S01]  /*29240*/  IADD3.X R43, PT, PT, R43, R2, RZ, P2, !PT ;  /* 0x000000022b2b7210 */ /* 0x000fe200017fe4ff */
[----:B------:R-:W-:-:S03]  /*29250*/  IMAD.MOV.U32 R32, RZ, RZ, R36 ;  /* 0x000000ffff207224 */ /* 0x000fc600078e0024 */
[----:B------:R-:W-:Y:S01]  /*29260*/  MOV R33, R43 ;  /* 0x0000002b00217202 */ /* 0x000fe20000000f00 */
[----:B------:R1:W-:Y:S01]  /*29270*/  STL [R1+0x45c], R43 ;  /* 0x00045c2b01007387 */ /* 0x0003e20000100800 */
[----:B------:R-:W-:-:S03]  /*29280*/  IMAD.X R46, R46, 0x1, R2, P3 ;  /* 0x000000012e2e7824 */ /* 0x000fc600018e0602 */
[----:B------:R-:W-:Y:S04]  /*29290*/  STL [R1+0x468], R37 ;  /* 0x0004682501007387 */ /* 0x000fe80000100800 */
[----:B------:R1:W-:Y:S04]  /*292a0*/  STL [R1+0x464], R46 ;  /* 0x0004642e01007387 */ /* 0x0003e80000100800 */
[----:B-1----:R-:W3:Y:S04]  /*292b0*/  LDL.LU R43, [R1+0x5e0] ;  /* 0x0005e000012b7983 */ /* 0x002ee80000300800 */
[----:B------:R1:W-:Y:S04]  /*292c0*/  LDGSTS.E [R35+0x20800], desc[UR8][R32.64], P1 ;  /* 0x2080000020237fae */ /* 0x0003e800089a1008 */
[----:B------:R-:W3:Y:S01]  /*292d0*/  LDL.LU R36, [R1+0x5e8] ;  /* 0x0005e80001247983 */ /* 0x000ee20000300800 */
[----:B-1----:R-:W-:-:S03]  /*292e0*/  MOV R33, R46 ;  /* 0x0000002e00217202 */ /* 0x002fc60000000f00 */
[----:B------:R-:W3:Y:S01]  /*292f0*/  LDL.LU R46, [R1+0x5dc] ;  /* 0x0005dc00012e7983 */ /* 0x000ee20000300800 */
[----:B------:R-:W-:-:S03]  /*29300*/  IMAD.MOV.U32 R32, RZ, RZ, R37 ;  /* 0x000000ffff207224 */ /* 0x000fc600078e0025 */
[----:B------:R-:W3:Y:S04]  /*29310*/  LDL.LU R37, [R1+0x5e4] ;  /* 0x0005e40001257983 */ /* 0x000ee80000300800 */
[----:B------:R1:W-:Y:S01]  /*29320*/  LDGSTS.E [R35+0x20900], desc[UR8][R32.64], P0 ;  /* 0x2090000020237fae */ /* 0x0003e200081a1008 */
[----:B----4-:R-:W-:-:S05]  /*29330*/  IADD3 R38, P2, PT, R38, R0, RZ ;  /* 0x0000000026267210 */ /* 0x010fca0007f5e0ff */
[----:B------:R-:W-:Y:S01]  /*29340*/  STL [R1+0x4e0], R38 ;  /* 0x0004e02601007387 */ /* 0x000fe20000100800 */
[----:B-1----:R-:W-:Y:S01]  /*29350*/  IMAD.MOV.U32 R32, RZ, RZ, R38 ;  /* 0x000000ffff207224 */ /* 0x002fe200078e0026 */
[----:B------:R-:W-:Y:S01]  /*29360*/  IADD3 R42, P3, PT, R42, R0, RZ ;  /* 0x000000002a2a7210 */ /* 0x000fe20007f7e0ff */
[----:B------:R-:W-:-:S03]  /*29370*/  IMAD.X R44, R44, 0x1, R2, P2 ;  /* 0x000000012c2c7824 */ /* 0x000fc600010e0602 */
        /* <DEDUP_REMOVED lines=11> */
[----:B------:R-:W4:Y:S04]  /*29430*/  LDL.LU R42, [R1+0x664] ;  /* 0x00066400012a7983 */ /* 0x000f280000300800 */
[----:B------:R1:W-:Y:S01]  /*29440*/  LDGSTS.E [R35+0x21900], desc[UR8][R32.64], P0 ;  /* 0x2190000020237fae */ /* 0x0003e200081a1008 */
[----:B------:R-:W-:-:S05]  /*29450*/  IADD3 R40, P2, PT, R40, R0, RZ ;  /* 0x0000000028287210 */ /* 0x000fca0007f5e0ff */
[----:B------:R1:W-:Y:S01]  /*29460*/  STL [R1+0x560], R40 ;  /* 0x0005602801007387 */ /* 0x0003e20000100800 */
[----:B------:R-:W-:Y:S01]  /*29470*/  IADD3 R39, P3, PT, R39, R0, RZ ;  /* 0x0000000027277210 */ /* 0x000fe20007f7e0ff */
[----:B--2---:R-:W-:-:S03]  /*29480*/  IMAD.X R45, R45, 0x1, R2, P2 ;  /* 0x000000012d2d7824 */ /* 0x004fc600010e0602 */
[----:B---3--:R-:W-:Y:S02]  /*29490*/  IADD3.X R41, PT, PT, R41, R2, RZ, P3, !PT ;  /* 0x0000000229297210 */ /* 0x008fe40001ffe4ff */
[----:B------:R2:W-:Y:S04]  /*294a0*/  STL [R1+0x55c], R45 ;  /* 0x00055c2d01007387 */ /* 0x0005e80000100800 */
[----:B------:R3:W-:Y:S01]  /*294b0*/  STL [R1+0x568], R39 ;  /* 0x0005682701007387 */ /* 0x0007e20000100800 */
[----:B-1----:R-:W-:-:S03]  /*294c0*/  IMAD.MOV.U32 R32, RZ, RZ, R40 ;  /* 0x000000ffff207224 */ /* 0x002fc600078e0028 */
[----:B------:R-:W4:Y:S04]  /*294d0*/  LDL.LU R49, [R1+0x6e0] ;  /* 0x0006e00001317983 */ /* 0x000f280000300800 */
[----:B------:R1:W-:Y:S01]  /*294e0*/  STL [R1+0x564], R41 ;  /* 0x0005642901007387 */ /* 0x0003e20000100800 */
[----:B------:R-:W-:-:S03]  /*294f0*/  MOV R33, R45 ;  /* 0x0000002d00217202 */ /* 0x000fc60000000f00 */
[----:B------:R-:W4:Y:S04]  /*29500*/  LDL.LU R40, [R1+0x6e8] ;  /* 0x0006e80001287983 */ /* 0x000f280000300800 */
[----:B------:R-:W4:Y:S04]  /*29510*/  LDL.LU R50, [R1+0x6dc] ;  /* 0x0006dc0001327983 */ /* 0x000f280000300800 */
[----:B--2---:R-:W2:Y:S04]  /*29520*/  LDL.LU R45, [R1+0x6e4] ;  /* 0x0006e400012d7983 */ /* 0x004ea80000300800 */
[----:B------:R1:W-:Y:S01]  /*29530*/  LDGSTS.E [R35+0x22800], desc[UR8][R32.64], P1 ;  /* 0x2280000020237fae */ /* 0x0003e200089a1008 */
[-C--:B------:R-:W-:Y:S01]  /*29540*/  IADD3 R43, P2, PT, R43, R0.reuse, RZ ;  /* 0x000000002b2b7210 */ /* 0x080fe20007f5e0ff */
[----:B-1----:R-:W-:Y:S01]  /*29550*/  IMAD.MOV.U32 R32, RZ, RZ, R39 ;  /* 0x000000ffff207224 */ /* 0x002fe200078e0027 */
[----:B------:R-:W-:Y:S01]  /*29560*/  MOV R33, R41 ;  /* 0x0000002900217202 */ /* 0x000fe20000000f00 */
[----:B---3--:R-:W3:Y:S04]  /*29570*/  LDL.LU R39, [R1+0x760] ;  /* 0x0007600001277983 */ /* 0x008ee80000300800 */
[----:B------:R-:W3:Y:S01]  /*29580*/  LDL.LU R41, [R1+0x768] ;  /* 0x0007680001297983 */ /* 0x000ee20000300800 */
[----:B------:R-:W-:-:S03]  /*29590*/  IADD3 R36, P3, PT, R36, R0, RZ ;  /* 0x0000000024247210 */ /* 0x000fc60007f7e0ff */
[----:B------:R1:W-:Y:S04]  /*295a0*/  STL [R1+0x5e0], R43 ;  /* 0x0005e02b01007387 */ /* 0x0003e80000100800 */
[----:B------:R1:W-:Y:S01]  /*295b0*/  LDGSTS.E [R35+0x22900], desc[UR8][R32.64], P0 ;  /* 0x2290000020237fae */ /* 0x0003e200081a1008 */
[----:B------:R-:W-:Y:S01]  /*295c0*/  IMAD.X R46, R46, 0x1, R2, P2 ;  /* 0x000000012e2e7824 */ /* 0x000fe200010e0602 */
[----:B------:R-:W-:-:S04]  /*295d0*/  IADD3.X R37, PT, PT, R37, R2, RZ, P3, !PT ;  /* 0x0000000225257210 */ /* 0x000fc80001ffe4ff */
[----:B------:R1:W-:Y:S02]  /*295e0*/  STL [R1+0x5dc], R46 ;  /* 0x0005dc2e01007387 */ /* 0x0003e40000100800 */
[----:B-1----:R-:W-:Y:S02]  /*295f0*/  IMAD.MOV.U32 R32, RZ, RZ, R43 ;  /* 0x000000ffff207224 */ /* 0x002fe400078e002b */
[----:B------:R1:W-:Y:S04]  /*29600*/  STL [R1+0x5e8], R36 ;  /* 0x0005e82401007387 */ /* 0x0003e80000100800 */
[----:B------:R-:W3:Y:S01]  /*29610*/  LDL.LU R43, [R1+0x75c] ;  /* 0x00075c00012b7983 */ /* 0x000ee20000300800 */
[----:B------:R-:W-:-:S03]  /*29620*/  MOV R33, R46 ;  /* 0x0000002e00217202 */ /* 0x000fc60000000f00 */
[----:B------:R1:W-:Y:S04]  /*29630*/  STL [R1+0x5e4], R37 ;  /* 0x0005e42501007387 */ /* 0x0003e80000100800 */
[----:B------:R-:W3:Y:S04]  /*29640*/  LDL.LU R46, [R1+0x764] ;  /* 0x00076400012e7983 */ /* 0x000ee80000300800 */
[----:B------:R1:W-:Y:S02]  /*29650*/  LDGSTS.E [R35+0x23800], desc[UR8][R32.64], P1 ;  /* 0x2380000020237fae */ /* 0x0003e400089a1008 */
[----:B-1----:R-:W-:Y:S01]  /*29660*/  IMAD.MOV.U32 R32, RZ, RZ, R36 ;  /* 0x000000ffff207224 */ /* 0x002fe200078e0024 */
[----:B------:R-:W-:Y:S01]  /*29670*/  MOV R33, R37 ;  /* 0x0000002500217202 */ /* 0x000fe20000000f00 */
[----:B------:R-:W3:Y:S04]  /*29680*/  LDL.LU R36, [R1+0x7e0] ;  /* 0x0007e00001247983 */ /* 0x000ee80000300800 */
[----:B------:R-:W3:Y:S04]  /*29690*/  LDL.LU R37, [R1+0x7e8] ;  /* 0x0007e80001257983 */ /* 0x000ee80000300800 */
[----:B------:R1:W-:Y:S01]  /*296a0*/  LDGSTS.E [R35+0x23900], desc[UR8][R32.64], P0 ;  /* 0x2390000020237fae */ /* 0x0003e200081a1008 */
[----:B------:R-:W-:-:S05]  /*296b0*/  IADD3 R44, P2, PT, R44, R0, RZ ;  /* 0x000000002c2c7210 */ /* 0x000fca0007f5e0ff */
[----:B------:R4:W-:Y:S01]  /*296c0*/  STL [R1+0x660], R44 ;  /* 0x0006602c01007387 */ /* 0x0009e20000100800 */
[----:B------:R-:W-:Y:S01]  /*296d0*/  IADD3 R38, P3, PT, R38, R0, RZ ;  /* 0x0000000026267210 */ /* 0x000fe20007f7e0ff */
[----:B-1----:R-:W-:Y:S02]  /*296e0*/  IMAD.MOV.U32 R32, RZ, RZ, R44 ;  /* 0x000000ffff207224 */ /* 0x002fe400078e002c */
[----:B----4-:R-:W-:Y:S01]  /*296f0*/  IMAD.X R48, R48, 0x1, R2, P2 ;  /* 0x0000000130307824 */ /* 0x010fe200010e0602 */
[----:B------:R-:W-:-:S04]  /*29700*/  IADD3.X R42, PT, PT, R42, R2, RZ, P3, !PT ;  /* 0x000000022a2a7210 */ /* 0x000fc80001ffe4ff */
[----:B------:R1:W-:Y:S01]  /*29710*/  STL [R1+0x65c], R48 ;  /* 0x00065c3001007387 */ /* 0x0003e20000100800 */
[----:B------:R-:W-:-:S03]  /*29720*/  MOV R33, R48 ;  /* 0x0000003000217202 */ /* 0x000fc60000000f00 */
[----:B------:R4:W-:Y:S04]  /*29730*/  STL [R1+0x668], R38 ;  /* 0x0006682601007387 */ /* 0x0009e80000100800 */
[----:B------:R-:W3:Y:S04]  /*29740*/  LDL.LU R44, [R1+0x7dc] ;  /* 0x0007dc00012c7983 */ /* 0x000ee80000300800 */
[----:B------:R4:W-:Y:S04]  /*29750*/  LDGSTS.E [R35+0x24800], desc[UR8][R32.64], P1 ;  /* 0x2480000020237fae */ /* 0x0009e800089a1008 */
[----:B------:R4:W-:Y:S04]  /*29760*/  STL [R1+0x664], R42 ;  /* 0x0006642a01007387 */ /* 0x0009e80000100800 */
[----:B-1----:R-:W3:Y:S01]  /*29770*/  LDL.LU R48, [R1+0x7e4] ;  /* 0x0007e40001307983 */ /* 0x002ee20000300800 */
[----:B----4-:R-:W-:Y:S01]  /*29780*/  IMAD.MOV.U32 R32, RZ, RZ, R38 ;  /* 0x000000ffff207224 */ /* 0x010fe200078e0026 */
[----:B------:R-:W-:-:S02]  /*29790*/  MOV R33, R42 ;  /* 0x0000002a00217202 */ /* 0x000fc40000000f00 */
[----:B------:R-:W4:Y:S04]  /*297a0*/  LDL.LU R38, [R1+0x470] ;  /* 0x0004700001267983 */ /* 0x000f280000300800 */
[----:B------:R1:W-:Y:S04]  /*297b0*/  LDGSTS.E [R35+0x24900], desc[UR8][R32.64], P0 ;  /* 0x2490000020237fae */ /* 0x0003e800081a1008 */
[----:B------:R-:W4:Y:S01]  /*297c0*/  LDL.LU R42, [R1+0x478] ;  /* 0x00047800012a7983 */ /* 0x000f220000300800 */
[----:B------:R-:W-:-:S05]  /*297d0*/  IADD3 R49, P2, PT, R49, R0, RZ ;  /* 0x0000000031317210 */ /* 0x000fca0007f5e0ff */
[----:B-1----:R-:W-:Y:S01]  /*297e0*/  IMAD.MOV.U32 R32, RZ, RZ, R49 ;  /* 0x000000ffff207224 */ /* 0x002fe200078e0031 */
[----:B------:R-:W-:Y:S01]  /*297f0*/  IADD3 R40, P3, PT, R40, R0, RZ ;  /* 0x0000000028287210 */ /* 0x000fe20007f7e0ff */
[----:B------:R-:W-:Y:S01]  /*29800*/  IMAD.X R50, R50, 0x1, R2, P2 ;  /* 0x0000000132327824 */ /* 0x000fe200010e0602 */
[----:B------:R-:W-:Y:S02]  /*29810*/  STL [R1+0x6e0], R49 ;  /* 0x0006e03101007387 */ /* 0x000fe40000100800 */
[----:B--2---:R-:W-:Y:S02]  /*29820*/  IADD3.X R45, PT, PT, R45, R2, RZ, P3, !PT ;  /* 0x000000022d2d7210 */ /* 0x004fe40001ffe4ff */
[----:B------:R-:W-:Y:S01]  /*29830*/  MOV R33, R50 ;  /* 0x0000003200217202 */ /* 0x000fe20000000f00 */
[----:B------:R-:W-:Y:S04]  /*29840*/  STL [R1+0x6dc], R50 ;  /* 0x0006dc3201007387 */ /* 0x000fe80000100800 */
[----:B------:R1:W-:Y:S04]  /*29850*/  STL [R1+0x6e8], R40 ;  /* 0x0006e82801007387 */ /* 0x0003e80000100800 */
[----:B------:R2:W-:Y:S04]  /*29860*/  LDGSTS.E [R35+0x25800], desc[UR8][R32.64], P1 ;  /* 0x2580000020237fae */ /* 0x0005e800089a1008 */
[----:B------:R1:W-:Y:S01]  /*29870*/  STL [R1+0x6e4], R45 ;  /* 0x0006e42d01007387 */ /* 0x0003e20000100800 */
[----:B---3--:R-:W-:Y:S01]  /*29880*/  IADD3 R39, P2, PT, R39, R0, RZ ;  /* 0x0000000027277210 */ /* 0x008fe20007f5e0ff */
[----:B--2---:R-:W-:-:S02]  /*29890*/  IMAD.MOV.U32 R32, RZ, RZ, R40 ;  /* 0x000000ffff207224 */ /* 0x004fc400078e0028 */
[----:B-1----:R-:W2:Y:S01]  /*298a0*/  LDL.LU R40, [R1+0x46c] ;  /* 0x00046c0001287983 */ /* 0x002ea20000300800 */
[----:B------:R-:W-:Y:S02]  /*298b0*/  MOV R33, R45 ;  /* 0x0000002d00217202 */ /* 0x000fe40000000f00 */
[----:B------:R-:W-:Y:S01]  /*298c0*/  IADD3 R41, P3, PT, R41, R0, RZ ;  /* 0x0000000029297210 */ /* 0x000fe20007f7e0ff */
[----:B------:R-:W3:Y:S04]  /*298d0*/  LDL.LU R45, [R1+0x474] ;  /* 0x00047400012d7983 */ /* 0x000ee80000300800 */
        /* <DEDUP_REMOVED lines=8> */
[----:B------:R-:W3:Y:S04]  /*29960*/  LDL.LU R39, [R1+0x4f0] ;  /* 0x0004f00001277983 */ /* 0x000ee80000300800 */
[----:B------:R1:W-:Y:S04]  /*29970*/  STL [R1+0x764], R46 ;  /* 0x0007642e01007387 */ /* 0x0003e80000100800 */
[----:B------:R1:W-:Y:S04]  /*29980*/  LDGSTS.E [R35+0x26800], desc[UR8][R32.64], P1 ;  /* 0x2680000020237fae */ /* 0x0003e800089a1008 */
[----:B-1----:R-:W3:Y:S01]  /*29990*/  LDL.LU R43, [R1+0x4f8] ;  /* 0x0004f800012b7983 */ /* 0x002ee20000300800 */
[----:B------:R-:W-:-:S03]  /*299a0*/  IMAD.MOV.U32 R32, RZ, RZ, R41 ;  /* 0x000000ffff207224 */ /* 0x000fc600078e0029 */
[----:B------:R-:W3:Y:S01]  /*299b0*/  LDL.LU R41, [R1+0x4ec] ;  /* 0x0004ec0001297983 */ /* 0x000ee20000300800 */
[----:B------:R-:W-:-:S03]  /*299c0*/  MOV R33, R46 ;  /* 0x0000002e00217202 */ /* 0x000fc60000000f00 */
[----:B------:R-:W3:Y:S01]  /*299d0*/  LDL.LU R46, [R1+0x4f4] ;  /* 0x0004f400012e7983 */ /* 0x000ee20000300800 */
[-C--:B------:R-:W-:Y:S02]  /*299e0*/  IADD3 R36, P2, PT, R36, R0.reuse, RZ ;  /* 0x0000000024247210 */ /* 0x080fe40007f5e0ff */
[----:B------:R-:W-:Y:S01]  /*299f0*/  IADD3 R37, P3, PT, R37, R0, RZ ;  /* 0x0000000025257210 */ /* 0x000fe20007f7e0ff */
[----:B------:R1:W-:Y:S04]  /*29a00*/  LDGSTS.E [R35+0x26900], desc[UR8][R32.64], P0 ;  /* 0x2690000020237fae */ /* 0x0003e800081a1008 */
[----:B------:R-:W-:Y:S01]  /*29a10*/  STL [R1+0x7e0], R36 ;  /* 0x0007e02401007387 */ /* 0x000fe20000100800 */
[----:B-1----:R-:W-:Y:S02]  /*29a20*/  IMAD.MOV.U32 R32, RZ, RZ, R36 ;  /* 0x000000ffff207224 */ /* 0x002fe400078e0024 */
[----:B------:R-:W-:-:S05]  /*29a30*/  IMAD.X R44, R44, 0x1, R2, P2 ;  /* 0x000000012c2c7824 */ /* 0x000fca00010e0602 */
[----:B------:R-:W-:Y:S01]  /*29a40*/  MOV R33, R44 ;  /* 0x0000002c00217202 */ /* 0x000fe20000000f00 */
[----:B------:R1:W-:Y:S04]  /*29a50*/  STL [R1+0x7dc], R44 ;  /* 0x0007dc2c01007387 */ /* 0x0003e80000100800 */
[----:B------:R-:W-:Y:S01]  /*29a60*/  STL [R1+0x7e8], R37 ;  /* 0x0007e82501007387 */ /* 0x000fe20000100800 */
[----:B------:R-:W-:-:S03]  /*29a70*/  IADD3.X R48, PT, PT, R48, R2, RZ, P3, !PT ;  /* 0x0000000230307210 */ /* 0x000fc60001ffe4ff */
[----:B------:R4:W-:Y:S04]  /*29a80*/  LDGSTS.E [R35+0x27800], desc[UR8][R32.64], P1 ;  /* 0x2780000020237fae */ /* 0x0009e800089a1008 */
[----:B-1----:R-:W3:Y:S01]  /*29a90*/  LDL.LU R44, [R1+0x570] ;  /* 0x00057000012c7983 */ /* 0x002ee20000300800 */
[----:B----4-:R-:W-:-:S03]  /*29aa0*/  IADD3 R38, P2, PT, R38, R0, RZ ;  /* 0x0000000026267210 */ /* 0x010fc60007f5e0ff */
[----:B------:R1:W-:Y:S04]  /*29ab0*/  STL [R1+0x7e4], R48 ;  /* 0x0007e43001007387 */ /* 0x0003e80000100800 */
[----:B------:R-:W4:Y:S01]  /*29ac0*/  LDL.LU R36, [R1+0x578] ;  /* 0x0005780001247983 */ /* 0x000f220000300800 */
[----:B------:R-:W-:Y:S01]  /*29ad0*/  IMAD.MOV.U32 R32, RZ, RZ, R37 ;  /* 0x000000ffff207224 */ /* 0x000fe200078e0025 */
[----:B------:R-:W-:Y:S02]  /*29ae0*/  MOV R33, R48 ;  /* 0x0000003000217202 */ /* 0x000fe40000000f00 */
[----:B-1----:R-:W4:Y:S01]  /*29af0*/  LDL.LU R48, [R1+0x56c] ;  /* 0x00056c0001307983 */ /* 0x002f220000300800 */
[----:B------:R-:W-:-:S03]  /*29b00*/  IADD3 R42, P3, PT, R42, R0, RZ ;  /* 0x000000002a2a7210 */ /* 0x000fc60007f7e0ff */
[----:B------:R-:W4:Y:S04]  /*29b10*/  LDL.LU R37, [R1+0x574] ;  /* 0x0005740001257983 */ /* 0x000f280000300800 */
        /* <DEDUP_REMOVED lines=9> */
[----:B---3--:R-:W-:-:S03]  /*29bb0*/  IMAD.X R45, R45, 0x1, R2, P3 ;  /* 0x000000012d2d7824 */ /* 0x008fc600018e0602 */
[----:B------:R2:W-:Y:S04]  /*29bc0*/  LDGSTS.E [R35+0x20a00], desc[UR8][R32.64], P1 ;  /* 0x20a0000020237fae */ /* 0x0005e800089a1008 */
[----:B-1----:R-:W3:Y:S04]  /*29bd0*/  LDL.LU R40, [R1+0x5f0] ;  /* 0x0005f00001287983 */ /* 0x002ee80000300800 */
[----:B------:R-:W3:Y:S01]  /*29be0*/  LDL.LU R38, [R1+0x5f8] ;  /* 0x0005f80001267983 */ /* 0x000ee20000300800 */
[----:B--2---:R-:W-:-:S03]  /*29bf0*/  IMAD.MOV.U32 R33, RZ, RZ, R45 ;  /* 0x000000ffff217224 */ /* 0x004fc600078e002d */
[----:B------:R1:W-:Y:S01]  /*29c00*/  STL [R1+0x474], R45 ;  /* 0x0004742d01007387 */ /* 0x0003e20000100800 */
[----:B------:R-:W-:-:S05]  /*29c10*/  MOV R32, R42 ;  /* 0x0000002a00207202 */ /* 0x000fca0000000f00 */
[----:B------:R2:W-:Y:S04]  /*29c20*/  LDGSTS.E [R35+0x20b00], desc[UR8][R32.64], P0 ;  /* 0x20b0000020237fae */ /* 0x0005e800081a1008 */
[----:B-1----:R-:W3:Y:S04]  /*29c30*/  LDL.LU R45, [R1+0x5ec] ;  /* 0x0005ec00012d7983 */ /* 0x002ee80000300800 */
[----:B------:R-:W3:Y:S01]  /*29c40*/  LDL.LU R42, [R1+0x5f4] ;  /* 0x0005f400012a7983 */ /* 0x000ee20000300800 */
[----:B------:R-:W-:-:S04]  /*29c50*/  IADD3 R39, P2, PT, R39, R0, RZ ;  /* 0x0000000027277210 */ /* 0x000fc80007f5e0ff */
[----:B--2---:R-:W-:Y:S01]  /*29c60*/  MOV R32, R39 ;  /* 0x0000002700207202 */ /* 0x004fe20000000f00 */
[----:B------:R-:W-:Y:S01]  /*29c70*/  STL [R1+0x4f0], R39 ;  /* 0x0004f02701007387 */ /* 0x000fe20000100800 */
[----:B------:R-:W-:Y:S02]  /*29c80*/  IADD3 R43, P3, PT, R43, R0, RZ ;  /* 0x000000002b2b7210 */ /* 0x000fe40007f7e0ff */
[----:B------:R-:W-:-:S03]  /*29c90*/  IADD3.X R41, PT, PT, R41, R2, RZ, P2, !PT ;  /* 0x0000000229297210 */ /* 0x000fc600017fe4ff */
        /* <DEDUP_REMOVED lines=14> */
[----:B----4-:R-:W-:-:S03]  /*29d80*/  IADD3 R36, P3, PT, R36, R0, RZ ;  /* 0x0000000024247210 */ /* 0x010fc60007f7e0ff */
[----:B------:R-:W-:Y:S01]  /*29d90*/  STL [R1+0x570], R44 ;  /* 0x0005702c01007387 */ /* 0x000fe20000100800 */
[----:B------:R-:W-:Y:S01]  /*29da0*/  IADD3.X R48, PT, PT, R48, R2, RZ, P2, !PT ;  /* 0x0000000230307210 */ /* 0x000fe200017fe4ff */
[----:B------:R-:W-:-:S04]  /*29db0*/  IMAD.X R37, R37, 0x1, R2, P3 ;  /* 0x0000000125257824 */ /* 0x000fc800018e0602 */
[----:B------:R4:W-:Y:S01]  /*29dc0*/  STL [R1+0x56c], R48 ;  /* 0x00056c3001007387 */ /* 0x0009e20000100800 */
[----:B-1----:R-:W-:-:S03]  /*29dd0*/  IMAD.MOV.U32 R33, RZ, RZ, R48 ;  /* 0x000000ffff217224 */ /* 0x002fc600078e0030 */
[----:B------:R1:W-:Y:S01]  /*29de0*/  STL [R1+0x578], R36 ;  /* 0x0005782401007387 */ /* 0x0003e20000100800 */
[----:B------:R-:W-:-:S03]  /*29df0*/  MOV R32, R44 ;  /* 0x0000002c00207202 */ /* 0x000fc60000000f00 */
[----:B----4-:R-:W4:Y:S04]  /*29e00*/  LDL.LU R48, [R1+0x6f0] ;  /* 0x0006f00001307983 */ /* 0x010f280000300800 */
[----:B------:R1:W-:Y:S04]  /*29e10*/  STL [R1+0x574], R37 ;  /* 0x0005742501007387 */ /* 0x0003e80000100800 */
[----:B------:R-:W4:Y:S04]  /*29e20*/  LDL.LU R44, [R1+0x6f8] ;  /* 0x0006f800012c7983 */ /* 0x000f280000300800 */
[----:B------:R-:W4:Y:S04]  /*29e30*/  LDL.LU R50, [R1+0x6ec] ;  /* 0x0006ec0001327983 */ /* 0x000f280000300800 */
[----:B------:R1:W-:Y:S04]  /*29e40*/  LDGSTS.E [R35+0x22a00], desc[UR8][R32.64], P1 ;  /* 0x22a0000020237fae */ /* 0x0003e800089a1008 */
[----:B------:R-:W4:Y:S01]  /*29e50*/  LDL.LU R49, [R1+0x6f4] ;  /* 0x0006f40001317983 */ /* 0x000f220000300800 */
[----:B-1----:R-:W-:Y:S01]  /*29e60*/  MOV R32, R36 ;  /* 0x0000002400207202 */ /* 0x002fe20000000f00 */
[----:B------:R-:W-:-:S02]  /*29e70*/  IMAD.MOV.U32 R33, RZ, RZ, R37 ;  /* 0x000000ffff217224 */ /* 0x000fc400078e0025 */
[----:B------:R-:W4:Y:S04]  /*29e80*/  LDL.LU R36, [R1+0x770] ;  /* 0x0007700001247983 */ /* 0x000f280000300800 */
[----:B------:R-:W4:Y:S04]  /*29e90*/  LDL.LU R37, [R1+0x778] ;  /* 0x0007780001257983 */ /* 0x000f280000300800 */
[----:B------:R1:W-:Y:S01]  /*29ea0*/  LDGSTS.E [R35+0x22b00], desc[UR8][R32.64], P0 ;  /* 0x22b0000020237fae */ /* 0x0003e200081a1008 */
[-C--:B---3--:R-:W-:Y:S02]  /*29eb0*/  IADD3 R40, P2, PT, R40, R0.reuse, RZ ;  /* 0x0000000028287210 */ /* 0x088fe40007f5e0ff */
[----:B------:R-:W-:-:S03]  /*29ec0*/  IADD3 R38, P3, PT, R38, R0, RZ ;  /* 0x0000000026267210 */ /* 0x000fc60007f7e0ff */
[----:B------:R3:W-:Y:S01]  /*29ed0*/  STL [R1+0x5f0], R40 ;  /* 0x0005f02801007387 */ /* 0x0007e20000100800 */
[----:B-1----:R-:W-:Y:S02]  /*29ee0*/  MOV R32, R40 ;  /* 0x0000002800207202 */ /* 0x002fe40000000f00 */
[----:B------:R-:W-:Y:S01]  /*29ef0*/  IADD3.X R45, PT, PT, R45, R2, RZ, P2, !PT ;  /* 0x000000022d2d7210 */ /* 0x000fe200017fe4ff */
[----:B------:R-:W-:-:S04]  /*29f00*/  IMAD.X R42, R42, 0x1, R2, P3 ;  /* 0x000000012a2a7824 */ /* 0x000fc800018e0602 */
[----:B------:R1:W-:Y:S04]  /*29f10*/  STL [R1+0x5ec], R45 ;  /* 0x0005ec2d01007387 */ /* 0x0003e80000100800 */
[----:B------:R1:W-:Y:S01]  /*29f20*/  STL [R1+0x5f8], R38 ;  /* 0x0005f82601007387 */ /* 0x0003e20000100800 */
[----:B------:R-:W-:-:S03]  /*29f30*/  IMAD.MOV.U32 R33, RZ, RZ, R45 ;  /* 0x000000ffff217224 */ /* 0x000fc600078e002d */
[----:B---3--:R-:W3:Y:S04]  /*29f40*/  LDL.LU R40, [R1+0x76c] ;  /* 0x00076c0001287983 */ /* 0x008ee80000300800 */
[----:B------:R1:W-:Y:S04]  /*29f50*/  STL [R1+0x5f4], R42 ;  /* 0x0005f42a01007387 */ /* 0x0003e80000100800 */
[----:B-1----:R-:W3:Y:S04]  /*29f60*/  LDL.LU R45, [R1+0x774] ;  /* 0x00077400012d7983 */ /* 0x002ee80000300800 */
[----:B------:R1:W-:Y:S02]  /*29f70*/  LDGSTS.E [R35+0x23a00], desc[UR8][R32.64], P1 ;  /* 0x23a0000020237fae */ /* 0x0003e400089a1008 */
[----:B-1----:R-:W-:Y:S01]  /*29f80*/  MOV R32, R38 ;  /* 0x0000002600207202 */ /* 0x002fe20000000f00 */
[----:B------:R-:W-:Y:S01]  /*29f90*/  IMAD.MOV.U32 R33, RZ, RZ, R42 ;  /* 0x000000ffff217224 */ /* 0x000fe200078e002a */
[----:B------:R-:W3:Y:S04]  /*29fa0*/  LDL.LU R38, [R1+0x7f0] ;  /* 0x0007f00001267983 */ /* 0x000ee80000300800 */
[----:B------:R-:W3:Y:S01]  /*29fb0*/  LDL.LU R42, [R1+0x7f8] ;  /* 0x0007f800012a7983 */ /* 0x000ee20000300800 */
[----:B------:R-:W-:-:S03]  /*29fc0*/  IADD3 R41, P2, PT, R41, R0, RZ ;  /* 0x0000000029297210 */ /* 0x000fc60007f5e0ff */
[----:B------:R1:W-:Y:S01]  /*29fd0*/  LDGSTS.E [R35+0x23b00], desc[UR8][R32.64], P0 ;  /* 0x23b0000020237fae */ /* 0x0003e200081a1008 */
[----:B------:R-:W-:-:S03]  /*29fe0*/  IADD3 R39, P3, PT, R39, R0, RZ ;  /* 0x0000000027277210 */ /* 0x000fc60007f7e0ff */
[----:B------:R2:W-:Y:S02]  /*29ff0*/  STL [R1+0x670], R41 ;  /* 0x0006702901007387 */ /* 0x0005e40000100800 */
[----:B--2---:R-:W-:Y:S02]  /*2a000*/  IADD3.X R46, PT, PT, R46, R2, RZ, P2, !PT ;  /* 0x000000022e2e7210 */ /* 0x004fe400017fe4ff */
[----:B-1----:R-:W-:Y:S01]  /*2a010*/  MOV R32, R41 ;  /* 0x0000002900207202 */ /* 0x002fe20000000f00 */
[----:B------:R-:W-:Y:S02]  /*2a020*/  IMAD.X R43, R43, 0x1, R2, P3 ;  /* 0x000000012b2b7824 */ /* 0x000fe400018e0602 */
[----:B------:R1:W-:Y:S04]  /*2a030*/  STL [R1+0x66c], R46 ;  /* 0x00066c2e01007387 */ /* 0x0003e80000100800 */
[----:B------:R-:W-:Y:S04]  /*2a040*/  STL [R1+0x678], R39 ;  /* 0x0006782701007387 */ /* 0x000fe80000100800 */
[----:B------:R-:W2:Y:S01]  /*2a050*/  LDL.LU R41, [R1+0x7ec] ;  /* 0x0007ec0001297983 */ /* 0x000ea20000300800 */
[----:B------:R-:W-:-:S03]  /*2a060*/  IMAD.MOV.U32 R33, RZ, RZ, R46 ;  /* 0x000000ffff217224 */ /* 0x000fc600078e002e */
[----:B------:R1:W-:Y:S04]  /*2a070*/  STL [R1+0x674], R43 ;  /* 0x0006742b01007387 */ /* 0x0003e80000100800 */
[----:B-1----:R-:W2:Y:S04]  /*2a080*/  LDL.LU R46, [R1+0x7f4] ;  /* 0x0007f400012e7983 */ /* 0x002ea80000300800 */
[----:B------:R1:W-:Y:S02]  /*2a090*/  LDGSTS.E [R35+0x24a00], desc[UR8][R32.64], P1 ;  /* 0x24a0000020237fae */ /* 0x0003e400089a1008 */
[----:B-1----:R-:W-:Y:S01]  /*2a0a0*/  MOV R32, R39 ;  /* 0x0000002700207202 */ /* 0x002fe20000000f00 */
[----:B------:R-:W-:-:S02]  /*2a0b0*/  IMAD.MOV.U32 R33, RZ, RZ, R43 ;  /* 0x000000ffff217224 */ /* 0x000fc400078e002b */
[----:B------:R-:W2:Y:S04]  /*2a0c0*/  LDL.LU R43, [R1+0x480] ;  /* 0x00048000012b7983 */ /* 0x000ea80000300800 */
[----:B------:R-:W2:Y:S04]  /*2a0d0*/  LDL.LU R39, [R1+0x488] ;  /* 0x0004880001277983 */ /* 0x000ea80000300800 */
[----:B------:R1:W-:Y:S01]  /*2a0e0*/  LDGSTS.E [R35+0x24b00], desc[UR8][R32.64], P0 ;  /* 0x24b0000020237fae */ /* 0x0003e200081a1008 */
[----:B----4-:R-:W-:-:S05]  /*2a0f0*/  IADD3 R48, P2, PT, R48, R0, RZ ;  /* 0x0000000030307210 */ /* 0x010fca0007f5e0ff */
[----:B------:R4:W-:Y:S01]  /*2a100*/  STL [R1+0x6f0], R48 ;  /* 0x0006f03001007387 */ /* 0x0009e20000100800 */
[----:B------:R-:W-:Y:S02]  /*2a110*/  IADD3 R44, P3, PT, R44, R0, RZ ;  /* 0x000000002c2c7210 */ /* 0x000fe40007f7e0ff */
[----:B------:R-:W-:Y:S02]  /*2a120*/  IADD3.X R50, PT, PT, R50, R2, RZ, P2, !PT ;  /* 0x0000000232327210 */ /* 0x000fe400017fe4ff */
[----:B-1----:R-:W-:-:S03]  /*2a130*/  MOV R32, R48 ;  /* 0x0000003000207202 */ /* 0x002fc60000000f00 */
[----:B------:R-:W-:Y:S01]  /*2a140*/  STL [R1+0x6ec], R50 ;  /* 0x0006ec3201007387 */ /* 0x000fe20000100800 */
[----:B------:R-:W-:Y:S02]  /*2a150*/  IMAD.MOV.U32 R33, RZ, RZ, R50 ;  /* 0x000000ffff217224 */ /* 0x000fe400078e0032 */
[----:B------:R-:W-:Y:S01]  /*2a160*/  IMAD.X R49, R49, 0x1, R2, P3 ;  /* 0x0000000131317824 */ /* 0x000fe200018e0602 */
[----:B------:R1:W-:Y:S04]  /*2a170*/  STL [R1+0x6f8], R44 ;  /* 0x0006f82c01007387 */ /* 0x0003e80000100800 */
[----:B----4-:R-:W4:Y:S04]  /*2a180*/  LDL.LU R48, [R1+0x47c] ;  /* 0x00047c0001307983 */ /* 0x010f280000300800 */
[----:B------:R1:W-:Y:S01]  /*2a190*/  LDGSTS.E [R35+0x25a00], desc[UR8][R32.64], P1 ;  /* 0x25a0000020237fae */ /* 0x0003e200089a1008 */
[----:B------:R-:W-:-:S03]  /*2a1a0*/  IADD3 R36, P2, PT, R36, R0, RZ ;  /* 0x0000000024247210 */ /* 0x000fc60007f5e0ff */
[----:B------:R-:W-:Y:S01]  /*2a1b0*/  STL [R1+0x6f4], R49 ;  /* 0x0006f43101007387 */ /* 0x000fe20000100800 */
[----:B------:R-:W-:Y:S02]  /*2a1c0*/  IADD3 R37, P3, PT, R37, R0, RZ ;  /* 0x0000000025257210 */ /* 0x000fe40007f7e0ff */
[----:B-1----:R-:W-:Y:S01]  /*2a1d0*/  MOV R32, R44 ;  /* 0x0000002c00207202 */ /* 0x002fe20000000f00 */
[----:B------:R-:W-:Y:S01]  /*2a1e0*/  IMAD.MOV.U32 R33, RZ, RZ, R49 ;  /* 0x000000ffff217224 */ /* 0x000fe200078e0031 */
[----:B------:R-:W4:Y:S04]  /*2a1f0*/  LDL.LU R44, [R1+0x484] ;  /* 0x00048400012c7983 */ /* 0x000f280000300800 */
[----:B------:R1:W-:Y:S04]  /*2a200*/  LDGSTS.E [R35+0x25b00], desc[UR8][R32.64], P0 ;  /* 0x25b0000020237fae */ /* 0x0003e800081a1008 */
[----:B------:R3:W-:Y:S01]  /*2a210*/  STL [R1+0x770], R36 ;  /* 0x0007702401007387 */ /* 0x0007e20000100800 */
[----:B-1----:R-:W-:-:S02]  /*2a220*/  MOV R32, R36 ;  /* 0x0000002400207202 */ /* 0x002fc40000000f00 */
[----:B---3--:R-:W-:-:S05]  /*2a230*/  IADD3.X R40, PT, PT, R40, R2, RZ, P2, !PT ;  /* 0x0000000228287210 */ /* 0x008fca00017fe4ff */
[----:B------:R1:W-:Y:S01]  /*2a240*/  STL [R1+0x76c], R40 ;  /* 0x00076c2801007387 */ /* 0x0003e20000100800 */
[----:B------:R-:W-:Y:S02]  /*2a250*/  IMAD.MOV.U32 R33, RZ, RZ, R40 ;  /* 0x000000ffff217224 */ /* 0x000fe400078e0028 */
[----:B------:R-:W-:Y:S01]  /*2a260*/  IMAD.X R45, R45, 0x1, R2, P3 ;  /* 0x000000012d2d7824 */ /* 0x000fe200018e0602 */
[----:B------:R3:W-:Y:S04]  /*2a270*/  STL [R1+0x778], R37 ;  /* 0x0007782501007387 */ /* 0x0007e80000100800 */
[----:B------:R-:W4:Y:S04]  /*2a280*/  LDL.LU R36, [R1+0x500] ;  /* 0x0005000001247983 */ /* 0x000f280000300800 */
[----:B------:R3:W-:Y:S04]  /*2a290*/  STL [R1+0x774], R45 ;  /* 0x0007742d01007387 */ /* 0x0007e80000100800 */
[----:B------:R3:W-:Y:S04]  /*2a2a0*/  LDGSTS.E [R35+0x26a00], desc[UR8][R32.64], P1 ;  /* 0x26a0000020237fae */ /* 0x0007e800089a1008 */
[----:B-1----:R-:W4:Y:S01]  /*2a2b0*/  LDL.LU R40, [R1+0x508] ;  /* 0x0005080001287983 */ /* 0x002f220000300800 */
[----:B------:R-:W-:-:S02]  /*2a2c0*/  IADD3 R38, P2, PT, R38, R0, RZ ;  /* 0x0000000026267210 */ /* 0x000fc40007f5e0ff */
[----:B---3--:R-:W-:Y:S02]  /*2a2d0*/  MOV R32, R37 ;  /* 0x0000002500207202 */ /* 0x008fe40000000f00 */
[----:B------:R-:W3:Y:S01]  /*2a2e0*/  LDL.LU R37, [R1+0x4fc] ;  /* 0x0004fc0001257983 */ /* 0x000ee20000300800 */
[----:B------:R-:W-:Y:S01]  /*2a2f0*/  IMAD.MOV.U32 R33, RZ, RZ, R45 ;  /* 0x000000ffff217224 */ /* 0x000fe200078e002d */
[----:B------:R-:W-:Y:S02]  /*2a300*/  IADD3 R42, P3, PT, R42, R0, RZ ;  /* 0x000000002a2a7210 */ /* 0x000fe40007f7e0ff */
[----:B------:R-:W3:Y:S04]  /*2a310*/  LDL.LU R45, [R1+0x504] ;  /* 0x00050400012d7983 */ /* 0x000ee80000300800 */
[----:B------:R1:W-:Y:S04]  /*2a320*/  LDGSTS.E [R35+0x26b00], desc[UR8][R32.64], P0 ;  /* 0x26b0000020237fae */ /* 0x0003e800081a1008 */
[----:B------:R1:W-:Y:S01]  /*2a330*/  STL [R1+0x7f0], R38 ;  /* 0x0007f02601007387 */ /* 0x0003e20000100800 */
[----:B--2---:R-:W-:-:S02]  /*2a340*/  IADD3.X R41, PT, PT, R41, R2, RZ, P2, !PT ;  /* 0x0000000229297210 */ /* 0x004fc400017fe4ff */
[----:B-1----:R-:W-:-:S03]  /*2a350*/  MOV R32, R38 ;  /* 0x0000002600207202 */ /* 0x002fc60000000f00 */
[----:B------:R1:W-:Y:S01]  /*2a360*/  STL [R1+0x7ec], R41 ;  /* 0x0007ec2901007387 */ /* 0x0003e20000100800 */
[----:B------:R-:W-:Y:S02]  /*2a370*/  IMAD.MOV.U32 R33, RZ, RZ, R41 ;  /* 0x000000ffff217224 */ /* 0x000fe400078e0029 */
[----:B------:R-:W-:Y:S01]  /*2a380*/  IMAD.X R46, R46, 0x1, R2, P3 ;  /* 0x000000012e2e7824 */ /* 0x000fe200018e0602 */
[----:B------:R-:W-:Y:S04]  /*2a390*/  STL [R1+0x7f8], R42 ;  /* 0x0007f82a01007387 */ /* 0x000fe80000100800 */
[----:B------:R-:W2:Y:S04]  /*2a3a0*/  LDL.LU R38, [R1+0x580] ;  /* 0x0005800001267983 */ /* 0x000ea80000300800 */
[----:B------:R1:W-:Y:S04]  /*2a3b0*/  STL [R1+0x7f4], R46 ;  /* 0x0007f42e01007387 */ /* 0x0003e80000100800 */
[----:B------:R1:W-:Y:S04]  /*2a3c0*/  LDGSTS.E [R35+0x27a00], desc[UR8][R32.64], P1 ;  /* 0x27a0000020237fae */ /* 0x0003e800089a1008 */
[----:B-1----:R-:W2:Y:S01]  /*2a3d0*/  LDL.LU R41, [R1+0x588] ;  /* 0x0005880001297983 */ /* 0x002ea20000300800 */
[----:B------:R-:W-:-:S03]  /*2a3e0*/  IMAD.MOV.U32 R33, RZ, RZ, R46 ;  /* 0x000000ffff217224 */ /* 0x000fc600078e002e */
[----:B------:R-:W2:Y:S01]  /*2a3f0*/  LDL.LU R46, [R1+0x57c] ;  /* 0x00057c00012e7983 */ /* 0x000ea20000300800 */
[----:B------:R-:W-:-:S03]  /*2a400*/  MOV R32, R42 ;  /* 0x0000002a00207202 */ /* 0x000fc60000000f00 */
[----:B------:R-:W2:Y:S01]  /*2a410*/  LDL.LU R42, [R1+0x584] ;  /* 0x00058400012a7983 */ /* 0x000ea20000300800 */
[-C--:B------:R-:W-:Y:S02]  /*2a420*/  IADD3 R43, P2, PT, R43, R0.reuse, RZ ;  /* 0x000000002b2b7210 */ /* 0x080fe40007f5e0ff */
[----:B------:R-:W-:Y:S01]  /*2a430*/  IADD3 R39, P3, PT, R39, R0, RZ ;  /* 0x0000000027277210 */ /* 0x000fe20007f7e0ff */
[----:B------:R1:W-:Y:S01]  /*2a440*/  LDGSTS.E [R35+0x27b00], desc[UR8][R32.64], P0 ;  /* 0x27b0000020237fae */ /* 0x0003e200081a1008 */
[----:B------:R-:W-:-:S03]  /*2a450*/  VIADD R34, R34, UR7 ;  /* 0x0000000722227c36 */ /* 0x000fc60008000000 */
[----:B------:R4:W-:Y:S01]  /*2a460*/  STL [R1+0x480], R43 ;  /* 0x0004802b01007387 */ /* 0x0009e20000100800 */
[----:B-1----:R-:W-:Y:S01]  /*2a470*/  IMAD.MOV.U32 R32, RZ, RZ, R43 ;  /* 0x000000ffff207224 */ /* 0x002fe200078e002b */
[----:B----4-:R-:W-:-:S04]  /*2a480*/  IADD3.X R48, PT, PT, R48, R2, RZ, P2, !PT ;  /* 0x0000000230307210 */ /* 0x010fc800017fe4ff */
[----:B------:R-:W-:Y:S01]  /*2a490*/  MOV R33, R48 ;  /* 0x0000003000217202 */ /* 0x000fe20000000f00 */
[----:B------:R-:W-:Y:S04]  /*2a4a0*/  STL [R1+0x47c], R48 ;  /* 0x00047c3001007387 */ /* 0x000fe80000100800 */
[----:B------:R-:W-:Y:S04]  /*2a4b0*/  STL [R1+0x488], R39 ;  /* 0x0004882701007387 */ /* 0x000fe80000100800 */
[----:B------:R-:W4:Y:S04]  /*2a4c0*/  LDL.LU R43, [R1+0x600] ;  /* 0x00060000012b7983 */ /* 0x000f280000300800 */
[----:B------:R1:W-:Y:S01]  /*2a4d0*/  LDGSTS.E [R34+0x20c00], desc[UR8][R32.64], P1 ;  /* 0x20c0000020227fae */ /* 0x0003e200089a1008 */
[----:B------:R-:W-:-:S05]  /*2a4e0*/  IADD3.X R44, PT, PT, R44, R2, RZ, P3, !PT ;  /* 0x000000022c2c7210 */ /* 0x000fca0001ffe4ff */
[----:B------:R1:W-:Y:S04]  /*2a4f0*/  STL [R1+0x484], R44 ;  /* 0x0004842c01007387 */ /* 0x0003e80000100800 */
[----:B------:R-:W4:Y:S01]  /*2a500*/  LDL.LU R35, [R1+0x608] ;  /* 0x0006080001237983 */ /* 0x000f220000300800 */
[----:B-1----:R-:W-:Y:S01]  /*2a510*/  MOV R33, R44 ;  /* 0x0000002c00217202 */ /* 0x002fe20000000f00 */
[----:B------:R-:W-:Y:S02]  /*2a520*/  IMAD.MOV.U32 R32, RZ, RZ, R39 ;  /* 0x000000ffff207224 */ /* 0x000fe400078e0027 */
[----:B------:R-:W4:Y:S04]  /*2a530*/  LDL.LU R44, [R1+0x5fc] ;  /* 0x0005fc00012c7983 */ /* 0x000f280000300800 */
[----:B------:R-:W4:Y:S04]  /*2a540*/  LDL.LU R39, [R1+0x604] ;  /* 0x0006040001277983 */ /* 0x000f280000300800 */
[----:B------:R1:W-:Y:S01]  /*2a550*/  LDGSTS.E [R34+0x20d00], desc[UR8][R32.64], P0 ;  /* 0x20d0000020227fae */ /* 0x0003e200081a1008 */
[----:B------:R-:W-:-:S05]  /*2a560*/  IADD3 R36, P2, PT, R36, R0, RZ ;  /* 0x0000000024247210 */ /* 0x000fca0007f5e0ff */
[----:B------:R-:W-:Y:S01]  /*2a570*/  STL [R1+0x500], R36 ;  /* 0x0005002401007387 */ /* 0x000fe20000100800 */
[----:B-1----:R-:W-:Y:S01]  /*2a580*/  IMAD.MOV.U32 R32, RZ, RZ, R36 ;  /* 0x000000ffff207224 */ /* 0x002fe200078e0024 */
[----:B------:R-:W-:Y:S01]  /*2a590*/  IADD3 R40, P3, PT, R40, R0, RZ ;  /* 0x0000000028287210 */ /* 0x000fe20007f7e0ff */
[----:B---3--:R-:W-:-:S03]  /*2a5a0*/  IMAD.X R37, R37, 0x1, R2, P2 ;  /* 0x0000000125257824 */ /* 0x008fc600010e0602 */
[----:B------:R-:W-:Y:S02]  /*2a5b0*/  IADD3.X R45, PT, PT, R45, R2, RZ, P3, !PT ;  /* 0x000000022d2d7210 */ /* 0x000fe40001ffe4ff */
[----:B------:R1:W-:Y:S01]  /*2a5c0*/  STL [R1+0x4fc], R37 ;  /* 0x0004fc2501007387 */ /* 0x0003e20000100800 */
[----:B------:R-:W-:-:S03]  /*2a5d0*/  MOV R33, R37 ;  /* 0x0000002500217202 */ /* 0x000fc60000000f00 */
[----:B------:R3:W-:Y:S04]  /*2a5e0*/  STL [R1+0x508], R40 ;  /* 0x0005082801007387 */ /* 0x0007e80000100800 */
[----:B------:R3:W-:Y:S04]  /*2a5f0*/  LDGSTS.E [R34+0x21c00], desc[UR8][R32.64], P1 ;  /* 0x21c0000020227fae */ /* 0x0007e800089a1008 */
[----:B-1----:R-:W4:Y:S04]  /*2a600*/  LDL.LU R37, [R1+0x680] ;  /* 0x0006800001257983 */ /* 0x002f280000300800 */
[----:B------:R1:W-:Y:S04]  /*2a610*/  STL [R1+0x504], R45 ;  /* 0x0005042d01007387 */ /* 0x0003e80000100800 */
[----:B------:R-:W4:Y:S01]  /*2a620*/  LDL.LU R36, [R1+0x688] ;  /* 0x0006880001247983 */ /* 0x000f220000300800 */
[----:B---3--:R-:W-:Y:S01]  /*2a630*/  IMAD.MOV.U32 R32, RZ, RZ, R40 ;  /* 0x000000ffff207224 */ /* 0x008fe200078e0028 */
[----:B------:R-:W-:-:S02]  /*2a640*/  MOV R33, R45 ;  /* 0x0000002d00217202 */ /* 0x000fc40000000f00 */
[----:B------:R-:W3:Y:S04]  /*2a650*/  LDL.LU R40, [R1+0x67c] ;  /* 0x00067c0001287983 */ /* 0x000ee80000300800 */
[----:B-1----:R-:W3:Y:S01]  /*2a660*/  LDL.LU R45, [R1+0x684] ;  /* 0x00068400012d7983 */ /* 0x002ee20000300800 */
[----:B--2---:R-:W-:-:S03]  /*2a670*/  IADD3 R38, P2, PT, R38, R0, RZ ;  /* 0x0000000026267210 */ /* 0x004fc60007f5e0ff */
[----:B------:R1:W-:Y:S04]  /*2a680*/  LDGSTS.E [R34+0x21d00], desc[UR8][R32.64], P0 ;  /* 0x21d0000020227fae */ /* 0x0003e800081a1008 */
[----:B------:R2:W-:Y:S01]  /*2a690*/  STL [R1+0x580], R38 ;  /* 0x0005802601007387 */ /* 0x0005e20000100800 */
[----:B------:R-:W-:Y:S01]  /*2a6a0*/  IADD3 R41, P3, PT, R41, R0, RZ ;  /* 0x0000000029297210 */ /* 0x000fe20007f7e0ff */
[----:B------:R-:W-:-:S03]  /*2a6b0*/  IMAD.X R46, R46, 0x1, R2, P2 ;  /* 0x000000012e2e7824 */ /* 0x000fc600010e0602 */
[----:B------:R-:W-:Y:S02]  /*2a6c0*/  IADD3.X R42, PT, PT, R42, R2, RZ, P3, !PT ;  /* 0x000000022a2a7210 */ /* 0x000fe40001ffe4ff */
[----:B------:R2:W-:Y:S04]  /*2a6d0*/  STL [R1+0x57c], R46 ;  /* 0x00057c2e01007387 */ /* 0x0005e80000100800 */
[----:B------:R2:W-:Y:S01]  /*2a6e0*/  STL [R1+0x588], R41 ;  /* 0x0005882901007387 */ /* 0x0005e20000100800 */
[----:B-1----:R-:W-:-:S03]  /*2a6f0*/  IMAD.MOV.U32 R32, RZ, RZ, R38 ;  /* 0x000000ffff207224 */ /* 0x002fc600078e0026 */
[----:B------:R-:W3:Y:S04]  /*2a700*/  LDL.LU R48, [R1+0x700] ;  /* 0x0007000001307983 */ /* 0x000ee80000300800 */
[----:B------:R1:W-:Y:S04]  /*2a710*/  STL [R1+0x584], R42 ;  /* 0x0005842a01007387 */ /* 0x0003e80000100800 */
[----:B--2---:R-:W2:Y:S04]  /*2a720*/  LDL.LU R38, [R1+0x708] ;  /* 0x0007080001267983 */ /* 0x004ea80000300800 */
[----:B------:R-:W2:Y:S01]  /*2a730*/  LDL.LU R49, [R1+0x6fc] ;  /* 0x0006fc0001317983 */ /* 0x000ea20000300800 */
[----:B------:R-:W-:-:S03]  /*2a740*/  MOV R33, R46 ;  /* 0x0000002e00217202 */ /* 0x000fc60000000f00 */
[----:B------:R-:W2:Y:S04]  /*2a750*/  LDL.LU R46, [R1+0x704] ;  /* 0x00070400012e7983 */ /* 0x000ea80000300800 */
        /* <DEDUP_REMOVED lines=9> */
[----:B------:R-:W-:Y:S01]  /*2a7f0*/  IMAD.X R44, R44, 0x1, R2, P2 ;  /* 0x000000012c2c7824 */ /* 0x000fe200010e0602 */
[----:B------:R-:W-:-:S04]  /*2a800*/  IADD3.X R39, PT, PT, R39, R2, RZ, P3, !PT ;  /* 0x0000000227277210 */ /* 0x000fc80001ffe4ff */
[----:B------:R1:W-:Y:S04]  /*2a810*/  STL [R1+0x5fc], R44 ;  /* 0x0005fc2c01007387 */ /* 0x0003e80000100800 */
[----:B------:R-:W-:Y:S01]  /*2a820*/  STL [R1+0x608], R35 ;  /* 0x0006082301007387 */ /* 0x000fe20000100800 */
[----:B-1----:R-:W-:-:S03]  /*2a830*/  IMAD.MOV.U32 R32, RZ, RZ, R43 ;  /* 0x000000ffff207224 */ /* 0x002fc600078e002b */
[----:B------:R-:W4:Y:S01]  /*2a840*/  LDL.LU R43, [R1+0x77c] ;  /* 0x00077c00012b7983 */ /* 0x000f220000300800 */
[----:B------:R-:W-:-:S03]  /*2a850*/  MOV R33, R44 ;  /* 0x0000002c00217202 */ /* 0x000fc60000000f00 */
[----:B------:R1:W-:Y:S04]  /*2a860*/  STL [R1+0x604], R39 ;  /* 0x0006042701007387 */ /* 0x0003e80000100800 */
[----:B------:R-:W4:Y:S04]  /*2a870*/  LDL.LU R44, [R1+0x784] ;  /* 0x00078400012c7983 */ /* 0x000f280000300800 */
[----:B------:R1:W-:Y:S02]  /*2a880*/  LDGSTS.E [R34+0x23c00], desc[UR8][R32.64], P1 ;  /* 0x23c0000020227fae */ /* 0x0003e400089a1008 */
[----:B-1----:R-:W-:Y:S01]  /*2a890*/  IMAD.MOV.U32 R32, RZ, RZ, R35 ;  /* 0x000000ffff207224 */ /* 0x002fe200078e0023 */
[----:B------:R-:W-:-:S02]  /*2a8a0*/  MOV R33, R39 ;  /* 0x0000002700217202 */ /* 0x000fc40000000f00 */
[----:B------:R-:W4:Y:S04]  /*2a8b0*/  LDL.LU R39, [R1+0x800] ;  /* 0x0008000001277983 */ /* 0x000f280000300800 */
[----:B------:R-:W4:Y:S04]  /*2a8c0*/  LDL.LU R35, [R1+0x808] ;  /* 0x0008080001237983 */ /* 0x000f280000300800 */
[----:B------:R1:W-:Y:S01]  /*2a8d0*/  LDGSTS.E [R34+0x23d00], desc[UR8][R32.64], P0 ;  /* 0x23d0000020227fae */ /* 0x0003e200081a1008 */
[-C--:B------:R-:W-:Y:S02]  /*2a8e0*/  IADD3 R37, P2, PT, R37, R0.reuse, RZ ;  /* 0x0000000025257210 */ /* 0x080fe40007f5e0ff */
[----:B------:R-:W-:-:S03]  /*2a8f0*/  IADD3 R36, P3, PT, R36, R0, RZ ;  /* 0x0000000024247210 */ /* 0x000fc60007f7e0ff */
[----:B---3--:R-:W-:Y:S01]  /*2a900*/  IMAD.X R40, R40, 0x1, R2, P2 ;  /* 0x0000000128287824 */ /* 0x008fe200010e0602 */
[----:B------:R-:W-:Y:S01]  /*2a910*/  STL [R1+0x680], R37 ;  /* 0x0006802501007387 */ /* 0x000fe20000100800 */
[----:B------:R-:W-:-:S03]  /*2a920*/  IADD3.X R45, PT, PT, R45, R2, RZ, P3, !PT ;  /* 0x000000022d2d7210 */ /* 0x000fc60001ffe4ff */
[----:B------:R3:W-:Y:S01]  /*2a930*/  STL [R1+0x67c], R40 ;  /* 0x00067c2801007387 */ /* 0x0007e20000100800 */
[----:B-1----:R-:W-:Y:S01]  /*2a940*/  MOV R33, R40 ;  /* 0x0000002800217202 */ /* 0x002fe20000000f00 */
[----:B------:R-:W-:Y:S02]  /*2a950*/  IMAD.MOV.U32 R32, RZ, RZ, R37 ;  /* 0x000000ffff207224 */ /* 0x000fe400078e0025 */
[----:B------:R-:W-:Y:S04]  /*2a960*/  STL [R1+0x688], R36 ;  /* 0x0006882401007387 */ /* 0x000fe80000100800 */
[----:B------:R1:W-:Y:S04]  /*2a970*/  LDGSTS.E [R34+0x24c00], desc[UR8][R32.64], P1 ;  /* 0x24c0000020227fae */ /* 0x0003e800089a1008 */
[----:B---3--:R-:W3:Y:S04]  /*2a980*/  LDL.LU R40, [R1+0x7fc] ;  /* 0x0007fc0001287983 */ /* 0x008ee80000300800 */
[----:B------:R1:W-:Y:S04]  /*2a990*/  STL [R1+0x684], R45 ;  /* 0x0006842d01007387 */ /* 0x0003e80000100800 */
[----:B------:R-:W3:Y:S01]  /*2a9a0*/  LDL.LU R37, [R1+0x804] ;  /* 0x0008040001257983 */ /* 0x000ee20000300800 */
[----:B-1----:R-:W-:Y:S01]  /*2a9b0*/  IMAD.MOV.U32 R32, RZ, RZ, R36 ;  /* 0x000000ffff207224 */ /* 0x002fe200078e0024 */
[----:B------:R-:W-:-:S02]  /*2a9c0*/  MOV R33, R45 ;  /* 0x0000002d00217202 */ /* 0x000fc40000000f00 */
[----:B------:R-:W3:Y:S04]  /*2a9d0*/  LDL.LU R45, [R1+0x490] ;  /* 0x00049000012d7983 */ /* 0x000ee80000300800 */
[----:B------:R1:W-:Y:S04]  /*2a9e0*/  LDGSTS.E [R34+0x24d00], desc[UR8][R32.64], P0 ;  /* 0x24d0000020227fae */ /* 0x0003e800081a1008 */
[----:B------:R-:W3:Y:S01]  /*2a9f0*/  LDL.LU R36, [R1+0x498] ;  /* 0x0004980001247983 */ /* 0x000ee20000300800 */
[----:B------:R-:W-:-:S05]  /*2aa00*/  IADD3 R48, P2, PT, R48, R0, RZ ;  /* 0x0000000030307210 */ /* 0x000fca0007f5e0ff */
[----:B-1----:R-:W-:Y:S01]  /*2aa10*/  IMAD.MOV.U32 R32, RZ, RZ, R48 ;  /* 0x000000ffff207224 */ /* 0x002fe200078e0030 */
[----:B--2---:R-:W-:Y:S01]  /*2aa20*/  IADD3 R38, P3, PT, R38, R0, RZ ;  /* 0x0000000026267210 */ /* 0x004fe20007f7e0ff */
[----:B------:R-:W-:Y:S01]  /*2aa30*/  IMAD.X R49, R49, 0x1, R2, P2 ;  /* 0x0000000131317824 */ /* 0x000fe200010e0602 */
[----:B------:R-:W-:Y:S02]  /*2aa40*/  STL [R1+0x700], R48 ;  /* 0x0007003001007387 */ /* 0x000fe40000100800 */
[----:B------:R-:W-:Y:S02]  /*2aa50*/  IADD3.X R46, PT, PT, R46, R2, RZ, P3, !PT ;  /* 0x000000022e2e7210 */ /* 0x000fe40001ffe4ff */
[----:B------:R-:W-:Y:S01]  /*2aa60*/  MOV R33, R49 ;  /* 0x0000003100217202 */ /* 0x000fe20000000f00 */
[----:B------:R-:W-:Y:S04]  /*2aa70*/  STL [R1+0x6fc], R49 ;  /* 0x0006fc3101007387 */ /* 0x000fe80000100800 */
[----:B------:R-:W-:Y:S04]  /*2aa80*/  STL [R1+0x708], R38 ;  /* 0x0007082601007387 */ /* 0x000fe80000100800 */
[----:B------:R1:W-:Y:S04]  /*2aa90*/  LDGSTS.E [R34+0x25c00], desc[UR8][R32.64], P1 ;  /* 0x25c0000020227fae */ /* 0x0003e800089a1008 */
[----:B------:R2:W-:Y:S01]  /*2aaa0*/  STL [R1+0x704], R46 ;  /* 0x0007042e01007387 */ /* 0x0005e20000100800 */
[----:B-1----:R-:W-:-:S03]  /*2aab0*/  MOV R33, R46 ;  /* 0x0000002e00217202 */ /* 0x002fc60000000f00 */
[----:B--2---:R-:W2:Y:S01]  /*2aac0*/  LDL.LU R46, [R1+0x48c] ;  /* 0x00048c00012e7983 */ /* 0x004ea20000300800 */
[----:B------:R-:W-:-:S03]  /*2aad0*/  IMAD.MOV.U32 R32, RZ, RZ, R38 ;  /* 0x000000ffff207224 */ /* 0x000fc600078e0026 */
[----:B------:R-:W2:Y:S01]  /*2aae0*/  LDL.LU R38, [R1+0x494] ;  /* 0x0004940001267983 */ /* 0x000ea20000300800 */
[-C--:B----4-:R-:W-:Y:S02]  /*2aaf0*/  IADD3 R41, P2, PT, R41, R0.reuse, RZ ;  /* 0x0000000029297210 */ /* 0x090fe40007f5e0ff */
[----:B------:R-:W-:Y:S01]  /*2ab00*/  IADD3 R42, P3, PT, R42, R0, RZ ;  /* 0x000000002a2a7210 */ /* 0x000fe20007f7e0ff */
[----:B------:R1:W-:Y:S04]  /*2ab10*/  LDGSTS.E [R34+0x25d00], desc[UR8][R32.64], P0 ;  /* 0x25d0000020227fae */ /* 0x0003e800081a1008 */
[----:B------:R-:W-:Y:S01]  /*2ab20*/  STL [R1+0x780], R41 ;  /* 0x0007802901007387 */ /* 0x000fe20000100800 */
[----:B------:R-:W-:Y:S02]  /*2ab30*/  IMAD.X R43, R43, 0x1, R2, P2 ;  /* 0x000000012b2b7824 */ /* 0x000fe400010e0602 */
[----:B-1----:R-:W-:-:S03]  /*2ab40*/  IMAD.MOV.U32 R32, RZ, RZ, R41 ;  /* 0x000000ffff207224 */ /* 0x002fc600078e0029 */
[----:B------:R1:W-:Y:S01]  /*2ab50*/  STL [R1+0x77c], R43 ;  /* 0x00077c2b01007387 */ /* 0x0003e20000100800 */
[----:B------:R-:W-:Y:S02]  /*2ab60*/  MOV R33, R43 ;  /* 0x0000002b00217202 */ /* 0x000fe40000000f00 */
[----:B------:R-:W-:Y:S01]  /*2ab70*/  IADD3.X R44, PT, PT, R44, R2, RZ, P3, !PT ;  /* 0x000000022c2c7210 */ /* 0x000fe20001ffe4ff */
[----:B------:R-:W-:Y:S04]  /*2ab80*/  STL [R1+0x788], R42 ;  /* 0x0007882a01007387 */ /* 0x000fe80000100800 */
[----:B------:R4:W-:Y:S04]  /*2ab90*/  LDGSTS.E [R34+0x26c00], desc[UR8][R32.64], P1 ;  /* 0x26c0000020227fae */ /* 0x0009e800089a1008 */
[----:B-1----:R-:W2:Y:S04]  /*2aba0*/  LDL.LU R43, [R1+0x510] ;  /* 0x00051000012b7983 */ /* 0x002ea80000300800 */
[----:B------:R1:W-:Y:S04]  /*2abb0*/  STL [R1+0x784], R44 ;  /* 0x0007842c01007387 */ /* 0x0003e80000100800 */
[----:B------:R-:W2:Y:S01]  /*2abc0*/  LDL.LU R41, [R1+0x518] ;  /* 0x0005180001297983 */ /* 0x000ea20000300800 */
[----:B----4-:R-:W-:Y:S01]  /*2abd0*/  MOV R33, R44 ;  /* 0x0000002c00217202 */ /* 0x010fe20000000f00 */
[----:B------:R-:W-:Y:S01]  /*2abe0*/  IMAD.MOV.U32 R32, RZ, RZ, R42 ;  /* 0x000000ffff207224 */ /* 0x000fe200078e002a */
[-C--:B------:R-:W-:Y:S01]  /*2abf0*/  IADD3 R39, P2, PT, R39, R0.reuse, RZ ;  /* 0x0000000027277210 */ /* 0x080fe20007f5e0ff */
[----:B-1----:R-:W4:Y:S01]  /*2ac00*/  LDL.LU R44, [R1+0x50c] ;  /* 0x00050c00012c7983 */ /* 0x002f220000300800 */
[----:B------:R-:W-:-:S03]  /*2ac10*/  IADD3 R35, P3, PT, R35, R0, RZ ;  /* 0x0000000023237210 */ /* 0x000fc60007f7e0ff */
[----:B------:R-:W4:Y:S04]  /*2ac20*/  LDL.LU R42, [R1+0x514] ;  /* 0x00051400012a7983 */ /* 0x000f280000300800 */
[----:B------:R-:W-:Y:S04]  /*2ac30*/  STL [R1+0x800], R39 ;  /* 0x0008002701007387 */ /* 0x000fe80000100800 */
[----:B------:R1:W-:Y:S02]  /*2ac40*/  LDGSTS.E [R34+0x26d00], desc[UR8][R32.64], P0 ;  /* 0x26d0000020227fae */ /* 0x0003e400081a1008 */
[----:B-1----:R-:W-:-:S02]  /*2ac50*/  IMAD.MOV.U32 R32, RZ, RZ, R39 ;  /* 0x000000ffff207224 */ /* 0x002fc400078e0027 */
[----:B---3--:R-:W-:-:S05]  /*2ac60*/  IMAD.X R40, R40, 0x1, R2, P2 ;  /* 0x0000000128287824 */ /* 0x008fca00010e0602 */
[----:B------:R1:W-:Y:S01]  /*2ac70*/  STL [R1+0x7fc], R40 ;  /* 0x0007fc2801007387 */ /* 0x0003e20000100800 */
[----:B------:R-:W-:-:S03]  /*2ac80*/  IADD3.X R37, PT, PT, R37, R2, RZ, P3, !PT ;  /* 0x0000000225257210 */ /* 0x000fc60001ffe4ff */
[----:B------:R-:W-:Y:S01]  /*2ac90*/  STL [R1+0x808], R35 ;  /* 0x0008082301007387 */ /* 0x000fe20000100800 */
[----:B------:R-:W-:-:S03]  /*2aca0*/  MOV R33, R40 ;  /* 0x0000002800217202 */ /* 0x000fc60000000f00 */
[----:B------:R3:W-:Y:S04]  /*2acb0*/  STL [R1+0x804], R37 ;  /* 0x0008042501007387 */ /* 0x0007e80000100800 */
[----:B-1----:R-:W4:Y:S04]  /*2acc0*/  LDL.LU R40, [R1+0x58c] ;  /* 0x00058c0001287983 */ /* 0x002f280000300800 */
[----:B------:R-:W4:Y:S04]  /*2acd0*/  LDL.LU R39, [R1+0x590] ;  /* 0x0005900001277983 */ /* 0x000f280000300800 */
[----:B------:R1:W-:Y:S01]  /*2ace0*/  LDGSTS.E [R34+0x27c00], desc[UR8][R32.64], P1 ;  /* 0x27c0000020227fae */ /* 0x0003e200089a1008 */
[----:B------:R-:W-:-:S02]  /*2acf0*/  IADD3 R45, P2, PT, R45, R0, RZ ;  /* 0x000000002d2d7210 */ /* 0x000fc40007f5e0ff */
[----:B------:R-:W-:Y:S02]  /*2ad00*/  IADD3 R36, P3, PT, R36, R0, RZ ;  /* 0x0000000024247210 */ /* 0x000fe40007f7e0ff */
[----:B-1----:R-:W-:Y:S01]  /*2ad10*/  MOV R33, R37 ;  /* 0x0000002500217202 */ /* 0x002fe20000000f00 */
[----:B------:R-:W-:Y:S01]  /*2ad20*/  IMAD.MOV.U32 R32, RZ, RZ, R35 ;  /* 0x000000ffff207224 */ /* 0x000fe200078e0023 */
[----:B---3--:R-:W3:Y:S04]  /*2ad30*/  LDL.LU R37, [R1+0x594] ;  /* 0x0005940001257983 */ /* 0x008ee80000300800 */
[----:B------:R-:W3:Y:S04]  /*2ad40*/  LDL.LU R35, [R1+0x598] ;  /* 0x0005980001237983 */ /* 0x000ee80000300800 */
[----:B------:R1:W-:Y:S04]  /*2ad50*/  LDGSTS.E [R34+0x27d00], desc[UR8][R32.64], P0 ;  /* 0x27d0000020227fae */ /* 0x0003e800081a1008 */
[----:B------:R-:W-:Y:S01]  /*2ad60*/  STL [R1+0x490], R45 ;  /* 0x0004902d01007387 */ /* 0x000fe20000100800 */
[----:B-1----:R-:W-:-:S02]  /*2ad70*/  LOP3.LUT R34, R47, 0x70, RZ, 0x3c, !PT ;  /* 0x000000702f227812 */ /* 0x002fc400078e3cff */
[----:B------:R-:W-:Y:S02]  /*2ad80*/  MOV R32, R45 ;  /* 0x0000002d00207202 */ /* 0x000fe40000000f00 */
[----:B------:R-:W-:Y:S01]  /*2ad90*/  IADD3 R34, PT, PT, R34, UR7, RZ ;  /* 0x0000000722227c10 */ /* 0x000fe2000fffe0ff */
[----:B--2---:R-:W-:-:S04]  /*2ada0*/  IMAD.X R46, R46, 0x1, R2, P2 ;  /* 0x000000012e2e7824 */ /* 0x004fc800010e0602 */
[----:B------:R-:W-:Y:S02]  /*2adb0*/  IMAD.MOV.U32 R33, RZ, RZ, R46 ;  /* 0x000000ffff217224 */ /* 0x000fe400078e002e */
[----:B------:R-:W-:Y:S01]  /*2adc0*/  IMAD.X R38, R38, 0x1, R2, P3 ;  /* 0x0000000126267824 */ /* 0x000fe200018e0602 */
[----:B------:R-:W-:Y:S04]  /*2add0*/  STL [R1+0x498], R36 ;  /* 0x0004982401007387 */ /* 0x000fe80000100800 */
[----:B------:R-:W-:Y:S04]  /*2ade0*/  STL [R1+0x48c], R46 ;  /* 0x00048c2e01007387 */ /* 0x000fe80000100800 */
[----:B------:R1:W-:Y:S04]  /*2adf0*/  LDGSTS.E [R34+0x20e00], desc[UR8][R32.64], P1 ;  /* 0x20e0000020227fae */ /* 0x0003e800089a1008 */
[----:B------:R2:W-:Y:S01]  /*2ae00*/  STL [R1+0x494], R38 ;  /* 0x0004942601007387 */ /* 0x0005e20000100800 */
[----:B-1----:R-:W-:Y:S01]  /*2ae10*/  IMAD.MOV.U32 R33, RZ, RZ, R38 ;  /* 0x000000ffff217224 */ /* 0x002fe200078e0026 */
[----:B------:R-:W-:-:S02]  /*2ae20*/  MOV R32, R36 ;  /* 0x0000002400207202 */ /* 0x000fc40000000f00 */
[----:B--2---:R-:W2:Y:S04]  /*2ae30*/  LDL.LU R38, [R1+0x60c] ;  /* 0x00060c0001267983 */ /* 0x004ea80000300800 */
[----:B------:R-:W2:Y:S04]  /*2ae40*/  LDL.LU R36, [R1+0x610] ;  /* 0x0006100001247983 */ /* 0x000ea80000300800 */
[----:B------:R-:W2:Y:S04]  /*2ae50*/  LDL.LU R52, [R1+0x614] ;  /* 0x0006140001347983 */ /* 0x000ea80000300800 */
[----:B------:R-:W2:Y:S01]  /*2ae60*/  LDL.LU R51, [R1+0x618] ;  /* 0x0006180001337983 */ /* 0x000ea20000300800 */
[----:B------:R-:W-:-:S03]  /*2ae70*/  IADD3 R43, P2, PT, R43, R0, RZ ;  /* 0x000000002b2b7210 */ /* 0x000fc60007f5e0ff */
[----:B------:R1:W-:Y:S01]  /*2ae80*/  LDGSTS.E [R34+0x20f00], desc[UR8][R32.64], P0 ;  /* 0x20f0000020227fae */ /* 0x0003e200081a1008 */
[----:B------:R-:W-:-:S03]  /*2ae90*/  IADD3 R41, P3, PT, R41, R0, RZ ;  /* 0x0000000029297210 */ /* 0x000fc60007f7e0ff */
[----:B------:R1:W-:Y:S01]  /*2aea0*/  STL [R1+0x510], R43 ;  /* 0x0005102b01007387 */ /* 0x0003e20000100800 */
[----:B----4-:R-:W-:Y:S01]  /*2aeb0*/  IADD3.X R44, PT, PT, R44, R2, RZ, P2, !PT ;  /* 0x000000022c2c7210 */ /* 0x010fe200017fe4ff */
[----:B------:R-:W-:-:S04]  /*2aec0*/  IMAD.X R42, R42, 0x1, R2, P3 ;  /* 0x000000012a2a7824 */ /* 0x000fc800018e0602 */
[----:B------:R4:W-:Y:S04]  /*2aed0*/  STL [R1+0x50c], R44 ;  /* 0x00050c2c01007387 */ /* 0x0009e80000100800 */
[----:B------:R-:W-:Y:S04]  /*2aee0*/  STL [R1+0x518], R41 ;  /* 0x0005182901007387 */ /* 0x000fe80000100800 */
[----:B------:R1:W-:Y:S04]  /*2aef0*/  STL [R1+0x514], R42 ;  /* 0x0005142a01007387 */ /* 0x0003e80000100800 */
[----:B------:R-:W2:Y:S04]  /*2af00*/  LDL.LU R50, [R1+0x68c] ;  /* 0x00068c0001327983 */ /* 0x000ea80000300800 */
[----:B------:R-:W2:Y:S04]  /*2af10*/  LDL.LU R49, [R1+0x690] ;  /* 0x0006900001317983 */ /* 0x000ea80000300800 */
[----:B------:R-:W2:Y:S04]  /*2af20*/  LDL.LU R48, [R1+0x694] ;  /* 0x0006940001307983 */ /* 0x000ea80000300800 */
[----:B------:R-:W2:Y:S01]  /*2af30*/  LDL.LU R47, [R1+0x698] ;  /* 0x00069800012f7983 */ /* 0x000ea20000300800 */
[----:B-1----:R-:W-:-:S03]  /*2af40*/  MOV R32, R43 ;  /* 0x0000002b00207202 */ /* 0x002fc60000000f00 */
[----:B------:R-:W2:Y:S01]  /*2af50*/  LDL.LU R45, [R1+0x710] ;  /* 0x00071000012d7983 */ /* 0x000ea20000300800 */
[----:B------:R-:W-:-:S03]  /*2af60*/  IMAD.MOV.U32 R33, RZ, RZ, R44 ;  /* 0x000000ffff217224 */ /* 0x000fc600078e002c */
[----:B------:R-:W2:Y:S04]  /*2af70*/  LDL.LU R43, [R1+0x718] ;  /* 0x00071800012b7983 */ /* 0x000ea80000300800 */
[----:B------:R1:W-:Y:S02]  /*2af80*/  LDGSTS.E [R34+0x21e00], desc[UR8][R32.64], P1 ;  /* 0x21e0000020227fae */ /* 0x0003e400089a1008 */
[----:B-1----:R-:W-:Y:S01]  /*2af90*/  MOV R32, R41 ;  /* 0x0000002900207202 */ /* 0x002fe20000000f00 */
[----:B------:R-:W-:-:S05]  /*2afa0*/  IMAD.MOV.U32 R33, RZ, RZ, R42 ;  /* 0x000000ffff217224 */ /* 0x000fca00078e002a */
[----:B------:R1:W-:Y:S01]  /*2afb0*/  LDGSTS.E [R34+0x21f00], desc[UR8][R32.64], P0 ;  /* 0x21f0000020227fae */ /* 0x0003e200081a1008 */
[----:B------:R-:W-:-:S04]  /*2afc0*/  IADD3 R39, P2, PT, R39, R0, RZ ;  /* 0x0000000027277210 */ /* 0x000fc80007f5e0ff */
[----:B------:R-:W-:Y:S01]  /*2afd0*/  IADD3.X R40, PT, PT, R40, R2, RZ, P2, !PT ;  /* 0x0000000228287210 */ /* 0x000fe200017fe4ff */
[----:B------:R-:W-:Y:S04]  /*2afe0*/  STL [R1+0x590], R39 ;  /* 0x0005902701007387 */ /* 0x000fe80000100800 */
[----:B------:R1:W-:Y:S01]  /*2aff0*/  STL [R1+0x58c], R40 ;  /* 0x00058c2801007387 */ /* 0x0003e20000100800 */
[----:B---3--:R-:W-:-:S05]  /*2b000*/  IADD3 R35, P3, PT, R35, R0, RZ ;  /* 0x0000000023237210 */ /* 0x008fca0007f7e0ff */
[----:B------:R-:W-:Y:S01]  /*2b010*/  STL [R1+0x598], R35 ;  /* 0x0005982301007387 */ /* 0x000fe20000100800 */
[----:B------:R-:W-:-:S03]  /*2b020*/  IMAD.X R37, R37, 0x1, R2, P3 ;  /* 0x0000000125257824 */ /* 0x000fc600018e0602 */
[----:B------:R-:W3:Y:S04]  /*2b030*/  LDL.LU R46, [R1+0x70c] ;  /* 0x00070c00012e7983 */ /* 0x000ee80000300800 */
[----:B------:R1:W-:Y:S04]  /*2b040*/  STL [R1+0x594], R37 ;  /* 0x0005942501007387 */ /* 0x0003e80000100800 */
[----:B----4-:R-:W4:Y:S04]  /*2b050*/  LDL.LU R44, [R1+0x714] ;  /* 0x00071400012c7983 */ /* 0x010f280000300800 */
[----:B------:R-:W4:Y:S01]  /*2b060*/  LDL.LU R42, [R1+0x78c] ;  /* 0x00078c00012a7983 */ /* 0x000f220000300800 */
[----:B-1----:R-:W-:-:S03]  /*2b070*/  MOV R32, R39 ;  /* 0x0000002700207202 */ /* 0x002fc60000000f00 */
[----:B------:R-:W4:Y:S01]  /*2b080*/  LDL.LU R41, [R1+0x790] ;  /* 0x0007900001297983 */ /* 0x000f220000300800 */
[----:B------:R-:W-:-:S03]  /*2b090*/  IMAD.MOV.U32 R33, RZ, RZ, R40 ;  /* 0x000000ffff217224 */ /* 0x000fc600078e0028 */
[----:B------:R-:W4:Y:S04]  /*2b0a0*/  LDL.LU R40, [R1+0x794] ;  /* 0x0007940001287983 */ /* 0x000f280000300800 */
[----:B------:R-:W4:Y:S04]  /*2b0b0*/  LDL.LU R39, [R1+0x798] ;  /* 0x0007980001277983 */ /* 0x000f280000300800 */
[----:B------:R1:W-:Y:S02]  /*2b0c0*/  LDGSTS.E [R34+0x22e00], desc[UR8][R32.64], P1 ;  /* 0x22e0000020227fae */ /* 0x0003e400089a1008 */
[----:B-1----:R-:W-:Y:S01]  /*2b0d0*/  MOV R32, R35 ;  /* 0x0000002300207202 */ /* 0x002fe20000000f00 */
[----:B------:R-:W-:-:S02]  /*2b0e0*/  IMAD.MOV.U32 R33, RZ, RZ, R37 ;  /* 0x000000ffff217224 */ /* 0x000fc400078e0025 */
[----:B------:R-:W4:Y:S04]  /*2b0f0*/  LDL.LU R37, [R1+0x810] ;  /* 0x0008100001257983 */ /* 0x000f280000300800 */
[----:B------:R-:W4:Y:S01]  /*2b100*/  LDL.LU R35, [R1+0x818] ;  /* 0x0008180001237983 */ /* 0x000f220000300800 */
[----:B--2---:R-:W-:-:S03]  /*2b110*/  IADD3 R36, P2, PT, R36, R0, RZ ;  /* 0x0000000024247210 */ /* 0x004fc60007f5e0ff */
[----:B------:R1:W-:Y:S01]  /*2b120*/  LDGSTS.E [R34+0x22f00], desc[UR8][R32.64], P0 ;  /* 0x22f0000020227fae */ /* 0x0003e200081a1008 */
[----:B------:R-:W-:Y:S02]  /*2b130*/  IADD3.X R38, PT, PT, R38, R2, RZ, P2, !PT ;  /* 0x0000000226267210 */ /* 0x000fe400017fe4ff */
[----:B------:R-:W-:Y:S01]  /*2b140*/  IADD3 R51, P3, PT, R51, R0, RZ ;  /* 0x0000000033337210 */ /* 0x000fe20007f7e0ff */
[----:B------:R-:W-:Y:S04]  /*2b150*/  STL [R1+0x610], R36 ;  /* 0x0006102401007387 */ /* 0x000fe80000100800 */
[----:B------:R2:W-:Y:S01]  /*2b160*/  STL [R1+0x60c], R38 ;  /* 0x00060c2601007387 */ /* 0x0005e20000100800 */
[----:B-1----:R-:W-:-:S03]  /*2b170*/  IMAD.MOV.U32 R33, RZ, RZ, R38 ;  /* 0x000000ffff217224 */ /* 0x002fc600078e0026 */
[----:B------:R1:W-:Y:S01]  /*2b180*/  STL [R1+0x618], R51 ;  /* 0x0006183301007387 */ /* 0x0003e20000100800 */
[----:B------:R-:W-:-:S03]  /*2b190*/  IMAD.X R52, R52, 0x1, R2, P3 ;  /* 0x0000000134347824 */ /* 0x000fc600018e0602 */
[----:B--2---:R-:W2:Y:S01]  /*2b1a0*/  LDL.LU R38, [R1+0x80c] ;  /* 0x00080c0001267983 */ /* 0x004ea20000300800 */
[----:B------:R-:W-:-:S03]  /*2b1b0*/  MOV R32, R36 ;  /* 0x0000002400207202 */ /* 0x000fc60000000f00 */
[----:B------:R1:W-:Y:S04]  /*2b1c0*/  STL [R1+0x614], R52 ;  /* 0x0006143401007387 */ /* 0x0003e80000100800 */
[----:B------:R-:W2:Y:S04]  /*2b1d0*/  LDL.LU R36, [R1+0x814] ;  /* 0x0008140001247983 */ /* 0x000ea80000300800 */
[----:B------:R1:W-:Y:S01]  /*2b1e0*/  LDGSTS.E [R34+0x23e00], desc[UR8][R32.64], P1 ;  /* 0x23e0000020227fae */ /* 0x0003e200089a1008 */
[----:B------:R-:W-:-:S04]  /*2b1f0*/  IADD3 R49, P2, PT, R49, R0, RZ ;  /* 0x0000000031317210 */ /* 0x000fc80007f5e0ff */
[----:B------:R-:W-:Y:S01]  /*2b200*/  IADD3.X R50, PT, PT, R50, R2, RZ, P2, !PT ;  /* 0x0000000232327210 */ /* 0x000fe200017fe4ff */
[----:B-1----:R-:W-:Y:S01]  /*2b210*/  IMAD.MOV.U32 R33, RZ, RZ, R52 ;  /* 0x000000ffff217224 */ /* 0x002fe200078e0034 */
[----:B------:R-:W-:Y:S02]  /*2b220*/  MOV R32, R51 ;  /* 0x0000003300207202 */ /* 0x000fe40000000f00 */
[----:B------:R-:W-:-:S03]  /*2b230*/  IADD3 R47, P3, PT, R47, R0, RZ ;  /* 0x000000002f2f7210 */ /* 0x000fc60007f7e0ff */
[----:B------:R1:W-:Y:S01]  /*2b240*/  LDGSTS.E [R34+0x23f00], desc[UR8][R32.64], P0 ;  /* 0x23f0000020227fae */ /* 0x0003e200081a1008 */
[-C--:B------:R-:W-:Y:S01]  /*2b250*/  IADD3 R45, P2, PT, R45, R0.reuse, RZ ;  /* 0x000000002d2d7210 */ /* 0x080fe20007f5e0ff */
[----:B------:R-:W-:Y:S01]  /*2b260*/  IMAD.X R48, R48, 0x1, R2, P3 ;  /* 0x0000000130307824 */ /* 0x000fe200018e0602 */
[----:B-1----:R-:W-:Y:S01]  /*2b270*/  MOV R32, R49 ;  /* 0x0000003100207202 */ /* 0x002fe20000000f00 */
[----:B------:R-:W-:Y:S01]  /*2b280*/  IMAD.MOV.U32 R33, RZ, RZ, R50 ;  /* 0x000000ffff217224 */ /* 0x000fe200078e0032 */
[----:B------:R-:W-:-:S04]  /*2b290*/  IADD3 R43, P3, PT, R43, R0, RZ ;  /* 0x000000002b2b7210 */ /* 0x000fc80007f7e0ff */
[----:B------:R1:W-:Y:S02]  /*2b2a0*/  LDGSTS.E [R34+0x24e00], desc[UR8][R32.64], P1 ;  /* 0x24e0000020227fae */ /* 0x0003e400089a1008 */
[----:B-1----:R-:W-:Y:S01]  /*2b2b0*/  MOV R32, R47 ;  /* 0x0000002f00207202 */ /* 0x002fe20000000f00 */
[----:B------:R-:W-:-:S05]  /*2b2c0*/  IMAD.MOV.U32 R33, RZ, RZ, R48 ;  /* 0x000000ffff217224 */ /* 0x000fca00078e0030 */
[----:B------:R1:W-:Y:S02]  /*2b2d0*/  LDGSTS.E [R34+0x24f00], desc[UR8][R32.64], P0 ;  /* 0x24f0000020227fae */ /* 0x0003e400081a1008 */
[----:B-1----:R-:W-:Y:S02]  /*2b2e0*/  MOV R32, R45 ;  /* 0x0000002d00207202 */ /* 0x002fe40000000f00 */
[----:B------:R1:W-:Y:S04]  /*2b2f0*/  STL [R1+0x690], R49 ;  /* 0x0006903101007387 */ /* 0x0003e80000100800 */
[----:B------:R1:W-:Y:S04]  /*2b300*/  STL [R1+0x68c], R50 ;  /* 0x00068c3201007387 */ /* 0x0003e80000100800 */
[----:B------:R1:W-:Y:S04]  /*2b310*/  STL [R1+0x698], R47 ;  /* 0x0006982f01007387 */ /* 0x0003e80000100800 */
[----:B------:R1:W-:Y:S04]  /*2b320*/  STL [R1+0x694], R48 ;  /* 0x0006943001007387 */ /* 0x0003e80000100800 */
[----:B------:R1:W-:Y:S01]  /*2b330*/  STL [R1+0x710], R45 ;  /* 0x0007102d01007387 */ /* 0x0003e20000100800 */
[----:B------:R-:W-:-:S02]  /*2b340*/  IADD3 R220, PT, PT, R220, 0x1, RZ ;  /* 0x00000001dcdc7810 */ /* 0x000fc40007ffe0ff */
[----:B---3--:R-:W-:-:S05]  /*2b350*/  IADD3.X R46, PT, PT, R46, R2, RZ, P2, !PT ;  /* 0x000000022e2e7210 */ /* 0x008fca00017fe4ff */
[----:B------:R-:W-:Y:S02]  /*2b360*/  IMAD.MOV.U32 R33, RZ, RZ, R46 ;  /* 0x000000ffff217224 */ /* 0x000fe400078e002e */
[----:B----4-:R-:W-:-:S03]  /*2b370*/  IMAD.X R44, R44, 0x1, R2, P3 ;  /* 0x000000012c2c7824 */ /* 0x010fc600018e0602 */
[----:B------:R3:W-:Y:S01]  /*2b380*/  LDGSTS.E [R34+0x25e00], desc[UR8][R32.64], P1 ;  /* 0x25e0000020227fae */ /* 0x0007e200089a1008 */
[----:B------:R-:W-:-:S04]  /*2b390*/  IADD3 R41, P2, PT, R41, R0, RZ ;  /* 0x0000000029297210 */ /* 0x000fc80007f5e0ff */
[----:B------:R-:W-:Y:S02]  /*2b3a0*/  IADD3.X R42, PT, PT, R42, R2, RZ, P2, !PT ;  /* 0x000000022a2a7210 */ /* 0x000fe400017fe4ff */
[----:B---3--:R-:W-:Y:S01]  /*2b3b0*/  MOV R32, R43 ;  /* 0x0000002b00207202 */ /* 0x008fe20000000f00 */
[----:B------:R-:W-:Y:S01]  /*2b3c0*/  IMAD.MOV.U32 R33, RZ, RZ, R44 ;  /* 0x000000ffff217224 */ /* 0x000fe200078e002c */
[----:B------:R-:W-:-:S04]  /*2b3d0*/  IADD3 R39, P3, PT, R39, R0, RZ ;  /* 0x0000000027277210 */ /* 0x000fc80007f7e0ff */
[----:B------:R3:W-:Y:S01]  /*2b3e0*/  LDGSTS.E [R34+0x25f00], desc[UR8][R32.64], P0 ;  /* 0x25f0000020227fae */ /* 0x0007e200081a1008 */
[----:B------:R-:W-:Y:S01]  /*2b3f0*/  IMAD.X R40, R40, 0x1, R2, P3 ;  /* 0x0000000128287824 */ /* 0x000fe200018e0602 */
[----:B---3--:R-:W-:Y:S01]  /*2b400*/  MOV R32, R41 ;  /* 0x0000002900207202 */ /* 0x008fe20000000f00 */
[----:B------:R-:W-:Y:S01]  /*2b410*/  IMAD.MOV.U32 R33, RZ, RZ, R42 ;  /* 0x000000ffff217224 */ /* 0x000fe200078e002a */
[----:B------:R-:W-:-:S04]  /*2b420*/  IADD3 R37, P2, PT, R37, R0, RZ ;  /* 0x0000000025257210 */ /* 0x000fc80007f5e0ff */
[----:B------:R3:W-:Y:S01]  /*2b430*/  LDGSTS.E [R34+0x26e00], desc[UR8][R32.64], P1 ;  /* 0x26e0000020227fae */ /* 0x0007e200089a1008 */
[----:B------:R-:W-:-:S03]  /*2b440*/  IADD3 R35, P3, PT, R35, R0, RZ ;  /* 0x0000000023237210 */ /* 0x000fc60007f7e0ff */
[----:B------:R1:W-:Y:S04]  /*2b450*/  STL [R1+0x70c], R46 ;  /* 0x00070c2e01007387 */ /* 0x0003e80000100800 */
[----:B------:R1:W-:Y:S01]  /*2b460*/  STL [R1+0x718], R43 ;  /* 0x0007182b01007387 */ /* 0x0003e20000100800 */
[----:B---3--:R-:W-:Y:S01]  /*2b470*/  MOV R32, R39 ;  /* 0x0000002700207202 */ /* 0x008fe20000000f00 */
[----:B------:R-:W-:Y:S02]  /*2b480*/  IMAD.MOV.U32 R33, RZ, RZ, R40 ;  /* 0x000000ffff217224 */ /* 0x000fe400078e0028 */
[----:B------:R1:W-:Y:S04]  /*2b490*/  STL [R1+0x714], R44 ;  /* 0x0007142c01007387 */ /* 0x0003e80000100800 */
[----:B------:R3:W-:Y:S01]  /*2b4a0*/  LDGSTS.E [R34+0x26f00], desc[UR8][R32.64], P0 ;  /* 0x26f0000020227fae */ /* 0x0007e200081a1008 */
[----:B--2---:R-:W-:-:S03]  /*2b4b0*/  IADD3.X R38, PT, PT, R38, R2, RZ, P2, !PT ;  /* 0x0000000226267210 */ /* 0x004fc600017fe4ff */
[----:B------:R1:W-:Y:S01]  /*2b4c0*/  STL [R1+0x790], R41 ;  /* 0x0007902901007387 */ /* 0x0003e20000100800 */
[----:B---3--:R-:W-:Y:S01]  /*2b4d0*/  MOV R32, R37 ;  /* 0x0000002500207202 */ /* 0x008fe20000000f00 */
[----:B------:R-:W-:Y:S02]  /*2b4e0*/  IMAD.MOV.U32 R33, RZ, RZ, R38 ;  /* 0x000000ffff217224 */ /* 0x000fe400078e0026 */
[----:B------:R1:W-:Y:S01]  /*2b4f0*/  STL [R1+0x78c], R42 ;  /* 0x00078c2a01007387 */ /* 0x0003e20000100800 */
[----:B------:R-:W-:-:S03]  /*2b500*/  IMAD.X R36, R36, 0x1, R2, P3 ;  /* 0x0000000124247824 */ /* 0x000fc600018e0602 */
[----:B------:R1:W-:Y:S04]  /*2b510*/  STL [R1+0x798], R39 ;  /* 0x0007982701007387 */ /* 0x0003e80000100800 */
[----:B------:R1:W-:Y:S04]  /*2b520*/  STL [R1+0x794], R40 ;  /* 0x0007942801007387 */ /* 0x0003e80000100800 */
[----:B------:R1:W-:Y:S04]  /*2b530*/  STL [R1+0x810], R37 ;  /* 0x0008102501007387 */ /* 0x0003e80000100800 */
[----:B------:R1:W-:Y:S04]  /*2b540*/  STL [R1+0x80c], R38 ;  /* 0x00080c2601007387 */ /* 0x0003e80000100800 */
[----:B------:R2:W-:Y:S04]  /*2b550*/  LDGSTS.E [R34+0x27e00], desc[UR8][R32.64], P1 ;  /* 0x27e0000020227fae */ /* 0x0005e800089a1008 */
[----:B------:R1:W-:Y:S04]  /*2b560*/  STL [R1+0x818], R35 ;  /* 0x0008182301007387 */ /* 0x0003e80000100800 */
[----:B------:R1:W-:Y:S01]  /*2b570*/  STL [R1+0x814], R36 ;  /* 0x0008142401007387 */ /* 0x0003e20000100800 */
[----:B--2---:R-:W-:Y:S01]  /*2b580*/  MOV R32, R35 ;  /* 0x0000002300207202 */ /* 0x004fe20000000f00 */
[----:B------:R-:W-:-:S05]  /*2b590*/  IMAD.MOV.U32 R33, RZ, RZ, R36 ;  /* 0x000000ffff217224 */ /* 0x000fca00078e0024 */
[----:B------:R1:W-:Y:S01]  /*2b5a0*/  LDGSTS.E [R34+0x27f00], desc[UR8][R32.64], P0 ;  /* 0x27f0000020227fae */ /* 0x0003e200081a1008 */
[----:B------:R-:W-:-:S03]  /*2b5b0*/  ISETP.NE.U32.AND P0, PT, R220, R219, PT ;  /* 0x000000dbdc00720c */ /* 0x000fc60003f05070 */
[----:B------:R-:W0:Y:S10]  /*2b5c0*/  LDGDEPBAR ;  /* 0x00000000000079af */ /* 0x000e340000000000 */
[----:B-1----:R-:W-:Y:S05]  /*2b5d0*/  @P0 BRA `(.L_x_1) ;  /* 0xfffffed000d80947 */ /* 0x002fea000383ffff */
.L_x_0:
[----:B------:R-:W1:Y:S01]  /*2b5e0*/  S2R R4, SR_TID.X ;  /* 0x0000000000047919 */ /* 0x000e620000002100 */
[----:B------:R-:W-:-:S04]  /*2b5f0*/  DEPBAR.LE SB0, 0x0 ;  /* 0x000080000000791a */ /* 0x000fc80000000000 */
[----:B------:R-:W2:Y:S01]  /*2b600*/  S2R R32, SR_TID.X ;  /* 0x0000000000207919 */ /* 0x000ea20000002100 */
[----:B------:R-:W-:Y:S01]  /*2b610*/  IMAD.MOV.U32 R36, RZ, RZ, R28 ;  /* 0x000000ffff247224 */ /* 0x000fe200078e001c */
[----:B------:R-:W-:Y:S01]  /*2b620*/  MOV R37, R30 ;  /* 0x0000001e00257202 */ /* 0x000fe20000000f00 */
[----:B------:R-:W-:Y:S01]  /*2b630*/  IMAD.MOV.U32 R38, RZ, RZ, R72 ;  /* 0x000000ffff267224 */ /* 0x000fe200078e0048 */
[----:B------:R-:W-:Y:S01]  /*2b640*/  MOV R39, R74 ;  /* 0x0000004a00277202 */ /* 0x000fe20000000f00 */
[----:B------:R-:W3:Y:S01]  /*2b650*/  LDCU.64 UR26, c[0x0][0x398] ;  /* 0x00007300ff1a77ac */ /* 0x000ee20008000a00 */
        /* <DEDUP_REMOVED lines=21> */
[C---:B-1----:R-:W-:Y:S01]  /*2b7b0*/  SHF.L.U32 R2, R4.reuse, 0x5, RZ ;  /* 0x0000000504027819 */ /* 0x042fe200000006ff */
[----:B------:R-:W-:Y:S01]  /*2b7c0*/  IMAD.SHL.U32 R0, R4, 0x10, RZ ;  /* 0x0000001004007824 */ /* 0x000fe200078e00ff */
[----:B------:R-:W-:Y:S01]  /*2b7d0*/  MOV R25, R27 ;  /* 0x0000001b00197202 */ /* 0x000fe20000000f00 */
[----:B------:R-:W-:Y:S01]  /*2b7e0*/  IMAD.MOV.U32 R26, RZ, RZ, R137 ;  /* 0x000000ffff1a7224 */ /* 0x000fe200078e0089 */
[----:B------:R-:W-:Y:S01]  /*2b7f0*/  LOP3.LUT R3, R2, 0x200, RZ, 0xc0, !PT ;  /* 0x0000020002037812 */ /* 0x000fe200078ec0ff */
[----:B------:R-:W-:Y:S01]  /*2b800*/  IMAD.MOV.U32 R60, RZ, RZ, R61 ;  /* 0x000000ffff3c7224 */ /* 0x000fe200078e003d */
[----:B------:R-:W-:Y:S01]  /*2b810*/  LOP3.LUT R0, R0, 0xf0, RZ, 0xc0, !PT ;  /* 0x000000f000007812 */ /* 0x000fe200078ec0ff */
[----:B------:R-:W-:Y:S01]  /*2b820*/  IMAD.MOV.U32 R62, RZ, RZ, R65 ;  /* 0x000000ffff3e7224 */ /* 0x000fe200078e0041 */
[----:B------:R-:W-:Y:S01]  /*2b830*/  SHF.L.U32 R2, R4, 0x3, RZ ;  /* 0x0000000304027819 */ /* 0x000fe200000006ff */
[----:B------:R-:W-:Y:S01]  /*2b840*/  IMAD.MOV.U32 R64, RZ, RZ, R56 ;  /* 0x000000ffff407224 */ /* 0x000fe200078e0038 */
[----:B------:R-:W-:Y:S01]  /*2b850*/  IADD3 R3, PT, PT, R3, UR4, R0 ;  /* 0x0000000403037c10 */ /* 0x000fe2000fffe000 */
[----:B------:R-:W-:Y:S01]  /*2b860*/  IMAD.MOV.U32 R66, RZ, RZ, R80 ;  /* 0x000000ffff427224 */ /* 0x000fe200078e0050 */
[----:B------:R-:W-:Y:S01]  /*2b870*/  LOP3.LUT R0, R2, 0x100, RZ, 0xc0, !PT ;  /* 0x0000010002007812 */ /* 0x000fe200078ec0ff */
[----:B------:R-:W-:Y:S01]  /*2b880*/  IMAD.MOV.U32 R132, RZ, RZ, R112 ;  /* 0x000000ffff847224 */ /* 0x000fe200078e0070 */
[C---:B------:R-:W-:Y:S01]  /*2b890*/  IADD3 R2, PT, PT, R7.reuse, 0x2, RZ ;  /* 0x0000000207027810 */ /* 0x040fe20007ffe0ff */
[----:B------:R-:W-:Y:S01]  /*2b8a0*/  IMAD.MOV.U32 R134, RZ, RZ, R144 ;  /* 0x000000ffff867224 */ /* 0x000fe200078e0090 */
[----:B------:R-:W-:Y:S01]  /*2b8b0*/  IADD3 R0, PT, PT, R0, R3, RZ ;  /* 0x0000000300007210 */ /* 0x000fe20007ffe0ff */
[----:B------:R-:W-:Y:S01]  /*2b8c0*/  BAR.SYNC.DEFER_BLOCKING 0x0 ;  /* 0x0000000000007b1d */ /* 0x000fe20000010000 */
[----:B--2---:R-:W-:Y:S01]  /*2b8d0*/  LOP3.LUT R32, R32, 0x3f, RZ, 0xc0, !PT ;  /* 0x0000003f20207812 */ /* 0x004fe200078ec0ff */
[----:B------:R-:W-:Y:S01]  /*2b8e0*/  IMAD.MOV.U32 R56, RZ, RZ, R57 ;  /* 0x000000ffff387224 */ /* 0x000fe200078e0039 */
[----:B---3--:R-:W-:Y:S01]  /*2b8f0*/  ISETP.GE.AND P4, PT, R2, UR27, PT ;  /* 0x0000001b02007c0c */ /* 0x008fe2000bf86270 */
[----:B------:R-:W-:Y:S01]  /*2b900*/  IMAD.MOV.U32 R80, RZ, RZ, R113 ;  /* 0x000000ffff507224 */ /* 0x000fe200078e0071 */
[----:B------:R-:W-:Y:S01]  /*2b910*/  LEA R2, R32, UR4, 0x4 ;  /* 0x0000000420027c11 */ /* 0x000fe2000f8e20ff */
        /* <DEDUP_REMOVED lines=18> */
[----:B------:R-:W-:Y:S01]  /*2ba40*/  STSM.16.M88.4 [R0], R36 ;  /* 0x0000002400007844 */ /* 0x000fe20000000200 */
[----:B------:R-:W-:Y:S01]  /*2ba50*/  MOV R81, R115 ;  /* 0x0000007300517202 */ /* 0x000fe20000000f00 */
[----:B------:R-:W-:Y:S01]  /*2ba60*/  IMAD.MOV.U32 R144, RZ, RZ, R12 ;  /* 0x000000ffff907224 */ /* 0x000fe200078e000c */
[----:B------:R-:W-:Y:S01]  /*2ba70*/  MOV R83, R147 ;  /* 0x0000009300537202 */ /* 0x000fe20000000f00 */
[----:B------:R-:W-:Y:S01]  /*2ba80*/  BAR.SYNC.DEFER_BLOCKING 0x0 ;  /* 0x0000000000007b1d */ /* 0x000fe20000010000 */
[----:B------:R-:W-:Y:S01]  /*2ba90*/  MOV R113, R70 ;  /* 0x0000004600717202 */ /* 0x000fe20000000f00 */
[----:B------:R-:W-:Y:S01]  /*2baa0*/  IMAD.MOV.U32 R70, RZ, RZ, R85 ;  /* 0x000000ffff467224 */ /* 0x000fe200078e0055 */
[----:B------:R-:W-:Y:S01]  /*2bab0*/  MOV R115, R86 ;  /* 0x0000005600737202 */ /* 0x000fe20000000f00 */
[----:B------:R-:W-:Y:S01]  /*2bac0*/  IMAD.MOV.U32 R146, RZ, RZ, R100 ;  /* 0x000000ffff927224 */ /* 0x000fe200078e0064 */
[----:B------:R-:W-:Y:S01]  /*2bad0*/  MOV R69, R71 ;  /* 0x0000004700457202 */ /* 0x000fe20000000f00 */
[----:B------:R-:W1:Y:S01]  /*2bae0*/  LDCU.64 UR28, c[0x0][0x398] ;  /* 0x00007300ff1c77ac */ /* 0x000e620008000a00 */
[----:B------:R-:W-:Y:S01]  /*2baf0*/  MOV R71, R87 ;  /* 0x0000005700477202 */ /* 0x000fe20000000f00 */
[----:B------:R-:W-:Y:S01]  /*2bb00*/  IMAD.MOV.U32 R100, RZ, RZ, R17 ;  /* 0x000000ffff647224 */ /* 0x000fe200078e0011 */
[----:B------:R-:W-:Y:S01]  /*2bb10*/  MOV R137, R122 ;  /* 0x0000007a00897202 */ /* 0x000fe20000000f00 */
[----:B------:R-:W2:Y:S01]  /*2bb20*/  LDCU UR6, c[0x0][0x3b4] ;  /* 0x00007680ff0677ac */ /* 0x000ea20008000800 */
[----:B------:R-:W-:Y:S01]  /*2bb30*/  MOV R139, R154 ;  /* 0x0000009a008b7202 */ /* 0x000fe20000000f00 */
[C---:B------:R-:W-:Y:S01]  /*2bb40*/  VIADD R5, R7.reuse, 0x3f ;  /* 0x0000003f07057836 */ /* 0x040fe20000000000 */
[----:B------:R-:W-:Y:S01]  /*2bb50*/  MOV R141, R123 ;  /* 0x0000007b008d7202 */ /* 0x000fe20000000f00 */
[----:B------:R-:W3:Y:S01]  /*2bb60*/  LDCU.64 UR10, c[0x0][0x390] ;  /* 0x00007200ff0a77ac */ /* 0x000ee20008000a00 */
[----:B------:R-:W-:Y:S01]  /*2bb70*/  MOV R143, R155 ;  /* 0x0000009b008f7202 */ /* 0x000fe20000000f00 */
[----:B------:R-:W-:Y:S01]  /*2bb80*/  VIADD R4, R7, 0x3 ;  /* 0x0000000307047836 */ /* 0x000fe20000000000 */
[----:B------:R-:W-:Y:S01]  /*2bb90*/  MOV R145, R14 ;  /* 0x0000000e00917202 */ /* 0x000fe20000000f00 */
[----:B------:R-:W4:Y:S01]  /*2bba0*/  LDCU.64 UR30, c[0x0][0x398] ;  /* 0x00007300ff1e77ac */ /* 0x000f220008000a00 */
[----:B------:R-:W-:Y:S01]  /*2bbb0*/  MOV R147, R102 ;  /* 0x0000006600937202 */ /* 0x000fe20000000f00 */
[----:B------:R-:W-:Y:S01]  /*2bbc0*/  IMAD.MOV.U32 R102, RZ, RZ, R21 ;  /* 0x000000ffff667224 */ /* 0x000fe200078e0015 */
[----:B------:R-:W-:Y:S01]  /*2bbd0*/  ISETP.GE.AND P5, PT, R4, UR27, PT ;  /* 0x0000001b04007c0c */ /* 0x000fe2000bfa6270 */
[----:B------:R-:W3:Y:S01]  /*2bbe0*/  LDCU.64 UR32, c[0x0][0x398] ;  /* 0x00007300ff2077ac */ /* 0x000ee20008000a00 */
[----:B-----5:R-:W-:Y:S01]  /*2bbf0*/  ISETP.GE.AND P1, PT, R223, UR26, PT ;  /* 0x0000001adf007c0c */ /* 0x020fe2000bf26270 */
[----:B------:R-:W3:Y:S01]  /*2bc00*/  LDS.128 R32, [R2] ;  /* 0x0000000002207984 */ /* 0x000ee20000000c00 */
[----:B-1----:R-:W-:Y:S01]  /*2bc10*/  ISETP.GE.AND P0, PT, R5, UR29, PT ;  /* 0x0000001d05007c0c */ /* 0x002fe2000bf06270 */
[----:B------:R-:W-:Y:S01]  /*2bc20*/  VIADD R5, R7, 0x1 ;  /* 0x0000000107057836 */ /* 0x000fe20000000000 */
[----:B------:R-:W1:Y:S01]  /*2bc30*/  LDCU UR24, c[0x0][0x3b8] ;  /* 0x00007700ff1877ac */ /* 0x000e620008000800 */
[----:B------:R-:W-:Y:S01]  /*2bc40*/  BAR.SYNC.DEFER_BLOCKING 0x0 ;  /* 0x0000000000007b1d */ /* 0x000fe20000010000 */
[----:B--2---:R-:W-:-:S02]  /*2bc50*/  IMAD R3, R223, UR6, RZ ;  /* 0x00000006df037c24 */ /* 0x004fc4000f8e02ff */
[----:B------:R-:W-:Y:S01]  /*2bc60*/  ISETP.GE.AND P3, PT, R5, UR27, PT ;  /* 0x0000001b05007c0c */ /* 0x000fe2000bf66270 */
[C---:B------:R-:W-:Y:S02]  /*2bc70*/  IMAD R5, R222.reuse, UR6, RZ ;  /* 0x00000006de057c24 */ /* 0x040fe4000f8e02ff */
[----:B------:R-:W2:Y:S01]  /*2bc80*/  LDCU.64 UR4, c[0x0][0x398] ;  /* 0x00007300ff0477ac */ /* 0x000ea20008000a00 */
[C---:B------:R-:W-:Y:S01]  /*2bc90*/  VIADD R6, R7.reuse, 0x4 ;  /* 0x0000000407067836 */ /* 0x040fe20000000000 */
[----:B----4-:R-:W-:Y:S02]  /*2bca0*/  ISETP.LT.AND P1, PT, R7, UR31, !P1 ;  /* 0x0000001f07007c0c */ /* 0x010fe4000cf21270 */
[C---:B---3--:R-:W-:Y:S01]  /*2bcb0*/  LEA R4, P6, R5.reuse, UR10, 0x2 ;  /* 0x0000000a05047c11 */ /* 0x048fe2000f8c10ff */
[----:B------:R-:W3:Y:S03]  /*2bcc0*/  LDCU.64 UR6, c[0x0][0x398] ;  /* 0x00007300ff0677ac */ /* 0x000ee60008000a00 */
[----:B------:R-:W-:Y:S01]  /*2bcd0*/  LEA.HI.X.SX32 R5, R5, UR11, 0x2, P6 ;  /* 0x0000000b05057c11 */ /* 0x000fe2000b0f16ff */
[----:B------:R-:W4:Y:S01]  /*2bce0*/  LDCU.64 UR12, c[0x0][0x398] ;  /* 0x00007300ff0c77ac */ /* 0x000f220008000a00 */
[----:B------:R-:W-:Y:S01]  /*2bcf0*/  ISETP.GE.AND P6, PT, R222, UR26, PT ;  /* 0x0000001ade007c0c */ /* 0x000fe2000bfc6270 */
[----:B------:R-:W1:Y:S03]  /*2bd00*/  LDCU.64 UR14, c[0x0][0x398] ;  /* 0x00007300ff0e77ac */ /* 0x000e660008000a00 */
[----:B------:R-:W-:Y:S01]  /*2bd10*/  ISETP.LT.AND P6, PT, R7, UR33, !P6 ;  /* 0x0000002107007c0c */ /* 0x000fe2000f7c1270 */
[----:B------:R-:W1:Y:S01]  /*2bd20*/  LDCU.64 UR22, c[0x0][0x398] ;  /* 0x00007300ff1677ac */ /* 0x000e620008000a00 */
[----:B------:R-:W-:Y:S01]  /*2bd30*/  STSM.16.M88.4 [R0], R40 ;  /* 0x0000002800007844 */ /* 0x000fe20000000200 */
[----:B------:R-:W1:Y:S01]  /*2bd40*/  LDCU.64 UR16, c[0x0][0x398] ;  /* 0x00007300ff1077ac */ /* 0x000e620008000a00 */
[----:B------:R-:W-:Y:S06]  /*2bd50*/  BAR.SYNC.DEFER_BLOCKING 0x0 ;  /* 0x0000000000007b1d */ /* 0x000fec0000010000 */
[----:B------:R-:W1:Y:S01]  /*2bd60*/  LDCU.64 UR18, c[0x0][0x398] ;  /* 0x00007300ff1277ac */ /* 0x000e620008000a00 */
[----:B------:R-:W1:Y:S01]  /*2bd70*/  LDCU.64 UR20, c[0x0][0x398] ;  /* 0x00007300ff1477ac */ /* 0x000e620008000a00 */
[----:B------:R-:W1:Y:S01]  /*2bd80*/  LDCU UR25, c[0x0][0x398] ;  /* 0x00007300ff1977ac */ /* 0x000e620008000800 */
[----:B------:R-:W1:Y:S01]  /*2bd90*/  LDCU UR29, c[0x0][0x398] ;  /* 0x00007300ff1d77ac */ /* 0x000e620008000800 */
[----:B------:R-:W1:Y:S01]  /*2bda0*/  LDCU UR34, c[0x0][0x398] ;  /* 0x00007300ff2277ac */ /* 0x000e620008000800 */
[----:B------:R-:W1:Y:S01]  /*2bdb0*/  LDS.128 R8, [R2] ;  /* 0x0000000002087984 */ /* 0x000e620000000c00 */
[----:B------:R-:W1:Y:S01]  /*2bdc0*/  LDCU UR35, c[0x0][0x398] ;  /* 0x00007300ff2377ac */ /* 0x000e620008000800 */
[----:B------:R-:W-:Y:S06]  /*2bdd0*/  BAR.SYNC.DEFER_BLOCKING 0x0 ;  /* 0x0000000000007b1d */ /* 0x000fec0000010000 */
[----:B------:R-:W1:Y:S01]  /*2bde0*/  LDCU UR36, c[0x0][0x398] ;  /* 0x00007300ff2477ac */ /* 0x000e620008000800 */
[----:B------:R-:W1:Y:S01]  /*2bdf0*/  LDCU UR37, c[0x0][0x398] ;  /* 0x00007300ff2577ac */ /* 0x000e620008000800 */
[----:B------:R-:W1:Y:S01]  /*2be00*/  LDCU UR26, c[0x0][0x398] ;  /* 0x00007300ff1a77ac */ /* 0x000e620008000800 */
[----:B------:R-:W1:Y:S01]  /*2be10*/  LDCU UR31, c[0x0][0x398] ;  /* 0x00007300ff1f77ac */ /* 0x000e620008000800 */
[----:B------:R-:W1:Y:S01]  /*2be20*/  LDCU UR33, c[0x0][0x398] ;  /* 0x00007300ff2177ac */ /* 0x000e620008000800 */
[----:B------:R-:W-:Y:S01]  /*2be30*/  STSM.16.M88.4 [R0], R44 ;  /* 0x0000002c00007844 */ /* 0x000fe20000000200 */
[----:B------:R-:W1:Y:S01]  /*2be40*/  LDCU UR38, c[0x0][0x398] ;  /* 0x00007300ff2677ac */ /* 0x000e620008000800 */
[----:B------:R-:W-:Y:S06]  /*2be50*/  BAR.SYNC.DEFER_BLOCKING 0x0 ;  /* 0x0000000000007b1d */ /* 0x000fec0000010000 */
[----:B------:R-:W1:Y:S01]  /*2be60*/  LDCU UR39, c[0x0][0x398] ;  /* 0x00007300ff2777ac */ /* 0x000e620008000800 */
[----:B------:R-:W1:Y:S01]  /*2be70*/  LDS.128 R28, [R2] ;  /* 0x00000000021c7984 */ /* 0x000e620000000c00 */
[----:B------:R-:W-:Y:S06]  /*2be80*/  BAR.SYNC.DEFER_BLOCKING 0x0 ;  /* 0x0000000000007b1d */ /* 0x000fec0000010000 */
[----:B------:R-:W-:Y:S02]  /*2be90*/  STSM.16.M88.4 [R0], R48 ;  /* 0x0000003000007844 */ /* 0x000fe40000000200 */
[----:B------:R-:W-:Y:S06]  /*2bea0*/  BAR.SYNC.DEFER_BLOCKING 0x0 ;  /* 0x0000000000007b1d */ /* 0x000fec0000010000 */
[----:B------:R-:W1:Y:S02]  /*2beb0*/  LDS.128 R40, [R2] ;  /* 0x0000000002287984 */ /* 0x000e640000000c00 */
        /* <DEDUP_REMOVED lines=21> */
[----:B------:R2:W-:Y:S02]  /*2c010*/  STSM.16.M88.4 [R0], R132 ;  /* 0x0000008400007844 */ /* 0x0005e40000000200 */
[----:B------:R-:W-:Y:S01]  /*2c020*/  BAR.SYNC.DEFER_BLOCKING 0x0 ;  /* 0x0000000000007b1d */ /* 0x000fe20000010000 */
[----:B--2---:R-:W-:Y:S01]  /*2c030*/  IMAD.MOV.U32 R132, RZ, RZ, R116 ;  /* 0x000000ffff847224 */ /* 0x004fe200078e0074 */
[----:B------:R-:W-:Y:S01]  /*2c040*/  MOV R133, R118 ;  /* 0x0000007600857202 */ /* 0x000fe20000000f00 */
[----:B------:R-:W-:Y:S01]  /*2c050*/  IMAD.MOV.U32 R134, RZ, RZ, R148 ;  /* 0x000000ffff867224 */ /* 0x000fe200078e0094 */
[----:B------:R-:W-:Y:S01]  /*2c060*/  MOV R135, R150 ;  /* 0x0000009600877202 */ /* 0x000fe20000000f00 */
[----:B------:R-:W-:Y:S01]  /*2c070*/  IMAD.MOV.U32 R116, RZ, RZ, R117 ;  /* 0x000000ffff747224 */ /* 0x000fe200078e0075 */
[----:B------:R-:W-:Y:S01]  /*2c080*/  MOV R117, R119 ;  /* 0x0000007700757202 */ /* 0x000fe20000000f00 */
[----:B------:R-:W-:Y:S01]  /*2c090*/  IMAD.MOV.U32 R118, RZ, RZ, R149 ;  /* 0x000000ffff767224 */ /* 0x000fe200078e0095 */
[----:B------:R-:W-:Y:S01]  /*2c0a0*/  MOV R119, R151 ;  /* 0x0000009700777202 */ /* 0x000fe20000000f00 */
[----:B------:R-:W2:Y:S01]  /*2c0b0*/  LDS.128 R72, [R2] ;  /* 0x0000000002487984 */ /* 0x000ea20000000c00 */
        /* <DEDUP_REMOVED lines=49> */
[----:B------:R1:W-:Y:S02]  /*2c3d0*/  STSM.16.M88.4 [R0], R136 ;  /* 0x0000008800007844 */ /* 0x0003e40000000200 */
[----:B------:R-:W-:Y:S01]  /*2c3e0*/  BAR.SYNC.DEFER_BLOCKING 0x0 ;  /* 0x0000000000007b1d */ /* 0x000fe20000010000 */
[----:B-1----:R-:W-:Y:S01]  /*2c3f0*/  IMAD.MOV.U32 R136, RZ, RZ, R124 ;  /* 0x000000ffff887224 */ /* 0x002fe200078e007c */
[----:B------:R-:W-:Y:S01]  /*2c400*/  MOV R137, R126 ;  /* 0x0000007e00897202 */ /* 0x000fe20000000f00 */
[----:B------:R-:W-:Y:S01]  /*2c410*/  IMAD.MOV.U32 R138, RZ, RZ, R156 ;  /* 0x000000ffff8a7224 */ /* 0x000fe200078e009c */
[----:B------:R-:W-:-:S02]  /*2c420*/  MOV R139, R158 ;  /* 0x0000009e008b7202 */ /* 0x000fc40000000f00 */
        /* <DEDUP_REMOVED lines=11> */
[----:B------:R-:W-:-:S02]  /*2c4e0*/  MOV R143, R162 ;  /* 0x000000a2008f7202 */ /* 0x000fc40000000f00 */
[----:B------:R-:W2:Y:S02]  /*2c4f0*/  LDS.128 R116, [R2] ;  /* 0x0000000002747984 */ /* 0x000ea40000000c00 */
[----:B------:R-:W-:Y:S06]  /*2c500*/  BAR.SYNC.DEFER_BLOCKING 0x0 ;  /* 0x0000000000007b1d */ /* 0x000fec0000010000 */
[----:B------:R-:W-:Y:S02]  /*2c510*/  STSM.16.M88.4 [R0], R132 ;  /* 0x0000008400007844 */ /* 0x000fe40000000200 */
[----:B------:R-:W-:Y:S06]  /*2c520*/  BAR.SYNC.DEFER_BLOCKING 0x0 ;  /* 0x0000000000007b1d */ /* 0x000fec0000010000 */
[----:B------:R-:W1:Y:S02]  /*2c530*/  LDS.128 R76, [R2] ;  /* 0x00000000024c7984 */ /* 0x000e640000000c00 */
[----:B------:R-:W-:Y:S06]  /*2c540*/  BAR.SYNC.DEFER_BLOCKING 0x0 ;  /* 0x0000000000007b1d */ /* 0x000fec0000010000 */
[----:B------:R3:W-:Y:S02]  /*2c550*/  STSM.16.M88.4 [R0], R136 ;  /* 0x0000008800007844 */ /* 0x0007e40000000200 */
[----:B------:R-:W-:Y:S01]  /*2c560*/  BAR.SYNC.DEFER_BLOCKING 0x0 ;  /* 0x0000000000007b1d */ /* 0x000fe20000010000 */
[----:B---3--:R-:W-:Y:S01]  /*2c570*/  IMAD.MOV.U32 R136, RZ, RZ, R108 ;  /* 0x000000ffff887224 */ /* 0x008fe200078e006c */
[----:B------:R-:W-:Y:S01]  /*2c580*/  MOV R137, R110 ;  /* 0x0000006e00897202 */ /* 0x000fe20000000f00 */
[----:B------:R-:W-:Y:S01]  /*2c590*/  IMAD.MOV.U32 R138, RZ, RZ, R96 ;  /* 0x000000ffff8a7224 */ /* 0x000fe200078e0060 */
[----:B------:R-:W-:Y:S01]  /*2c5a0*/  MOV R139, R98 ;  /* 0x00000062008b7202 */ /* 0x000fe20000000f00 */
[----:B------:R-:W-:Y:S01]  /*2c5b0*/  IMAD.MOV.U32 R108, RZ, RZ, R109 ;  /* 0x000000ffff6c7224 */ /* 0x000fe200078e006d */
[----:B------:R-:W-:Y:S01]  /*2c5c0*/  MOV R109, R111 ;  /* 0x0000006f006d7202 */ /* 0x000fe20000000f00 */
[----:B------:R-:W-:Y:S01]  /*2c5d0*/  IMAD.MOV.U32 R110, RZ, RZ, R97 ;  /* 0x000000ffff6e7224 */ /* 0x000fe200078e0061 */
[----:B------:R-:W-:Y:S01]  /*2c5e0*/  MOV R111, R99 ;  /* 0x00000063006f7202 */ /* 0x000fe20000000f00 */
[----:B------:R-:W3:Y:S01]  /*2c5f0*/  LDS.128 R132, [R2] ;  /* 0x0000000002847984 */ /* 0x000ee20000000c00 */
        /* <DEDUP_REMOVED lines=30> */
[----:B------:R-:W-:-:S02]  /*2c7e0*/  MOV R143, R22 ;  /* 0x00000016008f7202 */ /* 0x000fc40000000f00 */
[----:B------:R-:W-:-:S04]  /*2c7f0*/  LEA R20, P2, R3, UR10, 0x2 ;  /* 0x0000000a03147c11 */ /* 0x000fc8000f8410ff */
[----:B------:R-:W-:Y:S01]  /*2c800*/  LEA.HI.X.SX32 R21, R3, UR11, 0x2, P2 ;  /* 0x0000000b03157c11 */ /* 0x000fe200090f16ff */
[----:B------:R-:W3:Y:S01]  /*2c810*/  LDCU.64 UR10, c[0x0][0x398] ;  /* 0x00007300ff0a77ac */ /* 0x000ee20008000a00 */
[----:B------:R-:W-:Y:S01]  /*2c820*/  ISETP.LT.AND P2, PT, R223, UR4, !P3 ;  /* 0x00000004df007c0c */ /* 0x000fe2000df41270 */
[----:B------:R-:W1:Y:S01]  /*2c830*/  LDS.128 R128, [R2] ;  /* 0x0000000002807984 */ /* 0x000e620000000c00 */
[----:B------:R-:W-:Y:S01]  /*2c840*/  BAR.SYNC.DEFER_BLOCKING 0x0 ;  /* 0x0000000000007b1d */ /* 0x000fe20000010000 */
[----:B------:R-:W-:-:S05]  /*2c850*/  ISETP.LT.AND P3, PT, R222, UR6, !P3 ;  /* 0x00000006de007c0c */ /* 0x000fca000df61270 */
[----:B------:R-:W1:Y:S01]  /*2c860*/  LDCU UR6, c[0x0][0x398] ;  /* 0x00007300ff0677ac */ /* 0x000e620008000800 */
[----:B------:R-:W1:Y:S01]  /*2c870*/  LDCU UR4, c[0x0][0x39c] ;  /* 0x00007380ff0477ac */ /* 0x000e620008000800 */
[----:B------:R2:W-:Y:S01]  /*2c880*/  STSM.16.M88.4 [R0], R144 ;  /* 0x0000009000007844 */ /* 0x0005e20000000200 */
[----:B------:R-:W-:Y:S01]  /*2c890*/  BAR.SYNC.DEFER_BLOCKING 0x0 ;  /* 0x0000000000007b1d */ /* 0x000fe20000010000 */
[----:B--2---:R-:W-:Y:S01]  /*2c8a0*/  IMAD.MOV.U32 R144, RZ, RZ, R13 ;  /* 0x000000ffff907224 */ /* 0x004fe200078e000d */
[----:B------:R-:W-:Y:S01]  /*2c8b0*/  MOV R145, R15 ;  /* 0x0000000f00917202 */ /* 0x000fe20000000f00 */
[----:B------:R-:W-:Y:S01]  /*2c8c0*/  IMAD.MOV.U32 R146, RZ, RZ, R101 ;  /* 0x000000ffff927224 */ /* 0x000fe200078e0065 */
[----:B------:R-:W-:Y:S02]  /*2c8d0*/  MOV R147, R103 ;  /* 0x0000006700937202 */ /* 0x000fe40000000f00 */
[----:B------:R-:W-:Y:S02]  /*2c8e0*/  MOV R101, R19 ;  /* 0x0000001300657202 */ /* 0x000fe40000000f00 */
        /* <DEDUP_REMOVED lines=12> */
[----:B---3--:R-:W-:-:S02]  /*2c9b0*/  IMAD R101, R7, UR24, RZ ;  /* 0x0000001807657c24 */ /* 0x008fc4000f8e02ff */
[----:B------:R-:W-:Y:S02]  /*2c9c0*/  VIADD R0, R7, 0x5 ;  /* 0x0000000507007836 */ /* 0x000fe40000000000 */
[C---:B------:R-:W-:Y:S01]  /*2c9d0*/  IMAD.WIDE R22, R101.reuse, 0x4, R20 ;  /* 0x0000000465167825 */ /* 0x040fe200078e0214 */
[----:B------:R-:W-:Y:S01]  /*2c9e0*/  BAR.SYNC.DEFER_BLOCKING 0x0 ;  /* 0x0000000000007b1d */ /* 0x000fe20000010000 */
[C---:B------:R-:W-:Y:S02]  /*2c9f0*/  IADD3 R3, PT, PT, R101.reuse, UR24, RZ ;  /* 0x0000001865037c10 */ /* 0x040fe4000fffe0ff */
[----:B------:R-:W-:Y:S02]  /*2ca00*/  IMAD.WIDE R100, R101, 0x4, R4 ;  /* 0x0000000465647825 */ /* 0x000fe400078e0204 */
[C---:B------:R-:W-:Y:S02]  /*2ca10*/  IADD3 R141, PT, PT, R3.reuse, UR24, RZ ;  /* 0x00000018038d7c10 */ /* 0x040fe4000fffe0ff */
[----:B------:R-:W-:Y:S01]  /*2ca20*/  IMAD.WIDE R102, R3, 0x4, R20 ;  /* 0x0000000403667825 */ /* 0x000fe200078e0214 */
[----:B------:R3:W-:Y:S01]  /*2ca30*/  @P1 STG.E desc[UR8][R22.64], R32 ;  /* 0x0000002016001986 */ /* 0x0007e2000c101908 */
[----:B------:R-:W-:-:S02]  /*2ca40*/  ISETP.GE.AND P1, PT, R6, UR27, PT ;  /* 0x0000001b06007c0c */ /* 0x000fc4000bf26270 */
[----:B------:R-:W-:Y:S01]  /*2ca50*/  VIADD R6, R7, 0x35 ;  /* 0x0000003507067836 */ /* 0x000fe20000000000 */
[----:B------:R1:W-:Y:S01]  /*2ca60*/  @P6 STG.E desc[UR8][R100.64], R8 ;  /* 0x0000000864006986 */ /* 0x0003e2000c101908 */
[----:B----4-:R-:W-:Y:S01]  /*2ca70*/  ISETP.LT.AND P6, PT, R223, UR12, !P4 ;  /* 0x0000000cdf007c0c */ /* 0x010fe2000e7c1270 */
[----:B------:R-:W4:Y:S01]  /*2ca80*/  LDCU UR12, c[0x0][0x398] ;  /* 0x00007300ff0c77ac */ /* 0x000f220008000800 */
[----:B------:R-:W-:Y:S01]  /*2ca90*/  ISETP.LT.AND P4, PT, R222, UR14, !P4 ;  /* 0x0000000ede007c0c */ /* 0x000fe2000e781270 */
[----:B------:R2:W-:Y:S01]  /*2caa0*/  @P2 STG.E desc[UR8][R102.64], R28 ;  /* 0x0000001c66002986 */ /* 0x0005e2000c101908 */
[----:B------:R-:W-:Y:S01]  /*2cab0*/  ISETP.GE.AND P2, PT, R0, UR27, PT ;  /* 0x0000001b00007c0c */ /* 0x000fe2000bf46270 */
[----:B------:R-:W-:Y:S01]  /*2cac0*/  VIADD R0, R7, 0x6 ;  /* 0x0000000607007836 */ /* 0x000fe20000000000 */
[----:B------:R-:W4:Y:S01]  /*2cad0*/  LDCU UR14, c[0x0][0x398] ;  /* 0x00007300ff0e77ac */ /* 0x000f220008000800 */
[----:B---3--:R-:W-:-:S04]  /*2cae0*/  IMAD.WIDE R22, R3, 0x4, R4 ;  /* 0x0000000403167825 */ /* 0x008fc800078e0204 */
[C---:B-1----:R-:W-:Y:S01]  /*2caf0*/  IMAD.WIDE R100, R141.reuse, 0x4, R20 ;  /* 0x000000048d647825 */ /* 0x042fe200078e0214 */
[----:B------:R1:W-:Y:S01]  /*2cb00*/  @P3 STG.E desc[UR8][R22.64], R40 ;  /* 0x0000002816003986 */ /* 0x0003e2000c101908 */
[----:B------:R-:W-:Y:S02]  /*2cb10*/  ISETP.GE.AND P3, PT, R0, UR27, PT ;  /* 0x0000001b00007c0c */ /* 0x000fe4000bf66270 */
[----:B--2---:R-:W-:Y:S01]  /*2cb20*/  IMAD.WIDE R102, R141, 0x4, R4 ;  /* 0x000000048d667825 */ /* 0x004fe200078e0204 */
[----:B------:R2:W-:Y:S01]  /*2cb30*/  @P6 STG.E desc[UR8][R100.64], R33 ;  /* 0x0000002164006986 */ /* 0x0005e2000c101908 */
[----:B------:R-:W-:Y:S01]  /*2cb40*/  ISETP.LT.AND P6, PT, R223, UR22, !P5 ;  /* 0x00000016df007c0c */ /* 0x000fe2000efc1270 */
[----:B------:R-:W3:Y:S01]  /*2cb50*/  LDCU UR22, c[0x0][0x398] ;  /* 0x00007300ff1677ac */ /* 0x000ee20008000800 */
[C---:B------:R-:W-:Y:S01]  /*2cb60*/  ISETP.LT.AND P5, PT, R222.reuse, UR16, !P5 ;  /* 0x00000010de007c0c */ /* 0x040fe2000efa1270 */
[----:B------:R4:W-:Y:S01]  /*2cb70*/  @P4 STG.E desc[UR8][R102.64], R9 ;  /* 0x0000000966004986 */ /* 0x0009e2000c101908 */
[----:B------:R-:W-:Y:S01]  /*2cb80*/  IADD3 R141, PT, PT, R141, UR24, RZ ;  /* 0x000000188d8d7c10 */ /* 0x000fe2000fffe0ff */
[----:B------:R-:W-:Y:S01]  /*2cb90*/  VIADD R0, R7, 0x7 ;  /* 0x0000000707007836 */ /* 0x000fe20000000000 */
[----:B------:R-:W-:Y:S01]  /*2cba0*/  ISETP.LT.AND P4, PT, R223, UR18, !P1 ;  /* 0x00000012df007c0c */ /* 0x000fe2000cf81270 */
[----:B------:R-:W3:Y:S01]  /*2cbb0*/  LDCU UR16, c[0x0][0x398] ;  /* 0x00007300ff1077ac */ /* 0x000ee20008000800 */
[C---:B------:R-:W-:Y:S01]  /*2cbc0*/  IADD3 R3, PT, PT, R141.reuse, UR24, RZ ;  /* 0x000000188d037c10 */ /* 0x040fe2000fffe0ff */
[C---:B-1----:R-:W-:Y:S01]  /*2cbd0*/  IMAD.WIDE R22, R141.reuse, 0x4, R20 ;  /* 0x000000048d167825 */ /* 0x042fe200078e0214 */
[----:B------:R-:W-:Y:S01]  /*2cbe0*/  ISETP.LT.AND P1, PT, R222, UR20, !P1 ;  /* 0x00000014de007c0c */ /* 0x000fe2000cf21270 */
[----:B------:R-:W1:Y:S02]  /*2cbf0*/  LDCU UR18, c[0x0][0x398] ;  /* 0x00007300ff1277ac */ /* 0x000e640008000800 */
[----:B--2---:R-:W-:Y:S01]  /*2cc00*/  IMAD.WIDE R32, R141, 0x4, R4 ;  /* 0x000000048d207825 */ /* 0x004fe200078e0204 */
[----:B------:R2:W-:Y:S01]  /*2cc10*/  @P6 STG.E desc[UR8][R22.64], R29 ;  /* 0x0000001d16006986 */ /* 0x0005e2000c101908 */
[----:B------:R-:W-:Y:S01]  /*2cc20*/  ISETP.GE.AND P6, PT, R0, UR27, PT ;  /* 0x0000001b00007c0c */ /* 0x000fe2000bfc6270 */
[----:B------:R-:W1:Y:S01]  /*2cc30*/  LDCU UR20, c[0x0][0x398] ;  /* 0x00007300ff1477ac */ /* 0x000e620008000800 */
[----:B----4-:R-:W-:Y:S01]  /*2cc40*/  IMAD.WIDE R8, R3, 0x4, R20 ;  /* 0x0000000403087825 */ /* 0x010fe200078e0214 */
[----:B------:R4:W-:Y:S01]  /*2cc50*/  @P5 STG.E desc[UR8][R32.64], R41 ;  /* 0x0000002920005986 */ /* 0x0009e2000c101908 */
[----:B------:R-:W-:Y:S01]  /*2cc60*/  ISETP.LT.AND P5, PT, R223, UR10, !P2 ;  /* 0x0000000adf007c0c */ /* 0x000fe2000d7a1270 */
[----:B------:R-:W1:Y:S01]  /*2cc70*/  LDCU UR10, c[0x0][0x39c] ;  /* 0x00007380ff0a77ac */ /* 0x000e620008000800 */
[C---:B------:R-:W-:Y:S01]  /*2cc80*/  ISETP.LT.AND P2, PT, R222.reuse, UR28, !P2 ;  /* 0x0000001cde007c0c */ /* 0x040fe2000d741270 */
[----:B------:R-:W-:Y:S01]  /*2cc90*/  IMAD.WIDE R100, R3, 0x4, R4 ;  /* 0x0000000403647825 */ /* 0x000fe200078e0204 */
[----:B------:R3:W-:Y:S01]  /*2cca0*/  @P4 STG.E desc[UR8][R8.64], R34 ;  /* 0x0000002208004986 */ /* 0x0007e2000c101908 */
[----:B------:R-:W-:Y:S01]  /*2ccb0*/  ISETP.LT.AND P4, PT, R223, UR30, !P3 ;  /* 0x0000001edf007c0c */ /* 0x000fe2000df81270 */
[----:B------:R-:W1:Y:S01]  /*2ccc0*/  LDCU UR28, c[0x0][0x398] ;  /* 0x00007300ff1c77ac */ /* 0x000e620008000800 */
[----:B------:R-:W-:Y:S01]  /*2ccd0*/  VIADD R3, R3, UR24 ;  /* 0x0000001803037c36 */ /* 0x000fe20008000000 */
[----:B------:R-:W-:Y:S01]  /*2cce0*/  @P1 STG.E desc[UR8][R100.64], R10 ;  /* 0x0000000a64001986 */ /* 0x000fe2000c101908 */
[----:B------:R-:W-:Y:S01]  /*2ccf0*/  ISETP.LT.AND P3, PT, R222, UR32, !P3 ;  /* 0x00000020de007c0c */ /* 0x000fe2000df61270 */
[----:B------:R-:W1:Y:S01]  /*2cd00*/  LDCU UR30, c[0x0][0x398] ;  /* 0x00007300ff1e77ac */ /* 0x000e620008000800 */
[----:B--2---:R-:W-:Y:S01]  /*2cd10*/  IMAD.WIDE R22, R3, 0x4, R20 ;  /* 0x0000000403167825 */ /* 0x004fe200078e0214 */
[----:B------:R-:W-:Y:S01]  /*2cd20*/  IADD3 R0, PT, PT, R7, 0x8, RZ ;  /* 0x0000000807007810 */ /* 0x000fe20007ffe0ff */
[----:B------:R-:W2:Y:S02]  /*2cd30*/  LDCU UR32, c[0x0][0x398] ;  /* 0x00007300ff2077ac */ /* 0x000ea40008000800 */
[C---:B----4-:R-:W-:Y:S01]  /*2cd40*/  VIADD R33, R3.reuse, UR24 ;  /* 0x0000001803217c36 */ /* 0x050fe20008000000 */
[----:B------:R4:W-:Y:S01]  /*2cd50*/  @P5 STG.E desc[UR8][R22.64], R30 ;  /* 0x0000001e16005986 */ /* 0x0009e2000c101908 */
[----:B---3--:R-:W-:Y:S01]  /*2cd60*/  IMAD.WIDE R8, R3, 0x4, R4 ;  /* 0x0000000403087825 */ /* 0x008fe200078e0204 */
[----:B------:R-:W-:-:S02]  /*2cd70*/  ISETP.GE.AND P1, PT, R0, UR27, PT ;  /* 0x0000001b00007c0c */ /* 0x000fc4000bf26270 */
[----:B------:R-:W-:Y:S01]  /*2cd80*/  IADD3 R0, PT, PT, R7, 0x9, RZ ;  /* 0x0000000907007810 */ /* 0x000fe20007ffe0ff */
[----:B------:R-:W-:Y:S01]  /*2cd90*/  IMAD.WIDE R28, R33, 0x4, R20 ;  /* 0x00000004211c7825 */ /* 0x000fe200078e0214 */
[----:B------:R3:W-:Y:S01]  /*2cda0*/  @P2 STG.E desc[UR8][R8.64], R42 ;  /* 0x0000002a08002986 */ /* 0x0007e2000c101908 */
[----:B------:R-:W-:Y:S01]  /*2cdb0*/  ISETP.LT.AND P2, PT, R223, UR25, !P6 ;  /* 0x00000019df007c0c */ /* 0x000fe2000f741270 */
[----:B------:R-:W1:Y:S01]  /*2cdc0*/  LDCU UR25, c[0x0][0x398] ;  /* 0x00007300ff1977ac */ /* 0x000e620008000800 */
[----:B------:R-:W-:Y:S01]  /*2cdd0*/  ISETP.LT.AND P6, PT, R222, UR29, !P6 ;  /* 0x0000001dde007c0c */ /* 0x000fe2000f7c1270 */
[----:B------:R2:W-:Y:S01]  /*2cde0*/  @P4 STG.E desc[UR8][R28.64], R35 ;  /* 0x000000231c004986 */ /* 0x0005e2000c101908 */
[----:B------:R-:W-:Y:S01]  /*2cdf0*/  ISETP.GE.AND P5, PT, R0, UR27, PT ;  /* 0x0000001b00007c0c */ /* 0x000fe2000bfa6270 */
[C---:B----4-:R-:W-:Y:S01]  /*2ce00*/  IMAD.WIDE R22, R33.reuse, 0x4, R4 ;  /* 0x0000000421167825 */ /* 0x050fe200078e0204 */
[----:B------:R-:W-:Y:S01]  /*2ce10*/  IADD3 R33, PT, PT, R33, UR24, RZ ;  /* 0x0000001821217c10 */ /* 0x000fe2000fffe0ff */
[----:B------:R-:W4:Y:S02]  /*2ce20*/  LDCU UR29, c[0x0][0x398] ;  /* 0x00007300ff1d77ac */ /* 0x000f240008000800 */
[----:B------:R-:W-:Y:S01]  /*2ce30*/  VIADD R0, R7, 0xa ;  /* 0x0000000a07007836 */ /* 0x000fe20000000000 */
[----:B------:R-:W-:Y:S01]  /*2ce40*/  @P3 STG.E desc[UR8][R22.64], R11 ;  /* 0x0000000b16003986 */ /* 0x000fe2000c101908 */
[----:B---3--:R-:W-:Y:S01]  /*2ce50*/  IMAD.WIDE R8, R33, 0x4, R20 ;  /* 0x0000000421087825 */ /* 0x008fe200078e0214 */
[----:B------:R-:W-:Y:S01]  /*2ce60*/  ISETP.LT.AND P3, PT, R223, UR34, !P1 ;  /* 0x00000022df007c0c */ /* 0x000fe2000cf61270 */
[----:B------:R-:W3:Y:S01]  /*2ce70*/  LDCU UR34, c[0x0][0x398] ;  /* 0x00007300ff2277ac */ /* 0x000ee20008000800 */
[----:B------:R-:W-:Y:S01]  /*2ce80*/  ISETP.LT.AND P1, PT, R222, UR35, !P1 ;  /* 0x00000023de007c0c */ /* 0x000fe2000cf21270 */
[C---:B--2---:R-:W-:Y:S01]  /*2ce90*/  IMAD.WIDE R28, R33.reuse, 0x4, R4 ;  /* 0x00000004211c7825 */ /* 0x044fe200078e0204 */
[----:B------:R2:W-:Y:S01]  /*2cea0*/  @P2 STG.E desc[UR8][R8.64], R31 ;  /* 0x0000001f08002986 */ /* 0x0005e2000c101908 */
[----:B------:R-:W-:Y:S01]  /*2ceb0*/  ISETP.GE.AND P4, PT, R0, UR27, PT ;  /* 0x0000001b00007c0c */ /* 0x000fe2000bf86270 */
[----:B------:R-:W1:Y:S01]  /*2cec0*/  LDCU UR35, c[0x0][0x398] ;  /* 0x00007300ff2377ac */ /* 0x000e620008000800 */
[----:B------:R-:W-:Y:S01]  /*2ced0*/  VIADD R3, R33, UR24 ;  /* 0x0000001821037c36 */ /* 0x000fe20008000000 */
[----:B------:R-:W-:Y:S01]  /*2cee0*/  @P6 STG.E desc[UR8][R28.64], R43 ;  /* 0x0000002b1c006986 */ /* 0x000fe2000c101908 */
[----:B------:R-:W-:Y:S01]  /*2cef0*/  ISETP.LT.AND P6, PT, R223, UR36, !P5 ;  /* 0x00000024df007c0c */ /* 0x000fe2000efc1270 */
[----:B------:R-:W1:Y:S01]  /*2cf00*/  LDCU UR36, c[0x0][0x398] ;  /* 0x00007300ff2477ac */ /* 0x000e620008000800 */
[----:B------:R-:W-:Y:S01]  /*2cf10*/  IMAD.WIDE R32, R3, 0x4, R20 ;  /* 0x0000000403207825 */ /* 0x000fe200078e0214 */
[----:B------:R-:W-:-:S02]  /*2cf20*/  ISETP.LT.AND P5, PT, R222, UR37, !P5 ;  /* 0x00000025de007c0c */ /* 0x000fc4000efa1270 */
[----:B------:R-:W-:Y:S01]  /*2cf30*/  IADD3 R0, PT, PT, R7, 0xb, RZ ;  /* 0x0000000b07007810 */ /* 0x000fe20007ffe0ff */
[----:B------:R-:W1:Y:S01]  /*2cf40*/  LDCU UR37, c[0x0][0x398] ;  /* 0x00007300ff2577ac */ /* 0x000e620008000800 */
[C---:B--2---:R-:W-:Y:S01]  /*2cf50*/  IADD3 R31, PT, PT, R3.reuse, UR24, RZ ;  /* 0x00000018031f7c10 */ /* 0x044fe2000fffe0ff */
[----:B------:R-:W-:Y:S01]  /*2cf60*/  IMAD.WIDE R8, R3, 0x4, R4 ;  /* 0x0000000403087825 */ /* 0x000fe200078e0204 */
[----:B------:R-:W-:Y:S01]  /*2cf70*/  @P3 STG.E desc[UR8][R32.64], R36 ;  /* 0x0000002420003986 */ /* 0x000fe2000c101908 */
[----:B------:R-:W-:Y:S02]  /*2cf80*/  ISETP.GE.AND P2, PT, R0, UR27, PT ;  /* 0x0000001b00007c0c */ /* 0x000fe4000bf46270 */
[C---:B------:R-:W-:Y:S01]  /*2cf90*/  IMAD.WIDE R10, R31.reuse, 0x4, R20 ;  /* 0x000000041f0a7825 */ /* 0x040fe200078e0214 */
[----:B------:R2:W-:Y:S03]  /*2cfa0*/  @P1 STG.E desc[UR8][R8.64], R48 ;  /* 0x0000003008001986 */ /* 0x0005e6000c101908 */
[----:B------:R-:W-:Y:S01]  /*2cfb0*/  IMAD.WIDE R22, R31, 0x4, R4 ;  /* 0x000000041f167825 */ /* 0x000fe200078e0204 */
[----:B------:R1:W-:Y:S01]  /*2cfc0*/  @P6 STG.E desc[UR8][R10.64], R52 ;  /* 0x000000340a006986 */ /* 0x0003e2000c101908 */
[----:B------:R-:W-:Y:S01]  /*2cfd0*/  ISETP.LT.AND P6, PT, R223, UR6, !P4 ;  /* 0x00000006df007c0c */ /* 0x000fe2000e7c1270 */
[----:B------:R-:W3:Y:S01]  /*2cfe0*/  LDCU UR6, c[0x0][0x39c] ;  /* 0x00007380ff0677ac */ /* 0x000ee20008000800 */
[----:B------:R-:W-:Y:S01]  /*2cff0*/  ISETP.LT.AND P4, PT, R222, UR12, !P4 ;  /* 0x0000000cde007c0c */ /* 0x000fe2000e781270 */
[----:B------:R-:W-:Y:S01]  /*2d000*/  VIADD R0, R7, 0xc ;  /* 0x0000000c07007836 */ /* 0x000fe20000000000 */
[----:B------:R-:W-:Y:S01]  /*2d010*/  IADD3 R31, PT, PT, R31, UR24, RZ ;  /* 0x000000181f1f7c10 */ /* 0x000fe2000fffe0ff */
[----:B------:R3:W-:Y:S01]  /*2d020*/  @P5 STG.E desc[UR8][R22.64], R44 ;  /* 0x0000002c16005986 */ /* 0x0007e2000c101908 */
[----:B------:R-:W-:Y:S01]  /*2d030*/  ISETP.LT.AND P5, PT, R223, UR14, !P2 ;  /* 0x0000000edf007c0c */ /* 0x000fe2000d7a1270 */
[----:B------:R-:W4:Y:S01]  /*2d040*/  LDCU UR12, c[0x0][0x39c] ;  /* 0x00007380ff0c77ac */ /* 0x000f220008000800 */
[----:B------:R-:W-:Y:S01]  /*2d050*/  ISETP.GE.AND P3, PT, R0, UR27, PT ;  /* 0x0000001b00007c0c */ /* 0x000fe2000bf66270 */
[C---:B--2---:R-:W-:Y:S01]  /*2d060*/  IMAD.WIDE R8, R31.reuse, 0x4, R20 ;  /* 0x000000041f087825 */ /* 0x044fe200078e0214 */
[C---:B------:R-:W-:Y:S01]  /*2d070*/  IADD3 R3, PT, PT, R31.reuse, UR24, RZ ;  /* 0x000000181f037c10 */ /* 0x040fe2000fffe0ff */
[----:B------:R-:W2:Y:S01]  /*2d080*/  LDCU UR14, c[0x0][0x39c] ;  /* 0x00007380ff0e77ac */ /* 0x000ea20008000800 */
[C---:B------:R-:W-:Y:S01]  /*2d090*/  ISETP.LT.AND P2, PT, R222.reuse, UR16, !P2 ;  /* 0x00000010de007c0c */ /* 0x040fe2000d741270 */
[----:B-1----:R-:W-:Y:S01]  /*2d0a0*/  IMAD.WIDE R10, R31, 0x4, R4 ;  /* 0x000000041f0a7825 */ /* 0x002fe200078e0204 */
[----:B------:R1:W-:Y:S01]  /*2d0b0*/  @P6 STG.E desc[UR8][R8.64], R37 ;  /* 0x0000002508006986 */ /* 0x0003e2000c101908 */
[----:B------:R-:W2:Y:S02]  /*2d0c0*/  LDCU UR16, c[0x0][0x39c] ;  /* 0x00007380ff1077ac */ /* 0x000ea40008000800 */
[----:B------:R-:W-:Y:S01]  /*2d0d0*/  VIADD R0, R7, 0xd ;  /* 0x0000000d07007836 */ /* 0x000fe20000000000 */
[----:B------:R1:W-:Y:S01]  /*2d0e0*/  @P4 STG.E desc[UR8][R10.64], R49 ;  /* 0x000000310a004986 */ /* 0x0003e2000c101908 */
[----:B------:R-:W-:Y:S01]  /*2d0f0*/  ISETP.LT.AND P4, PT, R223, UR18, !P3 ;  /* 0x00000012df007c0c */ /* 0x000fe2000df81270 */
[C---:B---3--:R-:W-:Y:S01]  /*2d100*/  IMAD.WIDE R22, R3.reuse, 0x4, R20 ;  /* 0x0000000403167825 */ /* 0x048fe200078e0214 */
[----:B------:R-:W-:Y:S01]  /*2d110*/  ISETP.LT.AND P3, PT, R222, UR20, !P3 ;  /* 0x00000014de007c0c */ /* 0x000fe2000df61270 */
[----:B------:R-:W3:Y:S01]  /*2d120*/  LDCU UR18, c[0x0][0x398] ;  /* 0x00007300ff1277ac */ /* 0x000ee20008000800 */
[----:B------:R-:W-:Y:S01]  /*2d130*/  ISETP.GE.AND P1, PT, R0, UR27, PT ;  /* 0x0000001b00007c0c */ /* 0x000fe2000bf26270 */
[----:B------:R-:W-:Y:S01]  /*2d140*/  IMAD.WIDE R28, R3, 0x4, R4 ;  /* 0x00000004031c7825 */ /* 0x000fe200078e0204 */
[----:B------:R2:W-:Y:S01]  /*2d150*/  @P5 STG.E desc[UR8][R22.64], R53 ;  /* 0x0000003516005986 */ /* 0x0005e2000c101908 */
[----:B------:R-:W2:Y:S01]  /*2d160*/  LDCU UR20, c[0x0][0x398] ;  /* 0x00007300ff1477ac */ /* 0x000ea20008000800 */
[----:B------:R-:W-:Y:S01]  /*2d170*/  ISETP.LT.AND P5, PT, R223, UR22, !P1 ;  /* 0x00000016df007c0c */ /* 0x000fe2000cfa1270 */
[----:B------:R-:W-:Y:S01]  /*2d180*/  VIADD R3, R3, UR24 ;  /* 0x0000001803037c36 */ /* 0x000fe20008000000 */
[----:B------:R-:W-:Y:S01]  /*2d190*/  @P2 STG.E desc[UR8][R28.64], R45 ;  /* 0x0000002d1c002986 */ /* 0x000fe2000c101908 */
[----:B------:R-:W-:Y:S01]  /*2d1a0*/  VIADD R0, R7, 0xe ;  /* 0x0000000e07007836 */ /* 0x000fe20000000000 */
[----:B------:R-:W-:Y:S01]  /*2d1b0*/  ISETP.LT.AND P1, PT, R222, UR26, !P1 ;  /* 0x0000001ade007c0c */ /* 0x000fe2000cf21270 */
[C---:B-1----:R-:W-:Y:S01]  /*2d1c0*/  IMAD.WIDE R8, R3.reuse, 0x4, R20 ;  /* 0x0000000403087825 */ /* 0x042fe200078e0214 */
[----:B------:R-:W1:Y:S02]  /*2d1d0*/  LDCU UR22, c[0x0][0x398] ;  /* 0x00007300ff1677ac */ /* 0x000e640008000800 */
[----:B------:R-:W-:Y:S01]  /*2d1e0*/  ISETP.GE.AND P6, PT, R0, UR27, PT ;  /* 0x0000001b00007c0c */ /* 0x000fe2000bfc6270 */
[----:B------:R-:W-:Y:S01]  /*2d1f0*/  IMAD.WIDE R10, R3, 0x4, R4 ;  /* 0x00000004030a7825 */ /* 0x000fe200078e0204 */
[----:B------:R3:W-:Y:S01]  /*2d200*/  @P4 STG.E desc[UR8][R8.64], R38 ;  /* 0x0000002608004986 */ /* 0x0007e2000c101908 */
[----:B------:R-:W-:Y:S01]  /*2d210*/  IADD3 R0, PT, PT, R7, 0xf, RZ ;  /* 0x0000000f07007810 */ /* 0x000fe20007ffe0ff */
[----:B------:R-:W1:Y:S01]  /*2d220*/  LDCU UR26, c[0x0][0x398] ;  /* 0x00007300ff1a77ac */ /* 0x000e620008000800 */
[----:B------:R-:W-:Y:S01]  /*2d230*/  VIADD R31, R3, UR24 ;  /* 0x00000018031f7c36 */ /* 0x000fe20008000000 */
[----:B------:R4:W-:Y:S01]  /*2d240*/  @P3 STG.E desc[UR8][R10.64], R50 ;  /* 0x000000320a003986 */ /* 0x0009e2000c101908 */
[----:B------:R-:W-:Y:S01]  /*2d250*/  ISETP.LT.AND P3, PT, R223, UR28, !P6 ;  /* 0x0000001cdf007c0c */ /* 0x000fe2000f761270 */
[----:B------:R-:W1:Y:S01]  /*2d260*/  LDCU UR28, c[0x0][0x398] ;  /* 0x00007300ff1c77ac */ /* 0x000e620008000800 */
[----:B------:R-:W-:Y:S01]  /*2d270*/  ISETP.LT.AND P6, PT, R222, UR30, !P6 ;  /* 0x0000001ede007c0c */ /* 0x000fe2000f7c1270 */
[----:B--2---:R-:W-:Y:S01]  /*2d280*/  IMAD.WIDE R22, R31, 0x4, R20 ;  /* 0x000000041f167825 */ /* 0x004fe200078e0214 */
[----:B------:R-:W-:Y:S01]  /*2d290*/  ISETP.GE.AND P2, PT, R0, UR27, PT ;  /* 0x0000001b00007c0c */ /* 0x000fe2000bf46270 */
[----:B------:R-:W2:Y:S01]  /*2d2a0*/  LDCU UR30, c[0x0][0x398] ;  /* 0x00007300ff1e77ac */ /* 0x000ea20008000800 */
[----:B------:R-:W-:Y:S01]  /*2d2b0*/  IADD3 R0, PT, PT, R7, 0x10, RZ ;  /* 0x0000001007007810 */ /* 0x000fe20007ffe0ff */
[C---:B---3--:R-:W-:Y:S01]  /*2d2c0*/  IMAD.WIDE R8, R31.reuse, 0x4, R4 ;  /* 0x000000041f087825 */ /* 0x048fe200078e0204 */
[----:B------:R-:W-:Y:S01]  /*2d2d0*/  IADD3 R31, PT, PT, R31, UR24, RZ ;  /* 0x000000181f1f7c10 */ /* 0x000fe2000fffe0ff */
[----:B------:R3:W-:Y:S01]  /*2d2e0*/  @P5 STG.E desc[UR8][R22.64], R54 ;  /* 0x0000003616005986 */ /* 0x0007e2000c101908 */
[----:B------:R-:W-:Y:S01]  /*2d2f0*/  ISETP.GE.AND P4, PT, R0, UR27, PT ;  /* 0x0000001b00007c0c */ /* 0x000fe2000bf86270 */
[----:B------:R-:W-:-:S02]  /*2d300*/  VIADD R0, R7, 0x11 ;  /* 0x0000001107007836 */ /* 0x000fc40000000000 */
[----:B----4-:R-:W-:Y:S01]  /*2d310*/  IMAD.WIDE R10, R31, 0x4, R20 ;  /* 0x000000041f0a7825 */ /* 0x010fe200078e0214 */
[----:B------:R4:W-:Y:S01]  /*2d320*/  @P1 STG.E desc[UR8][R8.64], R46 ;  /* 0x0000002e08001986 */ /* 0x0009e2000c101908 */
[----:B------:R-:W-:Y:S01]  /*2d330*/  ISETP.LT.AND P1, PT, R223, UR31, !P2 ;  /* 0x0000001fdf007c0c */ /* 0x000fe2000d721270 */
[----:B------:R-:W1:Y:S01]  /*2d340*/  LDCU UR31, c[0x0][0x398] ;  /* 0x00007300ff1f77ac */ /* 0x000e620008000800 */
[C---:B------:R-:W-:Y:S01]  /*2d350*/  VIADD R3, R31.reuse, UR24 ;  /* 0x000000181f037c36 */ /* 0x040fe20008000000 */
[----:B------:R1:W-:Y:S01]  /*2d360*/  @P3 STG.E desc[UR8][R10.64], R39 ;  /* 0x000000270a003986 */ /* 0x0003e2000c101908 */
[----:B------:R-:W-:Y:S01]  /*2d370*/  ISETP.LT.AND P2, PT, R222, UR25, !P2 ;  /* 0x00000019de007c0c */ /* 0x000fe2000d741270 */
[----:B------:R-:W2:Y:S01]  /*2d380*/  LDCU UR25, c[0x0][0x398] ;  /* 0x00007300ff1977ac */ /* 0x000ea20008000800 */
[----:B---3--:R-:W-:Y:S01]  /*2d390*/  IMAD.WIDE R22, R31, 0x4, R4 ;  /* 0x000000041f167825 */ /* 0x008fe200078e0204 */
[C---:B------:R-:W-:Y:S02]  /*2d3a0*/  IADD3 R31, PT, PT, R3.reuse, UR24, RZ ;  /* 0x00000018031f7c10 */ /* 0x040fe4000fffe0ff */
[----:B------:R-:W-:Y:S01]  /*2d3b0*/  ISETP.GE.AND P5, PT, R0, UR27, PT ;  /* 0x0000001b00007c0c */ /* 0x000fe2000bfa6270 */
[----:B------:R-:W-:Y:S01]  /*2d3c0*/  IMAD.WIDE R28, R3, 0x4, R20 ;  /* 0x00000004031c7825 */ /* 0x000fe200078e0214 */
[----:B------:R3:W-:Y:S01]  /*2d3d0*/  @P6 STG.E desc[UR8][R22.64], R51 ;  /* 0x0000003316006986 */ /* 0x0007e2000c101908 */
[----:B------:R-:W-:Y:S01]  /*2d3e0*/  ISETP.LT.AND P6, PT, R223, UR29, !P4 ;  /* 0x0000001ddf007c0c */ /* 0x000fe2000e7c1270 */
[----:B------:R-:W2:Y:S01]  /*2d3f0*/  LDCU UR27, c[0x0][0x398] ;  /* 0x00007300ff1b77ac */ /* 0x000ea20008000800 */
[----:B------:R-:W-:Y:S01]  /*2d400*/  ISETP.LT.AND P4, PT, R222, UR32, !P4 ;  /* 0x00000020de007c0c */ /* 0x000fe2000e781270 */
[----:B----4-:R-:W-:Y:S01]  /*2d410*/  IMAD.WIDE R8, R3, 0x4, R4 ;  /* 0x0000000403087825 */ /* 0x010fe200078e0204 */
[----:B------:R-:W-:Y:S01]  /*2d420*/  IADD3 R0, PT, PT, R7, 0x12, RZ ;  /* 0x0000001207007810 */ /* 0x000fe20007ffe0ff */
[----:B------:R-:W-:Y:S01]  /*2d430*/  @P1 STG.E desc[UR8][R28.64], R55 ;  /* 0x000000371c001986 */ /* 0x000fe2000c101908 */
[----:B------:R-:W4:Y:S01]  /*2d440*/  LDCU UR29, c[0x0][0x398] ;  /* 0x00007300ff1d77ac */ /* 0x000f220008000800 */
[C---:B-1----:R-:W-:Y:S01]  /*2d450*/  IMAD.WIDE R10, R31.reuse, 0x4, R20 ;  /* 0x000000041f0a7825 */ /* 0x042fe200078e0214 */
[----:B------:R-:W-:Y:S01]  /*2d460*/  ISETP.GE.AND P3, PT, R0, UR4, PT ;  /* 0x0000000400007c0c */ /* 0x000fe2000bf66270 */
[----:B------:R1:W-:Y:S01]  /*2d470*/  @P2 STG.E desc[UR8][R8.64], R47 ;  /* 0x0000002f08002986 */ /* 0x0003e2000c101908 */
[----:B------:R-:W2:Y:S01]  /*2d480*/  LDCU UR4, c[0x0][0x39c] ;  /* 0x00007380ff0477ac */ /* 0x000ea20008000800 */
[C---:B---3--:R-:W-:Y:S01]  /*2d490*/  IMAD.WIDE R22, R31.reuse, 0x4, R4 ;  /* 0x000000041f167825 */ /* 0x048fe200078e0204 */
[----:B------:R-:W-:Y:S01]  /*2d4a0*/  IADD3 R31, PT, PT, R31, UR24, RZ ;  /* 0x000000181f1f7c10 */ /* 0x000fe2000fffe0ff */
[----:B------:R3:W-:Y:S01]  /*2d4b0*/  @P6 STG.E desc[UR8][R10.64], R24 ;  /* 0x000000180a006986 */ /* 0x0007e2000c101908 */
[----:B------:R-:W-:Y:S01]  /*2d4c0*/  ISETP.LT.AND P6, PT, R223, UR33, !P5 ;  /* 0x00000021df007c0c */ /* 0x000fe2000efc1270 */
[----:B------:R-:W-:Y:S01]  /*2d4d0*/  VIADD R0, R7, 0x13 ;  /* 0x0000001307007836 */ /* 0x000fe20000000000 */
[----:B------:R-:W-:Y:S01]  /*2d4e0*/  ISETP.LT.AND P5, PT, R222, UR34, !P5 ;  /* 0x00000022de007c0c */ /* 0x000fe2000efa1270 */
[----:B------:R2:W-:Y:S01]  /*2d4f0*/  @P4 STG.E desc[UR8][R22.64], R72 ;  /* 0x0000004816004986 */ /* 0x0005e2000c101908 */
[----:B------:R-:W-:Y:S01]  /*2d500*/  ISETP.LT.AND P4, PT, R223, UR35, !P3 ;  /* 0x00000023df007c0c */ /* 0x000fe2000df81270 */
[----:B------:R-:W4:Y:S01]  /*2d510*/  LDCU UR32, c[0x0][0x398] ;  /* 0x00007300ff2077ac */ /* 0x000f220008000800 */
[C---:B------:R-:W-:Y:S01]  /*2d520*/  IADD3 R3, PT, PT, R31.reuse, UR24, RZ ;  /* 0x000000181f037c10 */ /* 0x040fe2000fffe0ff */
[----:B-1----:R-:W-:Y:S01]  /*2d530*/  IMAD.WIDE R8, R31, 0x4, R20 ;  /* 0x000000041f087825 */ /* 0x002fe200078e0214 */
[----:B------:R-:W-:Y:S01]  /*2d540*/  ISETP.GE.AND P1, PT, R0, UR6, PT ;  /* 0x0000000600007c0c */ /* 0x000fe2000bf26270 */
[----:B------:R-:W1:Y:S01]  /*2d550*/  LDCU UR6, c[0x0][0x39c] ;  /* 0x00007380ff0677ac */ /* 0x000e620008000800 */
[----:B------:R-:W-:Y:S01]  /*2d560*/  ISETP.LT.AND P3, PT, R222, UR36, !P3 ;  /* 0x00000024de007c0c */ /* 0x000fe2000df61270 */
[----:B------:R-:W-:-:S02]  /*2d570*/  VIADD R0, R7, 0x14 ;  /* 0x0000001407007836 */ /* 0x000fc40000000000 */
[----:B---3--:R-:W-:Y:S01]  /*2d580*/  IMAD.WIDE R10, R31, 0x4, R4 ;  /* 0x000000041f0a7825 */ /* 0x008fe200078e0204 */
[----:B------:R3:W-:Y:S01]  /*2d590*/  @P6 STG.E desc[UR8][R8.64], R60 ;  /* 0x0000003c08006986 */ /* 0x0007e2000c101908 */
[----:B------:R-:W1:Y:S01]  /*2d5a0*/  LDCU UR33, c[0x0][0x398] ;  /* 0x00007300ff2177ac */ /* 0x000e620008000800 */
[----:B------:R-:W-:Y:S01]  /*2d5b0*/  ISETP.GE.AND P2, PT, R0, UR10, PT ;  /* 0x0000000a00007c0c */ /* 0x000fe2000bf46270 */
[----:B--2---:R-:W-:Y:S01]  /*2d5c0*/  IMAD.WIDE R22, R3, 0x4, R20 ;  /* 0x0000000403167825 */ /* 0x004fe200078e0214 */
[----:B------:R2:W-:Y:S01]  /*2d5d0*/  @P5 STG.E desc[UR8][R10.64], R64 ;  /* 0x000000400a005986 */ /* 0x0005e2000c101908 */
[----:B------:R-:W-:Y:S01]  /*2d5e0*/  ISETP.LT.AND P5, PT, R223, UR37, !P1 ;  /* 0x00000025df007c0c */ /* 0x000fe2000cfa1270 */
[----:B------:R-:W1:Y:S01]  /*2d5f0*/  LDCU UR10, c[0x0][0x39c] ;  /* 0x00007380ff0a77ac */ /* 0x000e620008000800 */
[C---:B------:R-:W-:Y:S01]  /*2d600*/  IMAD.WIDE R28, R3.reuse, 0x4, R4 ;  /* 0x00000004031c7825 */ /* 0x040fe200078e0204 */
[----:B------:R4:W-:Y:S01]  /*2d610*/  @P4 STG.E desc[UR8][R22.64], R25 ;  /* 0x0000001916004986 */ /* 0x0009e2000c101908 */
[C---:B------:R-:W-:Y:S01]  /*2d620*/  ISETP.LT.AND P1, PT, R222.reuse, UR38, !P1 ;  /* 0x00000026de007c0c */ /* 0x040fe2000cf21270 */
[----:B------:R-:W1:Y:S01]  /*2d630*/  LDCU UR34, c[0x0][0x398] ;  /* 0x00007300ff2277ac */ /* 0x000e620008000800 */
[----:B------:R-:W-:Y:S01]  /*2d640*/  VIADD R3, R3, UR24 ;  /* 0x0000001803037c36 */ /* 0x000fe20008000000 */
[----:B------:R-:W-:Y:S01]  /*2d650*/  ISETP.LT.AND P4, PT, R223, UR18, !P2 ;  /* 0x00000012df007c0c */ /* 0x000fe2000d781270 */
[----:B------:R-:W-:Y:S01]  /*2d660*/  VIADD R0, R7, 0x15 ;  /* 0x0000001507007836 */ /* 0x000fe20000000000 */
[----:B------:R-:W-:Y:S01]  /*2d670*/  @P3 STG.E desc[UR8][R28.64], R73 ;  /* 0x000000491c003986 */ /* 0x000fe2000c101908 */
[C---:B---3--:R-:W-:Y:S01]  /*2d680*/  IMAD.WIDE R8, R3.reuse, 0x4, R20 ;  /* 0x0000000403087825 */ /* 0x048fe200078e0214 */
[----:B------:R-:W-:Y:S01]  /*2d690*/  ISETP.LT.AND P2, PT, R222, UR39, !P2 ;  /* 0x00000027de007c0c */ /* 0x000fe2000d741270 */
[----:B------:R-:W3:Y:S01]  /*2d6a0*/  LDCU UR18, c[0x0][0x398] ;  /* 0x00007300ff1277ac */ /* 0x000ee20008000800 */
[----:B------:R-:W-:Y:S01]  /*2d6b0*/  ISETP.GE.AND P6, PT, R0, UR12, PT ;  /* 0x0000000c00007c0c */ /* 0x000fe2000bfc6270 */
[----:B--2---:R-:W-:Y:S01]  /*2d6c0*/  IMAD.WIDE R10, R3, 0x4, R4 ;  /* 0x00000004030a7825 */ /* 0x004fe200078e0204 */
[----:B------:R2:W-:Y:S01]  /*2d6d0*/  @P5 STG.E desc[UR8][R8.64], R61 ;  /* 0x0000003d08005986 */ /* 0x0005e2000c101908 */
[----:B------:R-:W-:Y:S01]  /*2d6e0*/  IADD3 R0, PT, PT, R7, 0x16, RZ ;  /* 0x0000001607007810 */ /* 0x000fe20007ffe0ff */
[----:B------:R-:W1:Y:S01]  /*2d6f0*/  LDCU UR12, c[0x0][0x39c] ;  /* 0x00007380ff0c77ac */ /* 0x000e620008000800 */
[----:B----4-:R-:W-:Y:S01]  /*2d700*/  VIADD R25, R3, UR24 ;  /* 0x0000001803197c36 */ /* 0x010fe20008000000 */
[----:B------:R4:W-:Y:S01]  /*2d710*/  @P1 STG.E desc[UR8][R10.64], R65 ;  /* 0x000000410a001986 */ /* 0x0009e2000c101908 */
[----:B------:R-:W-:Y:S01]  /*2d720*/  ISETP.GE.AND P3, PT, R0, UR14, PT ;  /* 0x0000000e00007c0c */ /* 0x000fe2000bf66270 */
[----:B------:R-:W1:Y:S01]  /*2d730*/  LDCU UR14, c[0x0][0x39c] ;  /* 0x00007380ff0e77ac */ /* 0x000e620008000800 */
[----:B------:R-:W-:Y:S01]  /*2d740*/  IMAD.WIDE R22, R25, 0x4, R20 ;  /* 0x0000000419167825 */ /* 0x000fe200078e0214 */
[----:B------:R-:W-:-:S04]  /*2d750*/  IADD3 R0, PT, PT, R7, 0x17, RZ ;  /* 0x0000001707007810 */ /* 0x000fc80007ffe0ff */
[----:B------:R1:W-:Y:S01]  /*2d760*/  @P4 STG.E desc[UR8][R22.64], R26 ;  /* 0x0000001a16004986 */ /* 0x0003e2000c101908 */
[----:B------:R-:W-:Y:S01]  /*2d770*/  ISETP.LT.AND P4, PT, R223, UR20, !P6 ;  /* 0x00000014df007c0c */ /* 0x000fe2000f781270 */
[C---:B--2---:R-:W-:Y:S01]  /*2d780*/  IMAD.WIDE R8, R25.reuse, 0x4, R4 ;  /* 0x0000000419087825 */ /* 0x044fe200078e0204 */
[----:B------:R-:W-:Y:S01]  /*2d790*/  ISETP.LT.AND P6, PT, R222, UR22, !P6 ;  /* 0x00000016de007c0c */ /* 0x000fe2000f7c1270 */
[----:B------:R-:W2:Y:S01]  /*2d7a0*/  LDCU UR20, c[0x0][0x398] ;  /* 0x00007300ff1477ac */ /* 0x000ea20008000800 */
[----:B------:R-:W-:Y:S02]  /*2d7b0*/  IADD3 R25, PT, PT, R25, UR24, RZ ;  /* 0x0000001819197c10 */ /* 0x000fe4000fffe0ff */
[----:B------:R-:W-:Y:S01]  /*2d7c0*/  ISETP.GE.AND P5, PT, R0, UR16, PT ;  /* 0x0000001000007c0c */ /* 0x000fe2000bfa6270 */
[----:B------:R2:W-:Y:S01]  /*2d7d0*/  @P2 STG.E desc[UR8][R8.64], R74 ;  /* 0x0000004a08002986 */ /* 0x0005e2000c101908 */
[----:B------:R-:W-:Y:S01]  /*2d7e0*/  ISETP.LT.AND P2, PT, R223, UR26, !P3 ;  /* 0x0000001adf007c0c */ /* 0x000fe2000df41270 */
[C---:B----4-:R-:W-:Y:S01]  /*2d7f0*/  IMAD.WIDE R10, R25.reuse, 0x4, R20 ;  /* 0x00000004190a7825 */ /* 0x050fe200078e0214 */
[C---:B------:R-:W-:Y:S01]  /*2d800*/  ISETP.LT.AND P3, PT, R222.reuse, UR27, !P3 ;  /* 0x0000001bde007c0c */ /* 0x040fe2000df61270 */
[----:B------:R-:W4:Y:S02]  /*2d810*/  LDCU UR16, c[0x0][0x398] ;  /* 0x00007300ff1077ac */ /* 0x000f240008000800 */
[C---:B-1----:R-:W-:Y:S01]  /*2d820*/  IMAD.WIDE R22, R25.reuse, 0x4, R4 ;  /* 0x0000000419167825 */ /* 0x042fe200078e0204 */
[----:B------:R1:W-:Y:S01]  /*2d830*/  @P4 STG.E desc[UR8][R10.64], R62 ;  /* 0x0000003e0a004986 */ /* 0x0003e2000c101908 */
[----:B------:R-:W3:Y:S02]  /*2d840*/  LDCU UR22, c[0x0][0x398] ;  /* 0x00007300ff1677ac */ /* 0x000ee40008000800 */
[----:B------:R-:W-:Y:S01]  /*2d850*/  VIADD R3, R25, UR24 ;  /* 0x0000001819037c36 */ /* 0x000fe20008000000 */
[----:B------:R1:W-:Y:S01]  /*2d860*/  @P6 STG.E desc[UR8][R22.64], R66 ;  /* 0x0000004216006986 */ /* 0x0003e2000c101908 */
[----:B------:R-:W-:Y:S01]  /*2d870*/  ISETP.LT.AND P6, PT, R223, UR25, !P5 ;  /* 0x00000019df007c0c */ /* 0x000fe2000efc1270 */
[----:B------:R-:W-:Y:S01]  /*2d880*/  VIADD R0, R7, 0x18 ;  /* 0x0000001807007836 */ /* 0x000fe20000000000 */
[----:B------:R-:W-:Y:S01]  /*2d890*/  ISETP.LT.AND P5, PT, R222, UR28, !P5 ;  /* 0x0000001cde007c0c */ /* 0x000fe2000efa1270 */
[C---:B------:R-:W-:Y:S01]  /*2d8a0*/  IMAD.WIDE R24, R3.reuse, 0x4, R20 ;  /* 0x0000000403187825 */ /* 0x040fe200078e0214 */
[C---:B------:R-:W-:Y:S01]  /*2d8b0*/  IADD3 R29, PT, PT, R3.reuse, UR24, RZ ;  /* 0x00000018031d7c10 */ /* 0x040fe2000fffe0ff */
[----:B------:R-:W3:Y:S01]  /*2d8c0*/  LDCU UR26, c[0x0][0x398] ;  /* 0x00007300ff1a77ac */ /* 0x000ee20008000800 */
[----:B------:R-:W-:Y:S01]  /*2d8d0*/  ISETP.GE.AND P1, PT, R0, UR4, PT ;  /* 0x0000000400007c0c */ /* 0x000fe2000bf26270 */
[----:B--2---:R-:W-:Y:S01]  /*2d8e0*/  IMAD.WIDE R8, R3, 0x4, R4 ;  /* 0x0000000403087825 */ /* 0x004fe200078e0204 */
[----:B------:R-:W-:Y:S01]  /*2d8f0*/  @P2 STG.E desc[UR8][R24.64], R27 ;  /* 0x0000001b18002986 */ /* 0x000fe2000c101908 */
[----:B------:R-:W-:Y:S01]  /*2d900*/  IADD3 R0, PT, PT, R7, 0x19, RZ ;  /* 0x0000001907007810 */ /* 0x000fe20007ffe0ff */
[----:B------:R-:W2:Y:S01]  /*2d910*/  LDCU UR4, c[0x0][0x39c] ;  /* 0x00007380ff0477ac */ /* 0x000ea20008000800 */
[C---:B-1----:R-:W-:Y:S01]  /*2d920*/  IMAD.WIDE R10, R29.reuse, 0x4, R20 ;  /* 0x000000041d0a7825 */ /* 0x042fe200078e0214 */
[----:B------:R1:W-:Y:S01]  /*2d930*/  @P3 STG.E desc[UR8][R8.64], R75 ;  /* 0x0000004b08003986 */ /* 0x0003e2000c101908 */
[----:B------:R-:W-:Y:S01]  /*2d940*/  ISETP.GE.AND P4, PT, R0, UR6, PT ;  /* 0x0000000600007c0c */ /* 0x000fe2000bf86270 */
[----:B------:R-:W2:Y:S01]  /*2d950*/  LDCU UR6, c[0x0][0x39c] ;  /* 0x00007380ff0677ac */ /* 0x000ea20008000800 */
[----:B------:R-:W-:Y:S01]  /*2d960*/  IMAD.WIDE R22, R29, 0x4, R4 ;  /* 0x000000041d167825 */ /* 0x000fe200078e0204 */
[----:B------:R3:W-:Y:S01]  /*2d970*/  @P6 STG.E desc[UR8][R10.64], R63 ;  /* 0x0000003f0a006986 */ /* 0x0007e2000c101908 */
[----:B------:R-:W-:Y:S01]  /*2d980*/  ISETP.LT.AND P6, PT, R223, UR29, !P1 ;  /* 0x0000001ddf007c0c */ /* 0x000fe2000cfc1270 */
[----:B------:R-:W2:Y:S01]  /*2d990*/  LDCU UR25, c[0x0][0x398] ;  /* 0x00007300ff1977ac */ /* 0x000ea20008000800 */
[----:B------:R-:W-:Y:S01]  /*2d9a0*/  ISETP.LT.AND P1, PT, R222, UR30, !P1 ;  /* 0x0000001ede007c0c */ /* 0x000fe2000cf21270 */
[----:B------:R-:W-:Y:S01]  /*2d9b0*/  VIADD R0, R7, 0x1a ;  /* 0x0000001a07007836 */ /* 0x000fe20000000000 */
[----:B------:R-:W-:Y:S01]  /*2d9c0*/  IADD3 R29, PT, PT, R29, UR24, RZ ;  /* 0x000000181d1d7c10 */ /* 0x000fe2000fffe0ff */
[----:B------:R2:W-:Y:S01]  /*2d9d0*/  @P5 STG.E desc[UR8][R22.64], R67 ;  /* 0x0000004316005986 */ /* 0x0005e2000c101908 */
[----:B------:R-:W-:Y:S01]  /*2d9e0*/  ISETP.LT.AND P5, PT, R223, UR31, !P4 ;  /* 0x0000001fdf007c0c */ /* 0x000fe2000e7a1270 */
[----:B------:R-:W4:Y:S01]  /*2d9f0*/  LDCU UR27, c[0x0][0x398] ;  /* 0x00007300ff1b77ac */ /* 0x000f220008000800 */
[----:B------:R-:W-:Y:S01]  /*2da00*/  ISETP.GE.AND P2, PT, R0, UR10, PT ;  /* 0x0000000a00007c0c */ /* 0x000fe2000bf46270 */
[C---:B-1----:R-:W-:Y:S01]  /*2da10*/  IMAD.WIDE R8, R29.reuse, 0x4, R20 ;  /* 0x000000041d087825 */ /* 0x042fe200078e0214 */
[C---:B------:R-:W-:Y:S01]  /*2da20*/  ISETP.LT.AND P4, PT, R222.reuse, UR32, !P4 ;  /* 0x00000020de007c0c */ /* 0x040fe2000e781270 */
[----:B------:R-:W1:Y:S01]  /*2da30*/  LDCU UR28, c[0x0][0x398] ;  /* 0x00007300ff1c77ac */ /* 0x000e620008000800 */
[C---:B------:R-:W-:Y:S01]  /*2da40*/  IADD3 R3, PT, PT, R29.reuse, UR24, RZ ;  /* 0x000000181d037c10 */ /* 0x040fe2000fffe0ff */
[----:B---3--:R-:W-:Y:S01]  /*2da50*/  IMAD.WIDE R10, R29, 0x4, R4 ;  /* 0x000000041d0a7825 */ /* 0x008fe200078e0204 */
[----:B------:R3:W-:Y:S01]  /*2da60*/  @P6 STG.E desc[UR8][R8.64], R56 ;  /* 0x0000003808006986 */ /* 0x0007e2000c101908 */
[----:B------:R-:W1:Y:S02]  /*2da70*/  LDCU UR10, c[0x0][0x39c] ;  /* 0x00007380ff0a77ac */ /* 0x000e640008000800 */
[----:B------:R-:W-:Y:S01]  /*2da80*/  VIADD R0, R7, 0x1b ;  /* 0x0000001b07007836 */ /* 0x000fe20000000000 */
[----:B------:R1:W-:Y:S01]  /*2da90*/  @P1 STG.E desc[UR8][R10.64], R84 ;  /* 0x000000540a001986 */ /* 0x0003e2000c101908 */
[----:B------:R-:W-:Y:S01]  /*2daa0*/  ISETP.LT.AND P1, PT, R223, UR33, !P2 ;  /* 0x00000021df007c0c */ /* 0x000fe2000d721270 */
[C---:B--2---:R-:W-:Y:S01]  /*2dab0*/  IMAD.WIDE R22, R3.reuse, 0x4, R20 ;  /* 0x0000000403167825 */ /* 0x044fe200078e0214 */
[----:B------:R-:W-:Y:S01]  /*2dac0*/  ISETP.LT.AND P2, PT, R222, UR34, !P2 ;  /* 0x00000022de007c0c */ /* 0x000fe2000d741270 */
[----:B------:R-:W2:Y:S01]  /*2dad0*/  LDCU UR29, c[0x0][0x398] ;  /* 0x00007300ff1d77ac */ /* 0x000ea20008000800 */
[----:B------:R-:W-:Y:S01]  /*2dae0*/  ISETP.GE.AND P3, PT, R0, UR12, PT ;  /* 0x0000000c00007c0c */ /* 0x000fe2000bf66270 */
[C---:B------:R-:W-:Y:S01]  /*2daf0*/  IMAD.WIDE R24, R3.reuse, 0x4, R4 ;  /* 0x0000000403187825 */ /* 0x040fe200078e0204 */
[----:B------:R2:W-:Y:S01]  /*2db00*/  @P5 STG.E desc[UR8][R22.64], R112 ;  /* 0x0000007016005986 */ /* 0x0005e2000c101908 */
[----:B------:R-:W2:Y:S02]  /*2db10*/  LDCU UR30, c[0x0][0x398] ;  /* 0x00007300ff1e77ac */ /* 0x000ea40008000800 */
[----:B------:R-:W-:Y:S01]  /*2db20*/  VIADD R3, R3, UR24 ;  /* 0x0000001803037c36 */ /* 0x000fe20008000000 */
[----:B------:R-:W-:Y:S01]  /*2db30*/  @P4 STG.E desc[UR8][R24.64], R80 ;  /* 0x0000005018004986 */ /* 0x000fe2000c101908 */
[----:B------:R-:W-:Y:S01]  /*2db40*/  VIADD R0, R7, 0x1c ;  /* 0x0000001c07007836 */ /* 0x000fe20000000000 */
[----:B------:R-:W-:Y:S01]  /*2db50*/  ISETP.LT.AND P4, PT, R223, UR18, !P3 ;  /* 0x00000012df007c0c */ /* 0x000fe2000df81270 */
[C---:B---3--:R-:W-:Y:S01]  /*2db60*/  IMAD.WIDE R8, R3.reuse, 0x4, R20 ;  /* 0x0000000403087825 */ /* 0x048fe200078e0214 */
[----:B----4-:R-:W-:Y:S01]  /*2db70*/  ISETP.LT.AND P3, PT, R222, UR16, !P3 ;  /* 0x00000010de007c0c */ /* 0x010fe2000df61270 */
[----:B------:R-:W3:Y:S01]  /*2db80*/  LDCU UR12, c[0x0][0x39c] ;  /* 0x00007380ff0c77ac */ /* 0x000ee20008000800 */
[----:B------:R-:W-:Y:S01]  /*2db90*/  ISETP.GE.AND P6, PT, R0, UR14, PT ;  /* 0x0000000e00007c0c */ /* 0x000fe2000bfc6270 */
[----:B-1----:R-:W-:Y:S01]  /*2dba0*/  IMAD.WIDE R10, R3, 0x4, R4 ;  /* 0x00000004030a7825 */ /* 0x002fe200078e0204 */
[----:B------:R1:W-:Y:S01]  /*2dbb0*/  @P1 STG.E desc[UR8][R8.64], R57 ;  /* 0x0000003908001986 */ /* 0x0003e2000c101908 */
[----:B------:R-:W-:Y:S01]  /*2dbc0*/  IADD3 R0, PT, PT, R7, 0x1d, RZ ;  /* 0x0000001d07007810 */ /* 0x000fe20007ffe0ff */
[----:B------:R-:W4:Y:S01]  /*2dbd0*/  LDCU UR14, c[0x0][0x398] ;  /* 0x00007300ff0e77ac */ /* 0x000f220008000800 */
[----:B------:R-:W-:Y:S01]  /*2dbe0*/  VIADD R27, R3, UR24 ;  /* 0x00000018031b7c36 */ /* 0x000fe20008000000 */
[----:B------:R3:W-:Y:S01]  /*2dbf0*/  @P2 STG.E desc[UR8][R10.64], R85 ;  /* 0x000000550a002986 */ /* 0x0007e2000c101908 */
[----:B------:R-:W-:Y:S01]  /*2dc00*/  ISETP.LT.AND P2, PT, R223, UR20, !P6 ;  /* 0x00000014df007c0c */ /* 0x000fe2000f741270 */
[----:B------:R-:W4:Y:S01]  /*2dc10*/  LDCU UR31, c[0x0][0x398] ;  /* 0x00007300ff1f77ac */ /* 0x000f220008000800 */
[----:B------:R-:W-:Y:S01]  /*2dc20*/  ISETP.LT.AND P6, PT, R222, UR22, !P6 ;  /* 0x00000016de007c0c */ /* 0x000fe2000f7c1270 */
[----:B--2---:R-:W-:Y:S01]  /*2dc30*/  IMAD.WIDE R22, R27, 0x4, R20 ;  /* 0x000000041b167825 */ /* 0x004fe200078e0214 */
[----:B------:R-:W-:Y:S01]  /*2dc40*/  ISETP.GE.AND P5, PT, R0, UR4, PT ;  /* 0x0000000400007c0c */ /* 0x000fe2000bfa6270 */
[----:B------:R-:W2:Y:S01]  /*2dc50*/  LDCU UR4, c[0x0][0x39c] ;  /* 0x00007380ff0477ac */ /* 0x000ea20008000800 */
[----:B------:R-:W-:Y:S01]  /*2dc60*/  IADD3 R0, PT, PT, R7, 0x1e, RZ ;  /* 0x0000001e07007810 */ /* 0x000fe20007ffe0ff */
[C---:B-1----:R-:W-:Y:S01]  /*2dc70*/  IMAD.WIDE R8, R27.reuse, 0x4, R4 ;  /* 0x000000041b087825 */ /* 0x042fe200078e0204 */
[----:B------:R-:W-:Y:S01]  /*2dc80*/  IADD3 R27, PT, PT, R27, UR24, RZ ;  /* 0x000000181b1b7c10 */ /* 0x000fe2000fffe0ff */
[----:B------:R1:W-:Y:S01]  /*2dc90*/  @P4 STG.E desc[UR8][R22.64], R113 ;  /* 0x0000007116004986 */ /* 0x0003e2000c101908 */
[----:B------:R-:W-:Y:S01]  /*2dca0*/  ISETP.GE.AND P1, PT, R0, UR6, PT ;  /* 0x0000000600007c0c */ /* 0x000fe2000bf26270 */
[----:B------:R-:W-:Y:S01]  /*2dcb0*/  VIADD R0, R7, 0x1f ;  /* 0x0000001f07007836 */ /* 0x000fe20000000000 */
[----:B------:R-:W2:Y:S01]  /*2dcc0*/  LDCU UR18, c[0x0][0x398] ;  /* 0x00007300ff1277ac */ /* 0x000ea20008000800 */
[----:B---3--:R-:W-:Y:S01]  /*2dcd0*/  IMAD.WIDE R10, R27, 0x4, R20 ;  /* 0x000000041b0a7825 */ /* 0x008fe200078e0214 */
[----:B------:R3:W-:Y:S01]  /*2dce0*/  @P3 STG.E desc[UR8][R8.64], R81 ;  /* 0x0000005108003986 */ /* 0x0007e2000c101908 */
[----:B------:R-:W-:Y:S01]  /*2dcf0*/  ISETP.LT.AND P3, PT, R223, UR26, !P5 ;  /* 0x0000001adf007c0c */ /* 0x000fe2000ef61270 */
[----:B------:R-:W2:Y:S01]  /*2dd00*/  LDCU UR6, c[0x0][0x39c] ;  /* 0x00007380ff0677ac */ /* 0x000ea20008000800 */
[C---:B------:R-:W-:Y:S01]  /*2dd10*/  VIADD R3, R27.reuse, UR24 ;  /* 0x000000181b037c36 */ /* 0x040fe20008000000 */
[----:B------:R4:W-:Y:S01]  /*2dd20*/  @P2 STG.E desc[UR8][R10.64], R58 ;  /* 0x0000003a0a002986 */ /* 0x0009e2000c101908 */
[----:B------:R-:W-:Y:S01]  /*2dd30*/  ISETP.LT.AND P5, PT, R222, UR25, !P5 ;  /* 0x00000019de007c0c */ /* 0x000fe2000efa1270 */
[----:B------:R-:W2:Y:S01]  /*2dd40*/  LDCU UR16, c[0x0][0x398] ;  /* 0x00007300ff1077ac */ /* 0x000ea20008000800 */
[----:B-1----:R-:W-:Y:S01]  /*2dd50*/  IMAD.WIDE R22, R27, 0x4, R4 ;  /* 0x000000041b167825 */ /* 0x002fe200078e0204 */
[C---:B------:R-:W-:Y:S01]  /*2dd60*/  IADD3 R27, PT, PT, R3.reuse, UR24, RZ ;  /* 0x00000018031b7c10 */ /* 0x040fe2000fffe0ff */
[----:B------:R-:W1:Y:S01]  /*2dd70*/  LDS.128 R28, [R2] ;  /* 0x00000000021c7984 */ /* 0x000e620000000c00 */
[----:B------:R-:W-:Y:S01]  /*2dd80*/  ISETP.GE.AND P4, PT, R0, UR10, PT ;  /* 0x0000000a00007c0c */ /* 0x000fe2000bf86270 */
[----:B------:R-:W-:Y:S01]  /*2dd90*/  IMAD.WIDE R24, R3, 0x4, R20 ;  /* 0x0000000403187825 */ /* 0x000fe200078e0214 */
[----:B------:R-:W-:Y:S01]  /*2dda0*/  IADD3 R0, PT, PT, R7, 0x20, RZ ;  /* 0x0000002007007810 */ /* 0x000fe20007ffe0ff */
[----:B------:R2:W-:Y:S01]  /*2ddb0*/  @P6 STG.E desc[UR8][R22.64], R86 ;  /* 0x0000005616006986 */ /* 0x0005e2000c101908 */
[----:B------:R-:W-:Y:S01]  /*2ddc0*/  ISETP.LT.AND P6, PT, R223, UR27, !P1 ;  /* 0x0000001bdf007c0c */ /* 0x000fe2000cfc1270 */
[----:B---3--:R-:W-:Y:S01]  /*2ddd0*/  IMAD.WIDE R8, R3, 0x4, R4 ;  /* 0x0000000403087825 */ /* 0x008fe200078e0204 */
[----:B------:R-:W-:Y:S01]  /*2dde0*/  ISETP.LT.AND P1, PT, R222, UR28, !P1 ;  /* 0x0000001cde007c0c */ /* 0x000fe2000cf21270 */
[----:B------:R-:W-:Y:S01]  /*2ddf0*/  @P3 STG.E desc[UR8][R24.64], R114 ;  /* 0x0000007218003986 */ /* 0x000fe2000c101908 */
[----:B------:R-:W-:Y:S01]  /*2de00*/  ISETP.GE.AND P2, PT, R0, UR12, PT ;  /* 0x0000000c00007c0c */ /* 0x000fe2000bf46270 */
[----:B----4-:R-:W-:Y:S01]  /*2de10*/  IMAD.WIDE R10, R27, 0x4, R20 ;  /* 0x000000041b0a7825 */ /* 0x010fe200078e0214 */
[----:B------:R-:W3:Y:S01]  /*2de20*/  LDCU UR20, c[0x0][0x398] ;  /* 0x00007300ff1477ac */ /* 0x000ee20008000800 */
[----:B------:R4:W-:Y:S02]  /*2de30*/  @P5 STG.E desc[UR8][R8.64], R82 ;  /* 0x0000005208005986 */ /* 0x0009e4000c101908 */
[----:B------:R-:W-:Y:S01]  /*2de40*/  VIADD R0, R7, 0x21 ;  /* 0x0000002107007836 */ /* 0x000fe20000000000 */
[----:B------:R-:W1:Y:S01]  /*2de50*/  LDCU UR22, c[0x0][0x398] ;  /* 0x00007300ff1677ac */ /* 0x000e620008000800 */
[C---:B--2---:R-:W-:Y:S01]  /*2de60*/  IMAD.WIDE R22, R27.reuse, 0x4, R4 ;  /* 0x000000041b167825 */ /* 0x044fe200078e0204 */
[----:B------:R-:W-:Y:S01]  /*2de70*/  IADD3 R27, PT, PT, R27, UR24, RZ ;  /* 0x000000181b1b7c10 */ /* 0x000fe2000fffe0ff */
[----:B------:R2:W-:Y:S01]  /*2de80*/  @P6 STG.E desc[UR8][R10.64], R59 ;  /* 0x0000003b0a006986 */ /* 0x0005e2000c101908 */
[C---:B------:R-:W-:Y:S01]  /*2de90*/  ISETP.LT.AND P6, PT, R223.reuse, UR29, !P4 ;  /* 0x0000001ddf007c0c */ /* 0x040fe2000e7c1270 */
[----:B------:R-:W1:Y:S01]  /*2dea0*/  LDCU UR10, c[0x0][0x39c] ;  /* 0x00007380ff0a77ac */ /* 0x000e620008000800 */
[C---:B------:R-:W-:Y:S01]  /*2deb0*/  ISETP.LT.AND P4, PT, R222.reuse, UR30, !P4 ;  /* 0x0000001ede007c0c */ /* 0x040fe2000e781270 */
[----:B------:R3:W-:Y:S01]  /*2dec0*/  @P1 STG.E desc[UR8][R22.64], R87 ;  /* 0x0000005716001986 */ /* 0x0007e2000c101908 */
[----:B------:R-:W-:Y:S01]  /*2ded0*/  ISETP.LT.AND P1, PT, R223, UR14, !P2 ;  /* 0x0000000edf007c0c */ /* 0x000fe2000d721270 */
[C---:B----4-:R-:W-:Y:S01]  /*2dee0*/  IMAD.WIDE R8, R27.reuse, 0x4, R20 ;  /* 0x000000041b087825 */ /* 0x050fe200078e0214 */
[----:B------:R-:W-:Y:S01]  /*2def0*/  ISETP.LT.AND P2, PT, R222, UR31, !P2 ;  /* 0x0000001fde007c0c */ /* 0x000fe2000d741270 */
[----:B------:R-:W4:Y:S01]  /*2df00*/  LDCU UR12, c[0x0][0x398] ;  /* 0x00007300ff0c77ac */ /* 0x000f220008000800 */
[----:B------:R-:W-:-:S02]  /*2df10*/  IADD3 R3, PT, PT, R27, UR24, RZ ;  /* 0x000000181b037c10 */ /* 0x000fc4000fffe0ff */
[----:B------:R-:W-:Y:S01]  /*2df20*/  ISETP.GE.AND P3, PT, R0, UR4, PT ;  /* 0x0000000400007c0c */ /* 0x000fe2000bf66270 */
[----:B--2---:R-:W-:Y:S01]  /*2df30*/  IMAD.WIDE R10, R27, 0x4, R4 ;  /* 0x000000041b0a7825 */ /* 0x004fe200078e0204 */
[----:B------:R-:W2:Y:S01]  /*2df40*/  LDCU UR4, c[0x0][0x39c] ;  /* 0x00007380ff0477ac */ /* 0x000ea20008000800 */
[----:B------:R1:W-:Y:S02]  /*2df50*/  @P6 STG.E desc[UR8][R8.64], R115 ;  /* 0x0000007308006986 */ /* 0x0003e4000c101908 */
[----:B------:R-:W-:Y:S01]  /*2df60*/  VIADD R0, R7, 0x22 ;  /* 0x0000002207007836 */ /* 0x000fe20000000000 */
[----:B------:R-:W2:Y:S01]  /*2df70*/  LDCU UR25, c[0x0][0x398] ;  /* 0x00007300ff1977ac */ /* 0x000ea20008000800 */
[----:B---3--:R-:W-:Y:S01]  /*2df80*/  IMAD.WIDE R22, R3, 0x4, R20 ;  /* 0x0000000403167825 */ /* 0x008fe200078e0214 */
[----:B------:R3:W-:Y:S01]  /*2df90*/  @P4 STG.E desc[UR8][R10.64], R83 ;  /* 0x000000530a004986 */ /* 0x0007e2000c101908 */
[----:B------:R-:W-:Y:S01]  /*2dfa0*/  ISETP.LT.AND P4, PT, R223, UR18, !P3 ;  /* 0x00000012df007c0c */ /* 0x000fe2000df81270 */
[----:B------:R-:W2:Y:S01]  /*2dfb0*/  LDCU UR26, c[0x0][0x398] ;  /* 0x00007300ff1a77ac */ /* 0x000ea20008000800 */
[C---:B------:R-:W-:Y:S01]  /*2dfc0*/  IMAD.WIDE R24, R3.reuse, 0x4, R4 ;  /* 0x0000000403187825 */ /* 0x040fe200078e0204 */
[----:B------:R-:W-:Y:S01]  /*2dfd0*/  ISETP.GE.AND P5, PT, R0, UR6, PT ;  /* 0x0000000600007c0c */ /* 0x000fe2000bfa6270 */
[----:B------:R2:W-:Y:S01]  /*2dfe0*/  @P1 STG.E desc[UR8][R22.64], R68 ;  /* 0x0000004416001986 */ /* 0x0005e2000c101908 */
[C---:B------:R-:W-:Y:S01]  /*2dff0*/  ISETP.LT.AND P3, PT, R222.reuse, UR16, !P3 ;  /* 0x00000010de007c0c */ /* 0x040fe2000df61270 */
[----:B------:R-:W-:Y:S01]  /*2e000*/  VIADD R3, R3, UR24 ;  /* 0x0000001803037c36 */ /* 0x000fe20008000000 */
[----:B------:R-:W4:Y:S01]  /*2e010*/  LDCU UR6, c[0x0][0x39c] ;  /* 0x00007380ff0677ac */ /* 0x000f220008000800 */
[----:B------:R-:W-:Y:S01]  /*2e020*/  @P2 STG.E desc[UR8][R24.64], R120 ;  /* 0x0000007818002986 */ /* 0x000fe2000c101908 */
[----:B------:R-:W-:Y:S01]  /*2e030*/  ISETP.LT.AND P2, PT, R223, UR20, !P5 ;  /* 0x00000014df007c0c */ /* 0x000fe2000ef41270 */
[----:B------:R-:W-:Y:S01]  /*2e040*/  VIADD R0, R7, 0x23 ;  /* 0x0000002307007836 */ /* 0x000fe20000000000 */
[----:B-1----:R-:W-:Y:S01]  /*2e050*/  ISETP.LT.AND P5, PT, R222, UR22, !P5 ;  /* 0x00000016de007c0c */ /* 0x002fe2000efa1270 */
[C---:B------:R-:W-:Y:S01]  /*2e060*/  IMAD.WIDE R8, R3.reuse, 0x4, R20 ;  /* 0x0000000403087825 */ /* 0x040fe200078e0214 */
[----:B------:R-:W1:Y:S02]  /*2e070*/  LDCU UR27, c[0x0][0x398] ;  /* 0x00007300ff1b77ac */ /* 0x000e640008000800 */
[----:B------:R-:W-:Y:S01]  /*2e080*/  ISETP.GE.AND P6, PT, R0, UR10, PT ;  /* 0x0000000a00007c0c */ /* 0x000fe2000bfc6270 */
[----:B------:R-:W-:Y:S01]  /*2e090*/  VIADD R27, R3, UR24 ;  /* 0x00000018031b7c36 */ /* 0x000fe20008000000 */
[----:B------:R-:W-:Y:S01]  /*2e0a0*/  IADD3 R0, PT, PT, R7, 0x24, RZ ;  /* 0x0000002407007810 */ /* 0x000fe20007ffe0ff */
[----:B---3--:R-:W-:Y:S01]  /*2e0b0*/  IMAD.WIDE R10, R3, 0x4, R4 ;  /* 0x00000004030a7825 */ /* 0x008fe200078e0204 */
[----:B------:R3:W-:Y:S01]  /*2e0c0*/  @P4 STG.E desc[UR8][R8.64], R88 ;  /* 0x0000005808004986 */ /* 0x0007e2000c101908 */
[----:B------:R-:W1:Y:S01]  /*2e0d0*/  LDCU UR14, c[0x0][0x398] ;  /* 0x00007300ff0e77ac */ /* 0x000e620008000800 */
[----:B--2---:R-:W-:Y:S01]  /*2e0e0*/  ISETP.GE.AND P1, PT, R0, UR4, PT ;  /* 0x0000000400007c0c */ /* 0x004fe2000bf26270 */
[----:B------:R-:W-:Y:S01]  /*2e0f0*/  IMAD.WIDE R22, R27, 0x4, R20 ;  /* 0x000000041b167825 */ /* 0x000fe200078e0214 */
[----:B------:R2:W-:Y:S01]  /*2e100*/  @P3 STG.E desc[UR8][R10.64], R116 ;  /* 0x000000740a003986 */ /* 0x0005e2000c101908 */
[----:B----4-:R-:W-:Y:S01]  /*2e110*/  ISETP.LT.AND P3, PT, R223, UR12, !P6 ;  /* 0x0000000cdf007c0c */ /* 0x010fe2000f761270 */
[----:B------:R-:W4:Y:S01]  /*2e120*/  LDCU UR10, c[0x0][0x39c] ;  /* 0x00007380ff0a77ac */ /* 0x000f220008000800 */
[----:B------:R-:W-:Y:S01]  /*2e130*/  ISETP.LT.AND P6, PT, R222, UR25, !P6 ;  /* 0x00000019de007c0c */ /* 0x000fe2000f7c1270 */
[----:B------:R1:W-:Y:S01]  /*2e140*/  @P2 STG.E desc[UR8][R22.64], R69 ;  /* 0x0000004516002986 */ /* 0x0003e2000c101908 */
[----:B------:R-:W-:Y:S01]  /*2e150*/  IADD3 R0, PT, PT, R7, 0x25, RZ ;  /* 0x0000002507007810 */ /* 0x000fe20007ffe0ff */
[----:B------:R-:W4:Y:S01]  /*2e160*/  LDCU UR28, c[0x0][0x398] ;  /* 0x00007300ff1c77ac */ /* 0x000f220008000800 */
[C---:B---3--:R-:W-:Y:S01]  /*2e170*/  IMAD.WIDE R8, R27.reuse, 0x4, R4 ;  /* 0x000000041b087825 */ /* 0x048fe200078e0204 */
[----:B------:R-:W-:Y:S01]  /*2e180*/  IADD3 R27, PT, PT, R27, UR24, RZ ;  /* 0x000000181b1b7c10 */ /* 0x000fe2000fffe0ff */
[----:B------:R-:W3:Y:S01]  /*2e190*/  LDCU UR18, c[0x0][0x398] ;  /* 0x00007300ff1277ac */ /* 0x000ee20008000800 */
[----:B------:R-:W-:Y:S01]  /*2e1a0*/  ISETP.GE.AND P4, PT, R0, UR6, PT ;  /* 0x0000000600007c0c */ /* 0x000fe2000bf86270 */
[----:B------:R-:W-:Y:S01]  /*2e1b0*/  VIADD R0, R7, 0x26 ;  /* 0x0000002607007836 */ /* 0x000fe20000000000 */
[----:B------:R3:W-:Y:S01]  /*2e1c0*/  @P5 STG.E desc[UR8][R8.64], R121 ;  /* 0x0000007908005986 */ /* 0x0007e2000c101908 */
[----:B------:R-:W-:Y:S01]  /*2e1d0*/  ISETP.LT.AND P5, PT, R223, UR26, !P1 ;  /* 0x0000001adf007c0c */ /* 0x000fe2000cfa1270 */
[C---:B------:R-:W-:Y:S01]  /*2e1e0*/  VIADD R3, R27.reuse, UR24 ;  /* 0x000000181b037c36 */ /* 0x040fe20008000000 */
[----:B------:R-:W3:Y:S01]  /*2e1f0*/  LDCU UR29, c[0x0][0x398] ;  /* 0x00007300ff1d77ac */ /* 0x000ee20008000800 */
[C---:B--2---:R-:W-:Y:S01]  /*2e200*/  IMAD.WIDE R10, R27.reuse, 0x4, R20 ;  /* 0x000000041b0a7825 */ /* 0x044fe200078e0214 */
[----:B-1----:R-:W-:Y:S01]  /*2e210*/  ISETP.LT.AND P1, PT, R222, UR27, !P1 ;  /* 0x0000001bde007c0c */ /* 0x002fe2000cf21270 */
[----:B------:R-:W1:Y:S02]  /*2e220*/  LDCU UR4, c[0x0][0x39c] ;  /* 0x00007380ff0477ac */ /* 0x000e640008000800 */
[----:B------:R-:W-:Y:S01]  /*2e230*/  IMAD.WIDE R22, R27, 0x4, R4 ;  /* 0x000000041b167825 */ /* 0x000fe200078e0204 */
[----:B------:R2:W-:Y:S01]  /*2e240*/  @P3 STG.E desc[UR8][R10.64], R89 ;  /* 0x000000590a003986 */ /* 0x0005e2000c101908 */
[C---:B------:R-:W-:Y:S01]  /*2e250*/  IADD3 R27, PT, PT, R3.reuse, UR24, RZ ;  /* 0x00000018031b7c10 */ /* 0x040fe2000fffe0ff */
[----:B------:R-:W1:Y:S01]  /*2e260*/  LDCU UR6, c[0x0][0x39c] ;  /* 0x00007380ff0677ac */ /* 0x000e620008000800 */
[C---:B------:R-:W-:Y:S01]  /*2e270*/  IMAD.WIDE R24, R3.reuse, 0x4, R20 ;  /* 0x0000000403187825 */ /* 0x040fe200078e0214 */
[----:B------:R1:W-:Y:S01]  /*2e280*/  @P6 STG.E desc[UR8][R22.64], R117 ;  /* 0x0000007516006986 */ /* 0x0003e2000c101908 */
[----:B----4-:R-:W-:Y:S01]  /*2e290*/  ISETP.GE.AND P2, PT, R0, UR10, PT ;  /* 0x0000000a00007c0c */ /* 0x010fe2000bf46270 */
[----:B------:R-:W4:Y:S01]  /*2e2a0*/  LDCU UR16, c[0x0][0x398] ;  /* 0x00007300ff1077ac */ /* 0x000f220008000800 */
[----:B---3--:R-:W-:Y:S01]  /*2e2b0*/  IMAD.WIDE R8, R3, 0x4, R4 ;  /* 0x0000000403087825 */ /* 0x008fe200078e0204 */
[----:B------:R-:W-:Y:S01]  /*2e2c0*/  @P5 STG.E desc[UR8][R24.64], R70 ;  /* 0x0000004618005986 */ /* 0x000fe2000c101908 */
[----:B------:R-:W-:Y:S01]  /*2e2d0*/  ISETP.LT.AND P5, PT, R223, UR14, !P4 ;  /* 0x0000000edf007c0c */ /* 0x000fe2000e7a1270 */
[----:B------:R-:W3:Y:S01]  /*2e2e0*/  LDCU UR20, c[0x0][0x398] ;  /* 0x00007300ff1477ac */ /* 0x000ee20008000800 */
[----:B------:R-:W-:Y:S01]  /*2e2f0*/  ISETP.LT.AND P4, PT, R222, UR28, !P4 ;  /* 0x0000001cde007c0c */ /* 0x000fe2000e781270 */
[----:B--2---:R-:W-:Y:S01]  /*2e300*/  IMAD.WIDE R10, R27, 0x4, R20 ;  /* 0x000000041b0a7825 */ /* 0x004fe200078e0214 */
[----:B------:R2:W-:Y:S01]  /*2e310*/  @P1 STG.E desc[UR8][R8.64], R122 ;  /* 0x0000007a08001986 */ /* 0x0005e2000c101908 */
[----:B------:R-:W3:Y:S01]  /*2e320*/  LDCU UR12, c[0x0][0x398] ;  /* 0x00007300ff0c77ac */ /* 0x000ee20008000800 */
[----:B------:R-:W-:Y:S01]  /*2e330*/  IADD3 R0, PT, PT, R7, 0x27, RZ ;  /* 0x0000002707007810 */ /* 0x000fe20007ffe0ff */
[C---:B-1----:R-:W-:Y:S01]  /*2e340*/  IMAD.WIDE R22, R27.reuse, 0x4, R4 ;  /* 0x000000041b167825 */ /* 0x042fe200078e0204 */
[----:B------:R-:W-:Y:S01]  /*2e350*/  IADD3 R27, PT, PT, R27, UR24, RZ ;  /* 0x000000181b1b7c10 */ /* 0x000fe2000fffe0ff */
[----:B------:R-:W1:Y:S01]  /*2e360*/  LDCU UR10, c[0x0][0x39c] ;  /* 0x00007380ff0a77ac */ /* 0x000e620008000800 */
[----:B------:R-:W-:Y:S01]  /*2e370*/  ISETP.GE.AND P3, PT, R0, UR4, PT ;  /* 0x0000000400007c0c */ /* 0x000fe2000bf66270 */
[----:B------:R-:W-:Y:S01]  /*2e380*/  VIADD R0, R7, 0x28 ;  /* 0x0000002807007836 */ /* 0x000fe20000000000 */
[----:B------:R-:W-:Y:S01]  /*2e390*/  IADD3 R3, PT, PT, R27, UR24, RZ ;  /* 0x000000181b037c10 */ /* 0x000fe2000fffe0ff */
[----:B------:R3:W-:Y:S01]  /*2e3a0*/  @P5 STG.E desc[UR8][R10.64], R90 ;  /* 0x0000005a0a005986 */ /* 0x0007e2000c101908 */
[----:B------:R-:W-:Y:S01]  /*2e3b0*/  ISETP.LT.AND P5, PT, R223, UR18, !P2 ;  /* 0x00000012df007c0c */ /* 0x000fe2000d7a1270 */
[----:B------:R-:W1:Y:S01]  /*2e3c0*/  LDCU UR22, c[0x0][0x398] ;  /* 0x00007300ff1677ac */ /* 0x000e620008000800 */
[----:B------:R-:W-:Y:S01]  /*2e3d0*/  ISETP.LT.AND P2, PT, R222, UR29, !P2 ;  /* 0x0000001dde007c0c */ /* 0x000fe2000d741270 */
[----:B--2---:R-:W-:Y:S01]  /*2e3e0*/  IMAD.WIDE R8, R27, 0x4, R20 ;  /* 0x000000041b087825 */ /* 0x004fe200078e0214 */
[----:B------:R-:W-:Y:S01]  /*2e3f0*/  ISETP.GE.AND P6, PT, R0, UR6, PT ;  /* 0x0000000600007c0c */ /* 0x000fe2000bfc6270 */
[----:B------:R-:W2:Y:S01]  /*2e400*/  LDCU UR25, c[0x0][0x398] ;  /* 0x00007300ff1977ac */ /* 0x000ea20008000800 */
[----:B------:R1:W-:Y:S01]  /*2e410*/  @P4 STG.E desc[UR8][R22.64], R118 ;  /* 0x0000007616004986 */ /* 0x0003e2000c101908 */
[----:B----4-:R-:W-:Y:S01]  /*2e420*/  ISETP.LT.AND P4, PT, R223, UR16, !P3 ;  /* 0x00000010df007c0c */ /* 0x010fe2000df81270 */
[----:B------:R-:W-:Y:S01]  /*2e430*/  VIADD R0, R7, 0x29 ;  /* 0x0000002907007836 */ /* 0x000fe20000000000 */
[----:B------:R-:W4:Y:S01]  /*2e440*/  LDCU UR4, c[0x0][0x39c] ;  /* 0x00007380ff0477ac */ /* 0x000f220008000800 */
[----:B---3--:R-:W-:Y:S01]  /*2e450*/  ISETP.LT.AND P3, PT, R222, UR20, !P3 ;  /* 0x00000014de007c0c */ /* 0x008fe2000df61270 */
[--C-:B------:R-:W-:Y:S01]  /*2e460*/  IMAD.WIDE R10, R27, 0x4, R4.reuse ;  /* 0x000000041b0a7825 */ /* 0x100fe200078e0204 */
[----:B------:R-:W3:Y:S01]  /*2e470*/  LDCU UR14, c[0x0][0x398] ;  /* 0x00007300ff0e77ac */ /* 0x000ee20008000800 */
[----:B------:R2:W-:Y:S02]  /*2e480*/  @P5 STG.E desc[UR8][R8.64], R71 ;  /* 0x0000004708005986 */ /* 0x0005e4000c101908 */
[----:B------:R-:W-:Y:S01]  /*2e490*/  IMAD.WIDE R24, R3, 0x4, R4 ;  /* 0x0000000403187825 */ /* 0x000fe200078e0204 */
[----:B-1----:R-:W-:Y:S01]  /*2e4a0*/  ISETP.GE.AND P1, PT, R0, UR10, PT ;  /* 0x0000000a00007c0c */ /* 0x002fe2000bf26270 */
[----:B------:R-:W1:Y:S01]  /*2e4b0*/  LDCU UR6, c[0x0][0x39c] ;  /* 0x00007380ff0677ac */ /* 0x000e620008000800 */
[----:B------:R1:W-:Y:S01]  /*2e4c0*/  @P2 STG.E desc[UR8][R10.64], R123 ;  /* 0x0000007b0a002986 */ /* 0x0003e2000c101908 */
[----:B------:R-:W-:Y:S01]  /*2e4d0*/  ISETP.LT.AND P2, PT, R223, UR12, !P6 ;  /* 0x0000000cdf007c0c */ /* 0x000fe2000f741270 */
[----:B------:R-:W-:Y:S01]  /*2e4e0*/  IMAD.WIDE R22, R3, 0x4, R20 ;  /* 0x0000000403167825 */ /* 0x000fe200078e0214 */
[----:B------:R-:W1:Y:S01]  /*2e4f0*/  LDCU UR26, c[0x0][0x398] ;  /* 0x00007300ff1a77ac */ /* 0x000e620008000800 */
[----:B------:R-:W-:-:S02]  /*2e500*/  ISETP.LT.AND P6, PT, R222, UR22, !P6 ;  /* 0x00000016de007c0c */ /* 0x000fc4000f7c1270 */
[----:B------:R-:W-:Y:S01]  /*2e510*/  VIADD R3, R3, UR24 ;  /* 0x0000001803037c36 */ /* 0x000fe20008000000 */
[----:B------:R-:W1:Y:S01]  /*2e520*/  LDCU UR18, c[0x0][0x398] ;  /* 0x00007300ff1277ac */ /* 0x000e620008000800 */
[----:B------:R-:W-:Y:S01]  /*2e530*/  VIADD R0, R7, 0x2a ;  /* 0x0000002a07007836 */ /* 0x000fe20000000000 */
[----:B------:R1:W-:Y:S01]  /*2e540*/  @P4 STG.E desc[UR8][R22.64], R91 ;  /* 0x0000005b16004986 */ /* 0x0003e2000c101908 */
[----:B--2---:R-:W-:Y:S01]  /*2e550*/  IMAD.WIDE R8, R3, 0x4, R20 ;  /* 0x0000000403087825 */ /* 0x004fe200078e0214 */
[----:B------:R-:W2:Y:S01]  /*2e560*/  LDCU UR16, c[0x0][0x398] ;  /* 0x00007300ff1077ac */ /* 0x000ea20008000800 */
[----:B------:R-:W-:Y:S01]  /*2e570*/  ISETP.LT.AND P4, PT, R223, UR25, !P1 ;  /* 0x00000019df007c0c */ /* 0x000fe2000cf81270 */
[----:B------:R-:W-:Y:S01]  /*2e580*/  @P3 STG.E desc[UR8][R24.64], R119 ;  /* 0x0000007718003986 */ /* 0x000fe2000c101908 */
[----:B----4-:R-:W-:Y:S01]  /*2e590*/  ISETP.GE.AND P5, PT, R0, UR4, PT ;  /* 0x0000000400007c0c */ /* 0x010fe2000bfa6270 */
[----:B------:R-:W4:Y:S01]  /*2e5a0*/  LDCU UR4, c[0x0][0x39c] ;  /* 0x00007380ff0477ac */ /* 0x000f220008000800 */
[C---:B------:R-:W-:Y:S01]  /*2e5b0*/  VIADD R27, R3.reuse, UR24 ;  /* 0x00000018031b7c36 */ /* 0x040fe20008000000 */
[----:B------:R2:W-:Y:S01]  /*2e5c0*/  @P2 STG.E desc[UR8][R8.64], R76 ;  /* 0x0000004c08002986 */ /* 0x0005e2000c101908 */
[----:B---3--:R-:W-:Y:S01]  /*2e5d0*/  ISETP.LT.AND P2, PT, R222, UR14, !P1 ;  /* 0x0000000ede007c0c */ /* 0x008fe2000cf41270 */
[----:B-1----:R-:W-:Y:S01]  /*2e5e0*/  IMAD.WIDE R10, R3, 0x4, R4 ;  /* 0x00000004030a7825 */ /* 0x002fe200078e0204 */
[----:B------:R-:W-:Y:S01]  /*2e5f0*/  IADD3 R0, PT, PT, R7, 0x2b, RZ ;  /* 0x0000002b07007810 */ /* 0x000fe20007ffe0ff */
[----:B------:R-:W1:Y:S02]  /*2e600*/  LDCU UR20, c[0x0][0x398] ;  /* 0x00007300ff1477ac */ /* 0x000e640008000800 */
[----:B------:R-:W-:Y:S01]  /*2e610*/  IMAD.WIDE R22, R27, 0x4, R20 ;  /* 0x000000041b167825 */ /* 0x000fe200078e0214 */
[----:B------:R-:W-:Y:S01]  /*2e620*/  ISETP.GE.AND P3, PT, R0, UR6, PT ;  /* 0x0000000600007c0c */ /* 0x000fe2000bf66270 */
[----:B------:R-:W3:Y:S01]  /*2e630*/  LDCU UR12, c[0x0][0x398] ;  /* 0x00007300ff0c77ac */ /* 0x000ee20008000800 */
[----:B------:R1:W-:Y:S01]  /*2e640*/  @P6 STG.E desc[UR8][R10.64], R132 ;  /* 0x000000840a006986 */ /* 0x0003e2000c101908 */
[----:B------:R-:W-:Y:S01]  /*2e650*/  ISETP.LT.AND P6, PT, R223, UR26, !P5 ;  /* 0x0000001adf007c0c */ /* 0x000fe2000efc1270 */
[----:B--2---:R-:W-:-:S02]  /*2e660*/  IMAD.WIDE R8, R27, 0x4, R4 ;  /* 0x000000041b087825 */ /* 0x004fc400078e0204 */
[----:B------:R2:W-:Y:S01]  /*2e670*/  @P4 STG.E desc[UR8][R22.64], R124 ;  /* 0x0000007c16004986 */ /* 0x0005e2000c101908 */
[----:B------:R-:W3:Y:S01]  /*2e680*/  LDCU UR10, c[0x0][0x39c] ;  /* 0x00007380ff0a77ac */ /* 0x000ee20008000800 */
[----:B------:R-:W-:Y:S02]  /*2e690*/  IADD3 R27, PT, PT, R27, UR24, RZ ;  /* 0x000000181b1b7c10 */ /* 0x000fe4000fffe0ff */
[----:B------:R-:W-:Y:S01]  /*2e6a0*/  ISETP.LT.AND P5, PT, R222, UR18, !P5 ;  /* 0x00000012de007c0c */ /* 0x000fe2000efa1270 */
[----:B------:R3:W-:Y:S01]  /*2e6b0*/  @P2 STG.E desc[UR8][R8.64], R104 ;  /* 0x0000006808002986 */ /* 0x0007e2000c101908 */
[----:B------:R-:W-:Y:S01]  /*2e6c0*/  IADD3 R0, PT, PT, R7, 0x2c, RZ ;  /* 0x0000002c07007810 */ /* 0x000fe20007ffe0ff */
[----:B------:R-:W-:Y:S01]  /*2e6d0*/  VIADD R3, R27, UR24 ;  /* 0x000000181b037c36 */ /* 0x000fe20008000000 */
[----:B------:R-:W-:Y:S01]  /*2e6e0*/  ISETP.LT.AND P2, PT, R223, UR16, !P3 ;  /* 0x00000010df007c0c */ /* 0x000fe2000df41270 */
[C---:B-1----:R-:W-:Y:S01]  /*2e6f0*/  IMAD.WIDE R10, R27.reuse, 0x4, R20 ;  /* 0x000000041b0a7825 */ /* 0x042fe200078e0214 */
[----:B----4-:R-:W-:Y:S01]  /*2e700*/  ISETP.GE.AND P1, PT, R0, UR4, PT ;  /* 0x0000000400007c0c */ /* 0x010fe2000bf26270 */
[----:B------:R-:W1:Y:S01]  /*2e710*/  LDCU UR4, c[0x0][0x39c] ;  /* 0x00007380ff0477ac */ /* 0x000e620008000800 */
[----:B------:R-:W-:Y:S01]  /*2e720*/  ISETP.LT.AND P3, PT, R222, UR20, !P3 ;  /* 0x00000014de007c0c */ /* 0x000fe2000df61270 */
[----:B--2---:R-:W-:Y:S01]  /*2e730*/  IMAD.WIDE R22, R27, 0x4, R4 ;  /* 0x000000041b167825 */ /* 0x004fe200078e0204 */
[----:B------:R2:W-:Y:S01]  /*2e740*/  @P6 STG.E desc[UR8][R10.64], R77 ;  /* 0x0000004d0a006986 */ /* 0x0005e2000c101908 */
[----:B------:R-:W4:Y:S01]  /*2e750*/  LDCU UR22, c[0x0][0x398] ;  /* 0x00007300ff1677ac */ /* 0x000f220008000800 */
[C---:B------:R-:W-:Y:S01]  /*2e760*/  IADD3 R27, PT, PT, R3.reuse, UR24, RZ ;  /* 0x00000018031b7c10 */ /* 0x040fe2000fffe0ff */
[----:B------:R-:W-:Y:S01]  /*2e770*/  IMAD.WIDE R24, R3, 0x4, R20 ;  /* 0x0000000403187825 */ /* 0x000fe200078e0214 */
[----:B------:R1:W-:Y:S01]  /*2e780*/  @P5 STG.E desc[UR8][R22.64], R133 ;  /* 0x0000008516005986 */ /* 0x0003e2000c101908 */
[----:B------:R-:W4:Y:S02]  /*2e790*/  LDCU UR25, c[0x0][0x398] ;  /* 0x00007300ff1977ac */ /* 0x000f240008000800 */
[----:B------:R-:W-:Y:S01]  /*2e7a0*/  VIADD R0, R7, 0x2d ;  /* 0x0000002d07007836 */ /* 0x000fe20000000000 */
[----:B------:R-:W-:Y:S01]  /*2e7b0*/  @P2 STG.E desc[UR8][R24.64], R125 ;  /* 0x0000007d18002986 */ /* 0x000fe2000c101908 */
[----:B------:R-:W4:Y:S01]  /*2e7c0*/  LDCU UR6, c[0x0][0x39c] ;  /* 0x00007380ff0677ac */ /* 0x000f220008000800 */
[----:B---3--:R-:W-:Y:S01]  /*2e7d0*/  ISETP.LT.AND P2, PT, R223, UR12, !P1 ;  /* 0x0000000cdf007c0c */ /* 0x008fe2000cf41270 */
[----:B------:R-:W-:Y:S01]  /*2e7e0*/  IMAD.WIDE R8, R3, 0x4, R4 ;  /* 0x0000000403087825 */ /* 0x000fe200078e0204 */
[----:B------:R-:W-:Y:S01]  /*2e7f0*/  ISETP.GE.AND P4, PT, R0, UR10, PT ;  /* 0x0000000a00007c0c */ /* 0x000fe2000bf86270 */
[----:B------:R-:W3:Y:S01]  /*2e800*/  LDCU UR14, c[0x0][0x398] ;  /* 0x00007300ff0e77ac */ /* 0x000ee20008000800 */
[----:B------:R-:W-:Y:S01]  /*2e810*/  IADD3 R0, PT, PT, R7, 0x2e, RZ ;  /* 0x0000002e07007810 */ /* 0x000fe20007ffe0ff */
[----:B--2---:R-:W-:Y:S01]  /*2e820*/  IMAD.WIDE R10, R27, 0x4, R20 ;  /* 0x000000041b0a7825 */ /* 0x004fe200078e0214 */
[----:B------:R2:W-:Y:S01]  /*2e830*/  @P3 STG.E desc[UR8][R8.64], R105 ;  /* 0x0000006908003986 */ /* 0x0005e2000c101908 */
[----:B------:R-:W2:Y:S01]  /*2e840*/  LDCU UR10, c[0x0][0x39c] ;  /* 0x00007380ff0a77ac */ /* 0x000ea20008000800 */
[----:B-1----:R-:W-:Y:S01]  /*2e850*/  ISETP.GE.AND P6, PT, R0, UR4, PT ;  /* 0x0000000400007c0c */ /* 0x002fe2000bfc6270 */
[----:B------:R-:W-:Y:S01]  /*2e860*/  VIADD R0, R7, 0x2f ;  /* 0x0000002f07007836 */ /* 0x000fe20000000000 */
[----:B----4-:R-:W-:Y:S01]  /*2e870*/  ISETP.LT.AND P1, PT, R222, UR22, !P1 ;  /* 0x00000016de007c0c */ /* 0x010fe2000cf21270 */
[----:B------:R-:W1:Y:S01]  /*2e880*/  LDCU UR18, c[0x0][0x398] ;  /* 0x00007300ff1277ac */ /* 0x000e620008000800 */
[----:B------:R-:W-:Y:S01]  /*2e890*/  IMAD.WIDE R22, R27, 0x4, R4 ;  /* 0x000000041b167825 */ /* 0x000fe200078e0204 */
[----:B------:R4:W-:Y:S01]  /*2e8a0*/  @P2 STG.E desc[UR8][R10.64], R78 ;  /* 0x0000004e0a002986 */ /* 0x0009e2000c101908 */
[----:B------:R-:W-:Y:S01]  /*2e8b0*/  ISETP.LT.AND P2, PT, R223, UR25, !P4 ;  /* 0x00000019df007c0c */ /* 0x000fe2000e741270 */
[----:B------:R-:W1:Y:S01]  /*2e8c0*/  LDCU UR4, c[0x0][0x39c] ;  /* 0x00007380ff0477ac */ /* 0x000e620008000800 */
[----:B------:R-:W-:-:S02]  /*2e8d0*/  IADD3 R27, PT, PT, R27, UR24, RZ ;  /* 0x000000181b1b7c10 */ /* 0x000fc4000fffe0ff */
[----:B------:R-:W-:Y:S01]  /*2e8e0*/  ISETP.GE.AND P5, PT, R0, UR6, PT ;  /* 0x0000000600007c0c */ /* 0x000fe2000bfa6270 */
[----:B------:R-:W1:Y:S01]  /*2e8f0*/  LDCU UR16, c[0x0][0x398] ;  /* 0x00007300ff1077ac */ /* 0x000e620008000800 */
[----:B------:R-:W-:Y:S01]  /*2e900*/  VIADD R0, R7, 0x30 ;  /* 0x0000003007007836 */ /* 0x000fe20000000000 */
[----:B---3--:R-:W-:Y:S01]  /*2e910*/  ISETP.LT.AND P4, PT, R222, UR14, !P4 ;  /* 0x0000000ede007c0c */ /* 0x008fe2000e781270 */
[----:B--2---:R-:W-:Y:S01]  /*2e920*/  IMAD.WIDE R8, R27, 0x4, R20 ;  /* 0x000000041b087825 */ /* 0x004fe200078e0214 */
[----:B------:R-:W2:Y:S01]  /*2e930*/  LDCU UR12, c[0x0][0x398] ;  /* 0x00007300ff0c77ac */ /* 0x000ea20008000800 */
[----:B------:R3:W-:Y:S01]  /*2e940*/  @P1 STG.E desc[UR8][R22.64], R134 ;  /* 0x0000008616001986 */ /* 0x0007e2000c101908 */
[----:B------:R-:W-:Y:S01]  /*2e950*/  ISETP.GE.AND P3, PT, R0, UR10, PT ;  /* 0x0000000a00007c0c */ /* 0x000fe2000bf66270 */
[----:B------:R-:W-:Y:S01]  /*2e960*/  VIADD R0, R7, 0x31 ;  /* 0x0000003107007836 */ /* 0x000fe20000000000 */
[----:B------:R-:W2:Y:S01]  /*2e970*/  LDCU UR20, c[0x0][0x398] ;  /* 0x00007300ff1477ac */ /* 0x000ea20008000800 */
[----:B----4-:R-:W-:Y:S01]  /*2e980*/  IMAD.WIDE R10, R27, 0x4, R4 ;  /* 0x000000041b0a7825 */ /* 0x010fe200078e0204 */
[----:B------:R4:W-:Y:S01]  /*2e990*/  @P2 STG.E desc[UR8][R8.64], R126 ;  /* 0x0000007e08002986 */ /* 0x0009e2000c101908 */
[----:B-1----:R-:W-:Y:S01]  /*2e9a0*/  ISETP.LT.AND P1, PT, R223, UR18, !P6 ;  /* 0x00000012df007c0c */ /* 0x002fe2000f721270 */
[----:B------:R-:W1:Y:S01]  /*2e9b0*/  LDCU UR6, c[0x0][0x39c] ;  /* 0x00007380ff0677ac */ /* 0x000e620008000800 */
[----:B------:R-:W-:-:S02]  /*2e9c0*/  IADD3 R3, PT, PT, R27, UR24, RZ ;  /* 0x000000181b037c10 */ /* 0x000fc4000fffe0ff */
[----:B------:R-:W-:Y:S01]  /*2e9d0*/  ISETP.GE.AND P2, PT, R0, UR4, PT ;  /* 0x0000000400007c0c */ /* 0x000fe2000bf46270 */
[----:B------:R-:W4:Y:S01]  /*2e9e0*/  LDCU UR10, c[0x0][0x398] ;  /* 0x00007300ff0a77ac */ /* 0x000f220008000800 */
[----:B------:R1:W-:Y:S01]  /*2e9f0*/  @P4 STG.E desc[UR8][R10.64], R106 ;  /* 0x0000006a0a004986 */ /* 0x0003e2000c101908 */
[C---:B------:R-:W-:Y:S01]  /*2ea00*/  ISETP.LT.AND P6, PT, R222.reuse, UR16, !P6 ;  /* 0x00000010de007c0c */ /* 0x040fe2000f7c1270 */
[----:B---3--:R-:W-:Y:S01]  /*2ea10*/  IMAD.WIDE R22, R3, 0x4, R20 ;  /* 0x0000000403167825 */ /* 0x008fe200078e0214 */
[----:B------:R-:W3:Y:S01]  /*2ea20*/  LDCU UR4, c[0x0][0x39c] ;  /* 0x00007380ff0477ac */ /* 0x000ee20008000800 */
[----:B------:R-:W-:Y:S02]  /*2ea30*/  IADD3 R0, PT, PT, R7, 0x32, RZ ;  /* 0x0000003207007810 */ /* 0x000fe40007ffe0ff */
[----:B--2---:R-:W-:Y:S01]  /*2ea40*/  ISETP.LT.AND P4, PT, R223, UR12, !P5 ;  /* 0x0000000cdf007c0c */ /* 0x004fe2000ef81270 */
[----:B------:R-:W2:Y:S01]  /*2ea50*/  LDCU UR14, c[0x0][0x398] ;  /* 0x00007300ff0e77ac */ /* 0x000ea20008000800 */
[C---:B------:R-:W-:Y:S01]  /*2ea60*/  IMAD.WIDE R24, R3.reuse, 0x4, R4 ;  /* 0x0000000403187825 */ /* 0x040fe200078e0204 */
[----:B------:R-:W-:Y:S01]  /*2ea70*/  ISETP.LT.AND P5, PT, R222, UR20, !P5 ;  /* 0x00000014de007c0c */ /* 0x000fe2000efa1270 */
[----:B------:R2:W-:Y:S01]  /*2ea80*/  @P1 STG.E desc[UR8][R22.64], R79 ;  /* 0x0000004f16001986 */ /* 0x0005e2000c101908 */
[----:B------:R-:W2:Y:S01]  /*2ea90*/  LDCU UR16, c[0x0][0x398] ;  /* 0x00007300ff1077ac */ /* 0x000ea20008000800 */
[----:B------:R-:W-:Y:S01]  /*2eaa0*/  VIADD R3, R3, UR24 ;  /* 0x0000001803037c36 */ /* 0x000fe20008000000 */
[----:B-1----:R-:W-:Y:S01]  /*2eab0*/  ISETP.GE.AND P1, PT, R0, UR6, PT ;  /* 0x0000000600007c0c */ /* 0x002fe2000bf26270 */
[----:B------:R-:W-:Y:S01]  /*2eac0*/  @P6 STG.E desc[UR8][R24.64], R135 ;  /* 0x0000008718006986 */ /* 0x000fe2000c101908 */
[----:B------:R-:W1:Y:S01]  /*2ead0*/  LDCU UR12, c[0x0][0x398] ;  /* 0x00007300ff0c77ac */ /* 0x000e620008000800 */
[----:B----4-:R-:W-:Y:S01]  /*2eae0*/  IMAD.WIDE R8, R3, 0x4, R20 ;  /* 0x0000000403087825 */ /* 0x010fe200078e0214 */
[----:B------:R-:W-:Y:S01]  /*2eaf0*/  IADD3 R0, PT, PT, R7, 0x33, RZ ;  /* 0x0000003307007810 */ /* 0x000fe20007ffe0ff */
[----:B------:R-:W4:Y:S02]  /*2eb00*/  LDCU UR6, c[0x0][0x39c] ;  /* 0x00007380ff0677ac */ /* 0x000f240008000800 */
[----:B------:R-:W-:Y:S01]  /*2eb10*/  IMAD.WIDE R10, R3, 0x4, R4 ;  /* 0x00000004030a7825 */ /* 0x000fe200078e0204 */
[----:B------:R1:W-:Y:S01]  /*2eb20*/  @P4 STG.E desc[UR8][R8.64], R127 ;  /* 0x0000007f08004986 */ /* 0x0003e2000c101908 */
[----:B------:R-:W-:Y:S01]  /*2eb30*/  ISETP.LT.AND P6, PT, R223, UR10, !P3 ;  /* 0x0000000adf007c0c */ /* 0x000fe2000dfc1270 */
[----:B------:R-:W4:Y:S01]  /*2eb40*/  LDCU UR18, c[0x0][0x398] ;  /* 0x00007300ff1277ac */ /* 0x000f220008000800 */
[----:B---3--:R-:W-:Y:S01]  /*2eb50*/  ISETP.GE.AND P4, PT, R0, UR4, PT ;  /* 0x0000000400007c0c */ /* 0x008fe2000bf86270 */
[----:B------:R3:W-:Y:S01]  /*2eb60*/  @P5 STG.E desc[UR8][R10.64], R107 ;  /* 0x0000006b0a005986 */ /* 0x0007e2000c101908 */
[C---:B--2---:R-:W-:Y:S01]  /*2eb70*/  ISETP.LT.AND P3, PT, R222.reuse, UR14, !P3 ;  /* 0x0000000ede007c0c */ /* 0x044fe2000df61270 */
[----:B------:R-:W2:Y:S01]  /*2eb80*/  LDCU UR4, c[0x0][0x398] ;  /* 0x00007300ff0477ac */ /* 0x000ea20008000800 */
[----:B------:R-:W-:Y:S01]  /*2eb90*/  VIADD R27, R3, UR24 ;  /* 0x00000018031b7c36 */ /* 0x000fe20008000000 */
[----:B------:R-:W-:Y:S01]  /*2eba0*/  ISETP.LT.AND P5, PT, R223, UR16, !P2 ;  /* 0x00000010df007c0c */ /* 0x000fe2000d7a1270 */
[----:B------:R-:W2:Y:S02]  /*2ebb0*/  LDCU UR10, c[0x0][0x39c] ;  /* 0x00007380ff0a77ac */ /* 0x000ea40008000800 */
[----:B------:R-:W-:Y:S01]  /*2ebc0*/  VIADD R3, R27, UR24 ;  /* 0x000000181b037c36 */ /* 0x000fe20008000000 */
[----:B------:R-:W-:Y:S01]  /*2ebd0*/  IADD3 R0, PT, PT, R7, 0x34, RZ ;  /* 0x0000003407007810 */ /* 0x000fe20007ffe0ff */
[----:B------:R-:W-:Y:S01]  /*2ebe0*/  IMAD.WIDE R22, R27, 0x4, R20 ;  /* 0x000000041b167825 */ /* 0x000fe200078e0214 */
[----:B------:R-:W2:Y:S01]  /*2ebf0*/  LDCU UR14, c[0x0][0x398] ;  /* 0x00007300ff0e77ac */ /* 0x000ea20008000800 */
[----:B-1----:R-:W-:-:S02]  /*2ec00*/  ISETP.LT.AND P2, PT, R222, UR12, !P2 ;  /* 0x0000000cde007c0c */ /* 0x002fc4000d741270 */
[----:B------:R-:W-:Y:S01]  /*2ec10*/  IMAD.WIDE R8, R27, 0x4, R4 ;  /* 0x000000041b087825 */ /* 0x000fe200078e0204 */
[----:B------:R-:W-:Y:S01]  /*2ec20*/  @P6 STG.E desc[UR8][R22.64], R92 ;  /* 0x0000005c16006986 */ /* 0x000fe2000c101908 */
[----:B----4-:R-:W-:Y:S01]  /*2ec30*/  ISETP.GE.AND P6, PT, R0, UR6, PT ;  /* 0x0000000600007c0c */ /* 0x010fe2000bfc6270 */
[----:B------:R-:W1:Y:S01]  /*2ec40*/  LDCU UR12, c[0x0][0x398] ;  /* 0x00007300ff0c77ac */ /* 0x000e620008000800 */
[C---:B------:R-:W-:Y:S01]  /*2ec50*/  IMAD.WIDE R24, R3.reuse, 0x4, R20 ;  /* 0x0000000403187825 */ /* 0x040fe200078e0214 */
[----:B------:R4:W-:Y:S01]  /*2ec60*/  @P3 STG.E desc[UR8][R8.64], R96 ;  /* 0x0000006008003986 */ /* 0x0009e2000c101908 */
[----:B------:R-:W1:Y:S02]  /*2ec70*/  LDCU UR6, c[0x0][0x398] ;  /* 0x00007300ff0677ac */ /* 0x000e640008000800 */
[----:B---3--:R-:W-:Y:S01]  /*2ec80*/  IMAD.WIDE R10, R3, 0x4, R4 ;  /* 0x00000004030a7825 */ /* 0x008fe200078e0204 */
[----:B------:R-:W-:Y:S01]  /*2ec90*/  @P5 STG.E desc[UR8][R24.64], R136 ;  /* 0x0000008818005986 */ /* 0x000fe2000c101908 */
[----:B------:R-:W-:Y:S01]  /*2eca0*/  ISETP.LT.AND P5, PT, R223, UR18, !P1 ;  /* 0x00000012df007c0c */ /* 0x000fe2000cfa1270 */
[----:B------:R-:W3:Y:S01]  /*2ecb0*/  LDCU UR16, c[0x0][0x398] ;  /* 0x00007300ff1077ac */ /* 0x000ee20008000800 */
[----:B--2---:R-:W-:Y:S01]  /*2ecc0*/  ISETP.LT.AND P1, PT, R222, UR4, !P1 ;  /* 0x00000004de007c0c */ /* 0x004fe2000cf21270 */
[----:B------:R-:W-:Y:S01]  /*2ecd0*/  VIADD R0, R7, 0x36 ;  /* 0x0000003607007836 */ /* 0x000fe20000000000 */
[----:B------:R-:W-:Y:S01]  /*2ece0*/  IADD3 R3, PT, PT, R3, UR24, RZ ;  /* 0x0000001803037c10 */ /* 0x000fe2000fffe0ff */
[----:B------:R-:W2:Y:S01]  /*2ecf0*/  LDCU UR4, c[0x0][0x398] ;  /* 0x00007300ff0477ac */ /* 0x000ea20008000800 */
[----:B------:R-:W-:Y:S01]  /*2ed00*/  ISETP.GE.AND P3, PT, R6, UR10, PT ;  /* 0x0000000a06007c0c */ /* 0x000fe2000bf66270 */
[----:B------:R3:W-:Y:S01]  /*2ed10*/  @P2 STG.E desc[UR8][R10.64], R128 ;  /* 0x000000800a002986 */ /* 0x0007e2000c101908 */
[----:B------:R-:W-:Y:S01]  /*2ed20*/  ISETP.LT.AND P2, PT, R223, UR14, !P4 ;  /* 0x0000000edf007c0c */ /* 0x000fe2000e741270 */
[----:B----4-:R-:W-:Y:S01]  /*2ed30*/  IMAD.WIDE R8, R3, 0x4, R20 ;  /* 0x0000000403087825 */ /* 0x010fe200078e0214 */
[----:B------:R-:W4:Y:S01]  /*2ed40*/  LDCU UR10, c[0x0][0x398] ;  /* 0x00007300ff0a77ac */ /* 0x000f220008000800 */
[----:B-1----:R-:W-:-:S02]  /*2ed50*/  ISETP.LT.AND P4, PT, R222, UR12, !P4 ;  /* 0x0000000cde007c0c */ /* 0x002fc4000e781270 */
[C---:B------:R-:W-:Y:S01]  /*2ed60*/  IMAD.WIDE R22, R3.reuse, 0x4, R4 ;  /* 0x0000000403167825 */ /* 0x040fe200078e0204 */
[----:B------:R1:W-:Y:S01]  /*2ed70*/  @P5 STG.E desc[UR8][R8.64], R93 ;  /* 0x0000005d08005986 */ /* 0x0003e2000c101908 */
[----:B------:R-:W-:Y:S01]  /*2ed80*/  ISETP.GE.AND P5, PT, R0, UR5, PT ;  /* 0x0000000500007c0c */ /* 0x000fe2000bfa6270 */
[----:B------:R-:W1:Y:S01]  /*2ed90*/  LDCU UR5, c[0x0][0x398] ;  /* 0x00007300ff0577ac */ /* 0x000e620008000800 */
[----:B------:R-:W-:Y:S01]  /*2eda0*/  IADD3 R27, PT, PT, R3, UR24, RZ ;  /* 0x00000018031b7c10 */ /* 0x000fe2000fffe0ff */
[----:B------:R-:W-:Y:S01]  /*2edb0*/  @P1 STG.E desc[UR8][R22.64], R97 ;  /* 0x0000006116001986 */ /* 0x000fe2000c101908 */
[----:B------:R-:W-:Y:S01]  /*2edc0*/  ISETP.LT.AND P1, PT, R223, UR6, !P6 ;  /* 0x00000006df007c0c */ /* 0x000fe2000f721270 */
[----:B------:R-:W1:Y:S01]  /*2edd0*/  LDCU UR6, c[0x0][0x398] ;  /* 0x00007300ff0677ac */ /* 0x000e620008000800 */
[----:B------:R-:W-:Y:S01]  /*2ede0*/  IADD3 R0, PT, PT, R7, 0x37, RZ ;  /* 0x0000003707007810 */ /* 0x000fe20007ffe0ff */
[C---:B---3--:R-:W-:Y:S01]  /*2edf0*/  IMAD.WIDE R10, R27.reuse, 0x4, R20 ;  /* 0x000000041b0a7825 */ /* 0x048fe200078e0214 */
[----:B--2---:R-:W-:Y:S01]  /*2ee00*/  ISETP.LT.AND P6, PT, R222, UR4, !P6 ;  /* 0x00000004de007c0c */ /* 0x004fe2000f7c1270 */
[----:B------:R-:W2:Y:S02]  /*2ee10*/  LDCU UR12, c[0x0][0x398] ;  /* 0x00007300ff0c77ac */ /* 0x000ea40008000800 */
[C---:B------:R-:W-:Y:S01]  /*2ee20*/  IMAD.WIDE R24, R27.reuse, 0x4, R4 ;  /* 0x000000041b187825 */ /* 0x040fe200078e0204 */
[----:B------:R3:W-:Y:S01]  /*2ee30*/  @P2 STG.E desc[UR8][R10.64], R137 ;  /* 0x000000890a002986 */ /* 0x0007e2000c101908 */
[----:B------:R-:W2:Y:S01]  /*2ee40*/  LDCU UR4, c[0x0][0x398] ;  /* 0x00007300ff0477ac */ /* 0x000ea20008000800 */
[----:B------:R-:W-:Y:S01]  /*2ee50*/  ISETP.GE.AND P2, PT, R0, UR7, PT ;  /* 0x0000000700007c0c */ /* 0x000fe2000bf46270 */
[----:B------:R-:W-:Y:S01]  /*2ee60*/  VIADD R27, R27, UR24 ;  /* 0x000000181b1b7c36 */ /* 0x000fe20008000000 */
[----:B------:R-:W-:Y:S01]  /*2ee70*/  @P4 STG.E desc[UR8][R24.64], R129 ;  /* 0x0000008118004986 */ /* 0x000fe2000c101908 */
[----:B----4-:R-:W-:Y:S01]  /*2ee80*/  ISETP.LT.AND P4, PT, R223, UR10, !P3 ;  /* 0x0000000adf007c0c */ /* 0x010fe2000df81270 */
[----:B------:R-:W4:Y:S01]  /*2ee90*/  LDCU UR7, c[0x0][0x398] ;  /* 0x00007300ff0777ac */ /* 0x000f220008000800 */
[C---:B-1----:R-:W-:Y:S01]  /*2eea0*/  IMAD.WIDE R8, R27.reuse, 0x4, R20 ;  /* 0x000000041b087825 */ /* 0x042fe200078e0214 */
[C---:B------:R-:W-:Y:S01]  /*2eeb0*/  ISETP.LT.AND P3, PT, R222.reuse, UR5, !P3 ;  /* 0x00000005de007c0c */ /* 0x040fe2000df61270 */
[----:B------:R-:W1:Y:S02]  /*2eec0*/  LDCU UR5, c[0x0][0x398] ;  /* 0x00007300ff0577ac */ /* 0x000e640008000800 */
[C---:B------:R-:W-:Y:S01]  /*2eed0*/  VIADD R3, R27.reuse, UR24 ;  /* 0x000000181b037c36 */ /* 0x040fe20008000000 */
[----:B------:R4:W-:Y:S01]  /*2eee0*/  @P1 STG.E desc[UR8][R8.64], R94 ;  /* 0x0000005e08001986 */ /* 0x0009e2000c101908 */
[----:B---3--:R-:W-:Y:S01]  /*2eef0*/  IMAD.WIDE R10, R27, 0x4, R4 ;  /* 0x000000041b0a7825 */ /* 0x008fe200078e0204 */
[----:B------:R-:W-:Y:S01]  /*2ef00*/  IADD3 R0, PT, PT, R7, 0x38, RZ ;  /* 0x0000003807007810 */ /* 0x000fe20007ffe0ff */
[----:B------:R-:W3:Y:S02]  /*2ef10*/  LDCU UR10, c[0x0][0x398] ;  /* 0x00007300ff0a77ac */ /* 0x000ee40008000800 */
[----:B------:R-:W-:Y:S01]  /*2ef20*/  IMAD.WIDE R22, R3, 0x4, R20 ;  /* 0x0000000403167825 */ /* 0x000fe200078e0214 */
[----:B------:R1:W-:Y:S01]  /*2ef30*/  @P6 STG.E desc[UR8][R10.64], R98 ;  /* 0x000000620a006986 */ /* 0x0003e2000c101908 */
[----:B------:R-:W-:Y:S01]  /*2ef40*/  ISETP.LT.AND P6, PT, R223, UR6, !P5 ;  /* 0x00000006df007c0c */ /* 0x000fe2000efc1270 */
[----:B------:R-:W3:Y:S01]  /*2ef50*/  LDCU UR6, c[0x0][0x398] ;  /* 0x00007300ff0677ac */ /* 0x000ee20008000800 */
[----:B--2---:R-:W-:Y:S01]  /*2ef60*/  ISETP.LT.AND P5, PT, R222, UR12, !P5 ;  /* 0x0000000cde007c0c */ /* 0x004fe2000efa1270 */
[----:B------:R2:W-:Y:S01]  /*2ef70*/  @P4 STG.E desc[UR8][R22.64], R138 ;  /* 0x0000008a16004986 */ /* 0x0005e2000c101908 */
[----:B------:R-:W-:Y:S01]  /*2ef80*/  ISETP.GE.AND P1, PT, R0, UR13, PT ;  /* 0x0000000d00007c0c */ /* 0x000fe2000bf26270 */
[C---:B----4-:R-:W-:Y:S01]  /*2ef90*/  IMAD.WIDE R8, R3.reuse, 0x4, R4 ;  /* 0x0000000403087825 */ /* 0x050fe200078e0204 */
[----:B------:R-:W-:Y:S01]  /*2efa0*/  IADD3 R3, PT, PT, R3, UR24, RZ ;  /* 0x0000001803037c10 */ /* 0x000fe2000fffe0ff */
[----:B------:R-:W4:Y:S02]  /*2efb0*/  LDCU UR12, c[0x0][0x398] ;  /* 0x00007300ff0c77ac */ /* 0x000f240008000800 */
[----:B------:R-:W-:Y:S01]  /*2efc0*/  VIADD R0, R7, 0x39 ;  /* 0x0000003907007836 */ /* 0x000fe20000000000 */
[----:B------:R3:W-:Y:S01]  /*2efd0*/  @P3 STG.E desc[UR8][R8.64], R130 ;  /* 0x0000008208003986 */ /* 0x0007e2000c101908 */
[C---:B-1----:R-:W-:Y:S01]  /*2efe0*/  IMAD.WIDE R10, R3.reuse, 0x4, R20 ;  /* 0x00000004030a7825 */ /* 0x042fe200078e0214 */
[----:B------:R-:W1:Y:S02]  /*2eff0*/  LDCU UR13, c[0x0][0x398] ;  /* 0x00007300ff0d77ac */ /* 0x000e640008000800 */
[----:B------:R-:W-:Y:S01]  /*2f000*/  ISETP.GE.AND P4, PT, R0, UR15, PT ;  /* 0x0000000f00007c0c */ /* 0x000fe2000bf86270 */
[----:B--2---:R-:W-:Y:S01]  /*2f010*/  IMAD.WIDE R22, R3, 0x4, R4 ;  /* 0x0000000403167825 */ /* 0x004fe200078e0204 */
[----:B------:R2:W-:Y:S01]  /*2f020*/  @P6 STG.E desc[UR8][R10.64], R95 ;  /* 0x0000005f0a006986 */ /* 0x0005e2000c101908 */
[----:B------:R-:W-:Y:S01]  /*2f030*/  ISETP.LT.AND P6, PT, R223, UR7, !P1 ;  /* 0x00000007df007c0c */ /* 0x000fe2000cfc1270 */
[----:B------:R-:W1:Y:S01]  /*2f040*/  LDCU UR7, c[0x0][0x398] ;  /* 0x00007300ff0777ac */ /* 0x000e620008000800 */
[----:B------:R-:W-:Y:S01]  /*2f050*/  VIADD R0, R7, 0x3a ;  /* 0x0000003a07007836 */ /* 0x000fe20000000000 */
[----:B------:R1:W-:Y:S01]  /*2f060*/  @P5 STG.E desc[UR8][R22.64], R99 ;  /* 0x0000006316005986 */ /* 0x0003e2000c101908 */
[----:B------:R-:W-:Y:S01]  /*2f070*/  ISETP.LT.AND P5, PT, R223, UR4, !P2 ;  /* 0x00000004df007c0c */ /* 0x000fe2000d7a1270 */
[----:B------:R-:W1:Y:S01]  /*2f080*/  LDCU UR4, c[0x0][0x398] ;  /* 0x00007300ff0477ac */ /* 0x000e620008000800 */
[----:B------:R-:W-:-:S02]  /*2f090*/  ISETP.LT.AND P2, PT, R222, UR5, !P2 ;  /* 0x00000005de007c0c */ /* 0x000fc4000d741270 */
[----:B---3--:R-:W-:Y:S01]  /*2f0a0*/  IADD3 R9, PT, PT, R3, UR24, RZ ;  /* 0x0000001803097c10 */ /* 0x008fe2000fffe0ff */
[----:B------:R-:W3:Y:S01]  /*2f0b0*/  LDCU UR5, c[0x0][0x398] ;  /* 0x00007300ff0577ac */ /* 0x000ee20008000800 */
[----:B------:R-:W-:Y:S02]  /*2f0c0*/  ISETP.LT.AND P1, PT, R222, UR6, !P1 ;  /* 0x00000006de007c0c */ /* 0x000fe4000cf21270 */
[C---:B------:R-:W-:Y:S01]  /*2f0d0*/  IADD3 R25, PT, PT, R9.reuse, UR24, RZ ;  /* 0x0000001809197c10 */ /* 0x040fe2000fffe0ff */
[C---:B------:R-:W-:Y:S01]  /*2f0e0*/  IMAD.WIDE R2, R9.reuse, 0x4, R20 ;  /* 0x0000000409027825 */ /* 0x040fe200078e0214 */
[----:B------:R-:W3:Y:S01]  /*2f0f0*/  LDCU UR6, c[0x0][0x398] ;  /* 0x00007300ff0677ac */ /* 0x000ee20008000800 */
[----:B------:R-:W-:Y:S02]  /*2f100*/  ISETP.GE.AND P3, PT, R0, UR23, PT ;  /* 0x0000001700007c0c */ /* 0x000fe4000bf66270 */
[----:B------:R-:W-:Y:S01]  /*2f110*/  IMAD.WIDE R8, R9, 0x4, R4 ;  /* 0x0000000409087825 */ /* 0x000fe200078e0204 */
[----:B------:R3:W-:Y:S01]  /*2f120*/  @P5 STG.E desc[UR8][R2.64], R139 ;  /* 0x0000008b02005986 */ /* 0x0007e2000c101908 */
[----:B------:R-:W3:Y:S02]  /*2f130*/  LDCU UR14, c[0x0][0x398] ;  /* 0x00007300ff0e77ac */ /* 0x000ee40008000800 */
[----:B--2---:R-:W-:Y:S01]  /*2f140*/  IMAD.WIDE R10, R25, 0x4, R20 ;  /* 0x00000004190a7825 */ /* 0x004fe200078e0214 */
[----:B------:R2:W-:Y:S01]  /*2f150*/  @P2 STG.E desc[UR8][R8.64], R131 ;  /* 0x0000008308002986 */ /* 0x0005e2000c101908 */
[----:B------:R-:W-:Y:S01]  /*2f160*/  ISETP.LT.AND P2, PT, R223, UR10, !P4 ;  /* 0x0000000adf007c0c */ /* 0x000fe2000e741270 */
[----:B------:R-:W2:Y:S01]  /*2f170*/  LDCU UR10, c[0x0][0x398] ;  /* 0x00007300ff0a77ac */ /* 0x000ea20008000800 */
[----:B-1----:R-:W-:Y:S01]  /*2f180*/  IMAD.WIDE R22, R25, 0x4, R4 ;  /* 0x0000000419167825 */ /* 0x002fe200078e0204 */
[----:B----4-:R-:W-:Y:S01]  /*2f190*/  ISETP.LT.AND P4, PT, R222, UR12, !P4 ;  /* 0x0000000cde007c0c */ /* 0x010fe2000e781270 */
[----:B------:R1:W-:Y:S01]  /*2f1a0*/  @P6 STG.E desc[UR8][R10.64], R108 ;  /* 0x0000006c0a006986 */ /* 0x0003e2000c101908 */
[----:B------:R-:W-:Y:S01]  /*2f1b0*/  ISETP.LT.AND P6, PT, R223, UR4, !P3 ;  /* 0x00000004df007c0c */ /* 0x000fe2000dfc1270 */
[----:B------:R-:W-:Y:S01]  /*2f1c0*/  VIADD R25, R25, UR24 ;  /* 0x0000001819197c36 */ /* 0x000fe20008000000 */
[----:B------:R-:W4:Y:S01]  /*2f1d0*/  LDCU UR4, c[0x0][0x398] ;  /* 0x00007300ff0477ac */ /* 0x000f220008000800 */
[----:B------:R-:W-:Y:S01]  /*2f1e0*/  VIADD R0, R7, 0x3b ;  /* 0x0000003b07007836 */ /* 0x000fe20000000000 */
[----:B------:R1:W-:Y:S01]  /*2f1f0*/  @P1 STG.E desc[UR8][R22.64], R12 ;  /* 0x0000000c16001986 */ /* 0x0003e2000c101908 */
[C---:B---3--:R-:W-:Y:S01]  /*2f200*/  IMAD.WIDE R2, R25.reuse, 0x4, R20 ;  /* 0x0000000419027825 */ /* 0x048fe200078e0214 */
[----:B------:R-:W-:Y:S01]  /*2f210*/  IADD3 R27, PT, PT, R25, UR24, RZ ;  /* 0x00000018191b7c10 */ /* 0x000fe2000fffe0ff */
[----:B------:R-:W3:Y:S01]  /*2f220*/  LDCU UR12, c[0x0][0x398] ;  /* 0x00007300ff0c77ac */ /* 0x000ee20008000800 */
[----:B------:R-:W-:Y:S01]  /*2f230*/  ISETP.GE.AND P5, PT, R0, UR17, PT ;  /* 0x0000001100007c0c */ /* 0x000fe2000bfa6270 */
[----:B------:R-:W-:Y:S01]  /*2f240*/  VIADD R0, R7, 0x3c ;  /* 0x0000003c07007836 */ /* 0x000fe20000000000 */
[----:B------:R4:W-:Y:S01]  /*2f250*/  @P2 STG.E desc[UR8][R2.64], R16 ;  /* 0x0000001002002986 */ /* 0x0009e2000c101908 */
[----:B--2---:R-:W-:Y:S01]  /*2f260*/  IMAD.WIDE R8, R25, 0x4, R4 ;  /* 0x0000000419087825 */ /* 0x004fe200078e0204 */
[----:B------:R-:W-:Y:S01]  /*2f270*/  ISETP.LT.AND P3, PT, R222, UR5, !P3 ;  /* 0x00000005de007c0c */ /* 0x000fe2000df61270 */
[----:B------:R-:W2:Y:S01]  /*2f280*/  LDCU UR5, c[0x0][0x398] ;  /* 0x00007300ff0577ac */ /* 0x000ea20008000800 */
[----:B------:R-:W-:Y:S01]  /*2f290*/  ISETP.GE.AND P1, PT, R0, UR19, PT ;  /* 0x0000001300007c0c */ /* 0x000fe2000bf26270 */
[----:B-1----:R-:W-:Y:S01]  /*2f2a0*/  IMAD.WIDE R10, R27, 0x4, R20 ;  /* 0x000000041b0a7825 */ /* 0x002fe200078e0214 */
[----:B------:R1:W-:Y:S01]  /*2f2b0*/  @P4 STG.E desc[UR8][R8.64], R28 ;  /* 0x0000001c08004986 */ /* 0x0003e2000c101908 */
[----:B------:R-:W-:Y:S01]  /*2f2c0*/  ISETP.LT.AND P4, PT, R223, UR7, !P5 ;  /* 0x00000007df007c0c */ /* 0x000fe2000ef81270 */
[----:B------:R-:W2:Y:S01]  /*2f2d0*/  LDCU UR18, c[0x0][0x398] ;  /* 0x00007300ff1277ac */ /* 0x000ea20008000800 */
[C---:B------:R-:W-:Y:S01]  /*2f2e0*/  VIADD R23, R27.reuse, UR24 ;  /* 0x000000181b177c36 */ /* 0x040fe20008000000 */
[----:B------:R2:W-:Y:S01]  /*2f2f0*/  @P6 STG.E desc[UR8][R10.64], R109 ;  /* 0x0000006d0a006986 */ /* 0x0005e2000c101908 */
[----:B------:R-:W-:Y:S01]  /*2f300*/  ISETP.LT.AND P5, PT, R222, UR6, !P5 ;  /* 0x00000006de007c0c */ /* 0x000fe2000efa1270 */
[----:B----4-:R-:W-:Y:S01]  /*2f310*/  IMAD.WIDE R2, R27, 0x4, R4 ;  /* 0x000000041b027825 */ /* 0x010fe200078e0204 */
[----:B------:R-:W-:-:S02]  /*2f320*/  IADD3 R0, PT, PT, R7, 0x3d, RZ ;  /* 0x0000003d07007810 */ /* 0x000fc40007ffe0ff */
[----:B------:R-:W-:Y:S02]  /*2f330*/  ISETP.LT.AND P6, PT, R223, UR13, !P1 ;  /* 0x0000000ddf007c0c */ /* 0x000fe4000cfc1270 */
[C---:B------:R-:W-:Y:S01]  /*2f340*/  IADD3 R25, PT, PT, R23.reuse, UR24, RZ ;  /* 0x0000001817197c10 */ /* 0x040fe2000fffe0ff */
[----:B-1----:R-:W-:Y:S01]  /*2f350*/  IMAD.WIDE R8, R23, 0x4, R4 ;  /* 0x0000000417087825 */ /* 0x002fe200078e0204 */
[----:B------:R-:W-:Y:S01]  /*2f360*/  ISETP.GE.AND P2, PT, R0, UR21, PT ;  /* 0x0000001500007c0c */ /* 0x000fe2000bf46270 */
[----:B------:R1:W-:Y:S01]  /*2f370*/  @P3 STG.E desc[UR8][R2.64], R13 ;  /* 0x0000000d02003986 */ /* 0x0003e2000c101908 */
[----:B------:R-:W-:Y:S01]  /*2f380*/  ISETP.LT.AND P1, PT, R222, UR4, !P1 ;  /* 0x00000004de007c0c */ /* 0x000fe2000cf21270 */
[----:B------:R-:W-:Y:S02]  /*2f390*/  VIADD R0, R7, 0x3e ;  /* 0x0000003e07007836 */ /* 0x000fe40000000000 */
[----:B------:R-:W-:Y:S01]  /*2f3a0*/  IMAD.WIDE R6, R23, 0x4, R20 ;  /* 0x0000000417067825 */ /* 0x000fe200078e0214 */
[----:B------:R-:W-:-:S02]  /*2f3b0*/  IADD3 R23, PT, PT, R25, UR24, RZ ;  /* 0x0000001819177c10 */ /* 0x000fc4000fffe0ff */
[----:B------:R-:W-:Y:S01]  /*2f3c0*/  ISETP.GE.AND P3, PT, R0, UR11, PT ;  /* 0x0000000b00007c0c */ /* 0x000fe2000bf66270 */
[----:B--2---:R-:W-:Y:S01]  /*2f3d0*/  IMAD.WIDE R10, R25, 0x4, R20 ;  /* 0x00000004190a7825 */ /* 0x004fe200078e0214 */
[----:B------:R2:W-:Y:S01]  /*2f3e0*/  @P4 STG.E desc[UR8][R6.64], R17 ;  /* 0x0000001106004986 */ /* 0x0005e2000c101908 */
[----:B------:R-:W-:Y:S02]  /*2f3f0*/  ISETP.LT.AND P4, PT, R223, UR16, !P0 ;  /* 0x00000010df007c0c */ /* 0x000fe4000c781270 */
[----:B-1----:R-:W-:Y:S01]  /*2f400*/  VIADD R13, R23, UR24 ;  /* 0x00000018170d7c36 */ /* 0x002fe20008000000 */
[----:B------:R1:W-:Y:S01]  /*2f410*/  @P5 STG.E desc[UR8][R8.64], R29 ;  /* 0x0000001d08005986 */ /* 0x0003e2000c101908 */
[----:B------:R-:W-:Y:S01]  /*2f420*/  ISETP.LT.AND P5, PT, R223, UR14, !P3 ;  /* 0x0000000edf007c0c */ /* 0x000fe2000dfa1270 */
[----:B------:R-:W-:Y:S01]  /*2f430*/  IMAD.WIDE R2, R25, 0x4, R4 ;  /* 0x0000000419027825 */ /* 0x000fe200078e0204 */
[----:B------:R-:W-:Y:S01]  /*2f440*/  ISETP.LT.AND P3, PT, R222, UR5, !P3 ;  /* 0x00000005de007c0c */ /* 0x000fe2000df61270 */
[----:B------:R4:W-:Y:S01]  /*2f450*/  @P6 STG.E desc[UR8][R10.64], R110 ;  /* 0x0000006e0a006986 */ /* 0x0009e2000c101908 */
[----:B------:R-:W-:-:S02]  /*2f460*/  ISETP.LT.AND P6, PT, R223, UR10, !P2 ;  /* 0x0000000adf007c0c */ /* 0x000fc4000d7c1270 */
[C---:B---3--:R-:W-:Y:S01]  /*2f470*/  ISETP.LT.AND P2, PT, R222.reuse, UR12, !P2 ;  /* 0x0000000cde007c0c */ /* 0x048fe2000d741270 */
[----:B--2---:R-:W-:Y:S01]  /*2f480*/  IMAD.WIDE R6, R23, 0x4, R20 ;  /* 0x0000000417067825 */ /* 0x004fe200078e0214 */
[----:B------:R-:W-:Y:S01]  /*2f490*/  ISETP.LT.AND P0, PT, R222, UR18, !P0 ;  /* 0x00000012de007c0c */ /* 0x000fe2000c701270 */
[----:B------:R2:W-:Y:S01]  /*2f4a0*/  @P1 STG.E desc[UR8][R2.64], R14 ;  /* 0x0000000e02001986 */ /* 0x0005e2000c101908 */
[----:B------:R-:W-:Y:S01]  /*2f4b0*/  IADD3 R17, PT, PT, R13, UR24, RZ ;  /* 0x000000180d117c10 */ /* 0x000fe2000fffe0ff */
[----:B-1----:R-:W-:-:S04]  /*2f4c0*/  IMAD.WIDE R8, R23, 0x4, R4 ;  /* 0x0000000417087825 */ /* 0x002fc800078e0204 */
[C---:B----4-:R-:W-:Y:S02]  /*2f4d0*/  IMAD.WIDE R10, R13.reuse, 0x4, R20 ;  /* 0x000000040d0a7825 */ /* 0x050fe400078e0214 */
[----:B------:R2:W-:Y:S02]  /*2f4e0*/  @P6 STG.E desc[UR8][R6.64], R18 ;  /* 0x0000001206006986 */ /* 0x0005e4000c101908 */
[----:B------:R-:W-:Y:S02]  /*2f4f0*/  IMAD.WIDE R12, R13, 0x4, R4 ;  /* 0x000000040d0c7825 */ /* 0x000fe400078e0204 */
[----:B------:R2:W-:Y:S02]  /*2f500*/  @P2 STG.E desc[UR8][R8.64], R30 ;  /* 0x0000001e08002986 */ /* 0x0005e4000c101908 */
[C---:B------:R-:W-:Y:S02]  /*2f510*/  IMAD.WIDE R20, R17.reuse, 0x4, R20 ;  /* 0x0000000411147825 */ /* 0x040fe400078e0214 */
[----:B------:R2:W-:Y:S02]  /*2f520*/  @P5 STG.E desc[UR8][R10.64], R111 ;  /* 0x0000006f0a005986 */ /* 0x0005e4000c101908 */
[----:B------:R-:W-:-:S02]  /*2f530*/  IMAD.WIDE R4, R17, 0x4, R4 ;  /* 0x0000000411047825 */ /* 0x000fc400078e0204 */
[----:B------:R2:W-:Y:S04]  /*2f540*/  @P3 STG.E desc[UR8][R12.64], R15 ;  /* 0x0000000f0c003986 */ /* 0x0005e8000c101908 */
[----:B------:R2:W-:Y:S01]  /*2f550*/  @P4 STG.E desc[UR8][R20.64], R19 ;  /* 0x0000001314004986 */ /* 0x0005e2000c101908 */
[----:B------:R-:W-:Y:S05]  /*2f560*/  @!P0 EXIT ;  /* 0x000000000000894d */ /* 0x000fea0003800000 */
[----:B------:R-:W-:Y:S01]  /*2f570*/  STG.E desc[UR8][R4.64], R31 ;  /* 0x0000001f04007986 */ /* 0x000fe2000c101908 */
[----:B------:R-:W-:Y:S05]  /*2f580*/  EXIT ;  /* 0x000000000000794d */ /* 0x000fea0003800000 */
.L_x_2:
[----:B------:R-:W-:-:S00]  /*2f590*/  BRA `(.L_x_2) ;  /* 0xfffffffc00fc7947 */ /* 0x000fc0000383ffff */
[----:B------:R-:W-:-:S00]  /*2f5a0*/  NOP ;  /* 0x0000000000007918 */ /* 0x000fc00000000000 */
        /* <DEDUP_REMOVED lines=13> */
.L_x_3:


//--------------------- .nv.shared.matmul_kernel  --------------------------
	.section	.nv.shared.matmul_kernel,"aw",@nobits
	.sectionflags	@""
	.align	16
	.zero		1024


//--------------------- .nv.shared.reserved.0     --------------------------
	.section	.nv.shared.reserved.0,"aw",@nobits
	.weak		__nv_reservedSMEM_offset_0_alias
	.size		__nv_reservedSMEM_offset_0_alias, 0, 64
	.other		__nv_reservedSMEM_offset_0_alias,@"STO_CUDA_RESERVED_SHARED STV_DEFAULT"
__nv_reservedSMEM_offset_0_alias:
	.zero		0
	.zero		64


//--------------------- .nv.constant0.matmul_kernel --------------------------
	.section	.nv.constant0.matmul_kernel,"a",@progbits
	.sectionflags	@""
	.align	4
.nv.constant0.matmul_kernel:
	.zero		976


//--------------------- SYMBOLS --------------------------

	.type		.nv.reservedSmem.offset0,@object
	.size		.nv.reservedSmem.offset0,0x4
	.type		.nv.reservedSmem.cap,@object
	.size		.nv.reservedSmem.cap,0x4
